//
// Generated by NVIDIA NVVM Compiler
//
// Compiler Build ID: CL-36424714
// Cuda compilation tools, release 13.0, V13.0.88
// Based on NVVM 20.0.0
//

.version 9.0
.target sm_100
.address_size 64

	// .globl	_Z36compute_i_direction_kernel_32_threadPd
// _ZZ36compute_k_direction_kernel_32_threadPdS_E7sh_data has been demoted
// _ZZN3cub18CUB_300001_SM_10006detail6reduce28DeviceReduceSingleTileKernelINS2_10policy_hubIdjN4cuda3__47maximumIdEEE10Policy1000EN6thrust24THRUST_300001_SM_1000_NS10device_ptrIdEEPdjS8_ddNS5_3std3__410__identityEEEvT0_T1_T2_T3_T4_T6_E12temp_storage has been demoted
// _ZZN3cub18CUB_300001_SM_10006detail6reduce18DeviceReduceKernelINS2_10policy_hubIdjN4cuda3__47maximumIdEEE10Policy1000EN6thrust24THRUST_300001_SM_1000_NS10device_ptrIdEEjS8_dNS5_3std3__410__identityEEEvT0_PT3_T1_NS0_13GridEvenShareISL_EET2_T4_E12temp_storage has been demoted
// _ZZN3cub18CUB_300001_SM_10006detail6reduce28DeviceReduceSingleTileKernelINS2_10policy_hubIdjN4cuda3__47maximumIdEEE10Policy1000EPdSB_iS8_ddNS5_3std3__410__identityEEEvT0_T1_T2_T3_T4_T6_E12temp_storage has been demoted
// _ZZN3cub18CUB_300001_SM_10006detail6reduce28DeviceReduceSingleTileKernelINS2_10policy_hubIdyN4cuda3__47maximumIdEEE10Policy1000EN6thrust24THRUST_300001_SM_1000_NS10device_ptrIdEEPdyS8_ddNS5_3std3__410__identityEEEvT0_T1_T2_T3_T4_T6_E12temp_storage has been demoted
// _ZZN3cub18CUB_300001_SM_10006detail6reduce18DeviceReduceKernelINS2_10policy_hubIdyN4cuda3__47maximumIdEEE10Policy1000EN6thrust24THRUST_300001_SM_1000_NS10device_ptrIdEEyS8_dNS5_3std3__410__identityEEEvT0_PT3_T1_NS0_13GridEvenShareISL_EET2_T4_E12temp_storage has been demoted
// _ZZN3cub18CUB_300001_SM_10006detail6reduce28DeviceReduceSingleTileKernelINS2_10policy_hubIdyN4cuda3__47maximumIdEEE10Policy1000EPdSB_iS8_ddNS5_3std3__410__identityEEEvT0_T1_T2_T3_T4_T6_E12temp_storage has been demoted
.global .align 1 .b8 _ZN34_INTERNAL_7f624df3_4_k_cu_3f63e3e84cuda3std3__45__cpo5beginE[1];
.global .align 1 .b8 _ZN34_INTERNAL_7f624df3_4_k_cu_3f63e3e84cuda3std3__45__cpo3endE[1];
.global .align 1 .b8 _ZN34_INTERNAL_7f624df3_4_k_cu_3f63e3e84cuda3std3__45__cpo6cbeginE[1];
.global .align 1 .b8 _ZN34_INTERNAL_7f624df3_4_k_cu_3f63e3e84cuda3std3__45__cpo4cendE[1];
.global .align 1 .b8 _ZN34_INTERNAL_7f624df3_4_k_cu_3f63e3e84cuda3std3__45__cpo6rbeginE[1];
.global .align 1 .b8 _ZN34_INTERNAL_7f624df3_4_k_cu_3f63e3e84cuda3std3__45__cpo4rendE[1];
.global .align 1 .b8 _ZN34_INTERNAL_7f624df3_4_k_cu_3f63e3e84cuda3std3__45__cpo7crbeginE[1];
.global .align 1 .b8 _ZN34_INTERNAL_7f624df3_4_k_cu_3f63e3e84cuda3std3__45__cpo5crendE[1];
.global .align 1 .b8 _ZN34_INTERNAL_7f624df3_4_k_cu_3f63e3e84cuda3std3__436_GLOBAL__N__7f624df3_4_k_cu_3f63e3e86ignoreE[1];
.global .align 1 .b8 _ZN34_INTERNAL_7f624df3_4_k_cu_3f63e3e84cuda3std3__419piecewise_constructE[1];
.global .align 1 .b8 _ZN34_INTERNAL_7f624df3_4_k_cu_3f63e3e84cuda3std3__48in_placeE[1];
.global .align 1 .b8 _ZN34_INTERNAL_7f624df3_4_k_cu_3f63e3e84cuda3std3__420unreachable_sentinelE[1];
.global .align 1 .b8 _ZN34_INTERNAL_7f624df3_4_k_cu_3f63e3e84cuda3std3__47nulloptE[1];
.global .align 1 .b8 _ZN34_INTERNAL_7f624df3_4_k_cu_3f63e3e84cuda3std3__48unexpectE[1];
.global .align 1 .b8 _ZN34_INTERNAL_7f624df3_4_k_cu_3f63e3e84cuda3std6ranges3__45__cpo4swapE[1];
.global .align 1 .b8 _ZN34_INTERNAL_7f624df3_4_k_cu_3f63e3e84cuda3std6ranges3__45__cpo9iter_moveE[1];
.global .align 1 .b8 _ZN34_INTERNAL_7f624df3_4_k_cu_3f63e3e84cuda3std6ranges3__45__cpo5beginE[1];
.global .align 1 .b8 _ZN34_INTERNAL_7f624df3_4_k_cu_3f63e3e84cuda3std6ranges3__45__cpo3endE[1];
.global .align 1 .b8 _ZN34_INTERNAL_7f624df3_4_k_cu_3f63e3e84cuda3std6ranges3__45__cpo6cbeginE[1];
.global .align 1 .b8 _ZN34_INTERNAL_7f624df3_4_k_cu_3f63e3e84cuda3std6ranges3__45__cpo4cendE[1];
.global .align 1 .b8 _ZN34_INTERNAL_7f624df3_4_k_cu_3f63e3e84cuda3std6ranges3__45__cpo7advanceE[1];
.global .align 1 .b8 _ZN34_INTERNAL_7f624df3_4_k_cu_3f63e3e84cuda3std6ranges3__45__cpo9iter_swapE[1];
.global .align 1 .b8 _ZN34_INTERNAL_7f624df3_4_k_cu_3f63e3e84cuda3std6ranges3__45__cpo4nextE[1];
.global .align 1 .b8 _ZN34_INTERNAL_7f624df3_4_k_cu_3f63e3e84cuda3std6ranges3__45__cpo4prevE[1];
.global .align 1 .b8 _ZN34_INTERNAL_7f624df3_4_k_cu_3f63e3e84cuda3std6ranges3__45__cpo4dataE[1];
.global .align 1 .b8 _ZN34_INTERNAL_7f624df3_4_k_cu_3f63e3e84cuda3std6ranges3__45__cpo5cdataE[1];
.global .align 1 .b8 _ZN34_INTERNAL_7f624df3_4_k_cu_3f63e3e84cuda3std6ranges3__45__cpo4sizeE[1];
.global .align 1 .b8 _ZN34_INTERNAL_7f624df3_4_k_cu_3f63e3e84cuda3std6ranges3__45__cpo5ssizeE[1];
.global .align 1 .b8 _ZN34_INTERNAL_7f624df3_4_k_cu_3f63e3e84cuda3std6ranges3__45__cpo8distanceE[1];
.global .align 1 .b8 _ZN34_INTERNAL_7f624df3_4_k_cu_3f63e3e86thrust24THRUST_300001_SM_1000_NS8cuda_cub3parE[1];
.global .align 1 .b8 _ZN34_INTERNAL_7f624df3_4_k_cu_3f63e3e86thrust24THRUST_300001_SM_1000_NS8cuda_cub10par_nosyncE[1];
.global .align 1 .b8 _ZN34_INTERNAL_7f624df3_4_k_cu_3f63e3e86thrust24THRUST_300001_SM_1000_NS6system6detail10sequential3seqE[1];
.global .align 1 .b8 _ZN34_INTERNAL_7f624df3_4_k_cu_3f63e3e86thrust24THRUST_300001_SM_1000_NS12placeholders2_1E[1];
.global .align 1 .b8 _ZN34_INTERNAL_7f624df3_4_k_cu_3f63e3e86thrust24THRUST_300001_SM_1000_NS12placeholders2_2E[1];
.global .align 1 .b8 _ZN34_INTERNAL_7f624df3_4_k_cu_3f63e3e86thrust24THRUST_300001_SM_1000_NS12placeholders2_3E[1];
.global .align 1 .b8 _ZN34_INTERNAL_7f624df3_4_k_cu_3f63e3e86thrust24THRUST_300001_SM_1000_NS12placeholders2_4E[1];
.global .align 1 .b8 _ZN34_INTERNAL_7f624df3_4_k_cu_3f63e3e86thrust24THRUST_300001_SM_1000_NS12placeholders2_5E[1];
.global .align 1 .b8 _ZN34_INTERNAL_7f624df3_4_k_cu_3f63e3e86thrust24THRUST_300001_SM_1000_NS12placeholders2_6E[1];
.global .align 1 .b8 _ZN34_INTERNAL_7f624df3_4_k_cu_3f63e3e86thrust24THRUST_300001_SM_1000_NS12placeholders2_7E[1];
.global .align 1 .b8 _ZN34_INTERNAL_7f624df3_4_k_cu_3f63e3e86thrust24THRUST_300001_SM_1000_NS12placeholders2_8E[1];
.global .align 1 .b8 _ZN34_INTERNAL_7f624df3_4_k_cu_3f63e3e86thrust24THRUST_300001_SM_1000_NS12placeholders2_9E[1];
.global .align 1 .b8 _ZN34_INTERNAL_7f624df3_4_k_cu_3f63e3e86thrust24THRUST_300001_SM_1000_NS12placeholders3_10E[1];
.global .align 1 .b8 _ZN34_INTERNAL_7f624df3_4_k_cu_3f63e3e86thrust24THRUST_300001_SM_1000_NS3seqE[1];

.visible .entry _Z36compute_i_direction_kernel_32_threadPd(
	.param .u64 .ptr .align 1 _Z36compute_i_direction_kernel_32_threadPd_param_0
)
{
	.reg .pred 	%p<3>;
	.reg .b32 	%r<13>;
	.reg .b64 	%rd<7>;
	.reg .b64 	%fd<10>;

	ld.param.u64 	%rd2, [_Z36compute_i_direction_kernel_32_threadPd_param_0];
	cvta.to.global.u64 	%rd1, %rd2;
	mov.u32 	%r7, %tid.x;
	mov.u32 	%r8, %ctaid.x;
	mov.u32 	%r9, %ntid.x;
	mad.lo.s32 	%r1, %r8, %r9, %r7;
	setp.gt.s32 	%p1, %r1, 809999;
	@%p1 bra 	$L__BB0_3;
	mul.wide.s32 	%rd3, %r1, 8;
	add.s64 	%rd4, %rd1, %rd3;
	ld.global.f64 	%fd9, [%rd4];
	add.s32 	%r11, %r1, 1620000;
	mov.b32 	%r12, 0;
$L__BB0_2:
	mul.wide.s32 	%rd5, %r11, 8;
	add.s64 	%rd6, %rd1, %rd5;
	ld.global.f64 	%fd4, [%rd6];
	add.f64 	%fd5, %fd9, %fd4;
	mul.f64 	%fd6, %fd5, 0d3FE0000000000000;
	st.global.f64 	[%rd6+-6480000], %fd6;
	ld.global.f64 	%fd7, [%rd6+6480000];
	add.f64 	%fd8, %fd6, %fd7;
	mul.f64 	%fd9, %fd8, 0d3FE0000000000000;
	st.global.f64 	[%rd6], %fd9;
	add.s32 	%r12, %r12, 2;
	add.s32 	%r11, %r11, 1620000;
	setp.ne.s32 	%p2, %r12, 898;
	@%p2 bra 	$L__BB0_2;
$L__BB0_3:
	ret;

}
	// .globl	_Z36compute_j_direction_kernel_32_threadPd
.visible .entry _Z36compute_j_direction_kernel_32_threadPd(
	.param .u64 .ptr .align 1 _Z36compute_j_direction_kernel_32_threadPd_param_0
)
{
	.reg .pred 	%p<3>;
	.reg .b32 	%r<19>;
	.reg .b64 	%rd<7>;
	.reg .b64 	%fd<10>;

	ld.param.u64 	%rd2, [_Z36compute_j_direction_kernel_32_threadPd_param_0];
	cvta.to.global.u64 	%rd1, %rd2;
	mov.u32 	%r7, %tid.x;
	mov.u32 	%r8, %ctaid.x;
	mov.u32 	%r9, %ntid.x;
	mad.lo.s32 	%r1, %r8, %r9, %r7;
	setp.gt.s32 	%p1, %r1, 809999;
	@%p1 bra 	$L__BB1_3;
	mul.hi.s32 	%r11, %r1, -1851608123;
	add.s32 	%r12, %r11, %r1;
	shr.u32 	%r13, %r12, 31;
	shr.s32 	%r14, %r12, 9;
	add.s32 	%r15, %r14, %r13;
	mad.lo.s32 	%r16, %r15, 809100, %r1;
	mul.wide.s32 	%rd3, %r16, 8;
	add.s64 	%rd4, %rd1, %rd3;
	ld.global.f64 	%fd9, [%rd4];
	add.s32 	%r17, %r16, 1800;
	mov.b32 	%r18, 0;
$L__BB1_2:
	mul.wide.s32 	%rd5, %r17, 8;
	add.s64 	%rd6, %rd1, %rd5;
	ld.global.f64 	%fd4, [%rd6];
	add.f64 	%fd5, %fd9, %fd4;
	mul.f64 	%fd6, %fd5, 0d3FE0000000000000;
	st.global.f64 	[%rd6+-7200], %fd6;
	ld.global.f64 	%fd7, [%rd6+7200];
	add.f64 	%fd8, %fd6, %fd7;
	mul.f64 	%fd9, %fd8, 0d3FE0000000000000;
	st.global.f64 	[%rd6], %fd9;
	add.s32 	%r18, %r18, 2;
	add.s32 	%r17, %r17, 1800;
	setp.ne.s32 	%p2, %r18, 898;
	@%p2 bra 	$L__BB1_2;
$L__BB1_3:
	ret;

}
	// .globl	_Z36compute_k_direction_kernel_32_threadPdS_
.visible .entry _Z36compute_k_direction_kernel_32_threadPdS_(
	.param .u64 .ptr .align 1 _Z36compute_k_direction_kernel_32_threadPdS__param_0,
	.param .u64 .ptr .align 1 _Z36compute_k_direction_kernel_32_threadPdS__param_1
)
{
	.reg .pred 	%p<89>;
	.reg .b32 	%r<114>;
	.reg .b64 	%rd<57>;
	.reg .b64 	%fd<439>;
	// demoted variable
	.shared .align 8 .b8 _ZZ36compute_k_direction_kernel_32_threadPdS_E7sh_data[8448];
	ld.param.u64 	%rd3, [_Z36compute_k_direction_kernel_32_threadPdS__param_0];
	ld.param.u64 	%rd2, [_Z36compute_k_direction_kernel_32_threadPdS__param_1];
	cvta.to.global.u64 	%rd1, %rd3;
	mov.u32 	%r1, %tid.x;
	mov.u32 	%r2, %ctaid.x;
	mov.u32 	%r113, %ntid.x;
	mul.lo.s32 	%r4, %r2, %r113;
	add.s32 	%r5, %r4, %r1;
	setp.eq.s32 	%p1, %r2, 25312;
	selp.b32 	%r6, 16, 32, %p1;
	bar.sync 	0;
	mul.lo.s32 	%r43, %r5, 900;
	mul.wide.s32 	%rd4, %r43, 8;
	add.s64 	%rd5, %rd1, %rd4;
	ld.global.f64 	%fd1, [%rd5];
	ld.global.f64 	%fd2, [%rd5+8];
	mov.b32 	%r103, 0;
	cvt.u64.u32 	%rd7, %r1;
$L__BB2_1:
	setp.gt.u32 	%p2, %r1, 1;
	mul.lo.s32 	%r44, %r103, 33;
	sub.s32 	%r45, %r44, %r1;
	shl.b32 	%r46, %r45, 3;
	mov.u32 	%r47, _ZZ36compute_k_direction_kernel_32_threadPdS_E7sh_data;
	add.s32 	%r8, %r47, %r46;
	@%p2 bra 	$L__BB2_3;
	add.s32 	%r48, %r103, %r4;
	mul.lo.s32 	%r49, %r48, 900;
	cvt.s64.s32 	%rd6, %r49;
	add.s64 	%rd8, %rd7, %rd6;
	shl.b64 	%rd9, %rd8, 3;
	add.s64 	%rd10, %rd1, %rd9;
	ld.global.f64 	%fd18, [%rd10+16];
	st.shared.f64 	[%r8+8], %fd18;
$L__BB2_3:
	setp.gt.u32 	%p3, %r1, 1;
	bar.sync 	0;
	@%p3 bra 	$L__BB2_5;
	add.s32 	%r50, %r103, %r4;
	mad.lo.s32 	%r51, %r50, 900, 900;
	cvt.s64.s32 	%rd11, %r51;
	add.s64 	%rd13, %rd7, %rd11;
	shl.b64 	%rd14, %rd13, 3;
	add.s64 	%rd15, %rd1, %rd14;
	ld.global.f64 	%fd19, [%rd15+16];
	st.shared.f64 	[%r8+272], %fd19;
$L__BB2_5:
	setp.gt.u32 	%p4, %r1, 1;
	bar.sync 	0;
	@%p4 bra 	$L__BB2_7;
	add.s32 	%r52, %r103, %r4;
	mad.lo.s32 	%r53, %r52, 900, 1800;
	cvt.s64.s32 	%rd16, %r53;
	add.s64 	%rd18, %rd7, %rd16;
	shl.b64 	%rd19, %rd18, 3;
	add.s64 	%rd20, %rd1, %rd19;
	ld.global.f64 	%fd20, [%rd20+16];
	st.shared.f64 	[%r8+536], %fd20;
$L__BB2_7:
	setp.gt.u32 	%p5, %r1, 1;
	bar.sync 	0;
	@%p5 bra 	$L__BB2_9;
	add.s32 	%r54, %r103, %r4;
	mad.lo.s32 	%r55, %r54, 900, 2700;
	cvt.s64.s32 	%rd21, %r55;
	add.s64 	%rd23, %rd7, %rd21;
	shl.b64 	%rd24, %rd23, 3;
	add.s64 	%rd25, %rd1, %rd24;
	ld.global.f64 	%fd21, [%rd25+16];
	st.shared.f64 	[%r8+800], %fd21;
$L__BB2_9:
	bar.sync 	0;
	add.s32 	%r103, %r103, 4;
	setp.ne.s32 	%p6, %r103, %r6;
	@%p6 bra 	$L__BB2_1;
	mad.lo.s32 	%r10, %r1, 264, %r47;
	ld.shared.f64 	%fd22, [%r10+8];
	add.f64 	%fd23, %fd1, %fd22;
	mul.f64 	%fd24, %fd23, 0d3FE0000000000000;
	st.shared.f64 	[%r10+16], %fd24;
	sub.f64 	%fd25, %fd2, %fd24;
	abs.f64 	%fd26, %fd25;
	ld.shared.f64 	%fd435, [%r10];
	add.f64 	%fd27, %fd24, %fd435;
	mul.f64 	%fd434, %fd27, 0d3FE0000000000000;
	st.shared.f64 	[%r10+8], %fd434;
	sub.f64 	%fd28, %fd22, %fd434;
	abs.f64 	%fd29, %fd28;
	setp.gt.f64 	%p7, %fd26, %fd29;
	selp.f64 	%fd433, %fd26, %fd29, %p7;
	mov.b32 	%r104, 0;
$L__BB2_11:
	setp.gt.u32 	%p8, %r1, 1;
	mul.lo.s32 	%r58, %r104, 33;
	sub.s32 	%r59, %r58, %r1;
	shl.b32 	%r60, %r59, 3;
	add.s32 	%r12, %r47, %r60;
	@%p8 bra 	$L__BB2_13;
	add.s32 	%r62, %r104, %r4;
	ld.shared.f64 	%fd30, [%r12+16];
	mul.lo.s32 	%r63, %r62, 900;
	cvt.s64.s32 	%rd26, %r63;
	add.s64 	%rd28, %rd7, %rd26;
	shl.b64 	%rd29, %rd28, 3;
	add.s64 	%rd30, %rd1, %rd29;
	st.global.f64 	[%rd30+8], %fd30;
$L__BB2_13:
	setp.gt.u32 	%p9, %r1, 1;
	bar.sync 	0;
	@%p9 bra 	$L__BB2_15;
	add.s32 	%r64, %r104, %r4;
	ld.shared.f64 	%fd31, [%r12+280];
	mad.lo.s32 	%r65, %r64, 900, 900;
	cvt.s64.s32 	%rd31, %r65;
	add.s64 	%rd33, %rd7, %rd31;
	shl.b64 	%rd34, %rd33, 3;
	add.s64 	%rd35, %rd1, %rd34;
	st.global.f64 	[%rd35+8], %fd31;
$L__BB2_15:
	setp.gt.u32 	%p10, %r1, 1;
	bar.sync 	0;
	@%p10 bra 	$L__BB2_17;
	add.s32 	%r66, %r104, %r4;
	ld.shared.f64 	%fd32, [%r12+544];
	mad.lo.s32 	%r67, %r66, 900, 1800;
	cvt.s64.s32 	%rd36, %r67;
	add.s64 	%rd38, %rd7, %rd36;
	shl.b64 	%rd39, %rd38, 3;
	add.s64 	%rd40, %rd1, %rd39;
	st.global.f64 	[%rd40+8], %fd32;
$L__BB2_17:
	setp.gt.u32 	%p11, %r1, 1;
	bar.sync 	0;
	@%p11 bra 	$L__BB2_19;
	add.s32 	%r68, %r104, %r4;
	ld.shared.f64 	%fd33, [%r12+808];
	mad.lo.s32 	%r69, %r68, 900, 2700;
	cvt.s64.s32 	%rd41, %r69;
	add.s64 	%rd43, %rd7, %rd41;
	shl.b64 	%rd44, %rd43, 3;
	add.s64 	%rd45, %rd1, %rd44;
	st.global.f64 	[%rd45+8], %fd33;
$L__BB2_19:
	bar.sync 	0;
	add.s32 	%r104, %r104, 4;
	setp.ne.s32 	%p12, %r104, %r6;
	@%p12 bra 	$L__BB2_11;
	bar.sync 	0;
	add.s32 	%r14, %r1, 4;
	shl.b32 	%r72, %r1, 3;
	sub.s32 	%r74, %r47, %r72;
	add.s32 	%r15, %r74, 776;
	mad.lo.s32 	%r16, %r4, 900, %r1;
	mov.b32 	%r106, 0;
	mov.b32 	%r105, 1;
$L__BB2_21:
	setp.eq.s32 	%p13, %r105, 1;
	@%p13 bra 	$L__BB2_26;
	neg.s32 	%r111, %r6;
	shl.b32 	%r20, %r106, 5;
	add.s32 	%r109, %r16, %r20;
	mov.u32 	%r110, %r15;
$L__BB2_23:
	add.s32 	%r75, %r109, 4;
	mul.wide.s32 	%rd46, %r75, 8;
	add.s64 	%rd47, %rd1, %rd46;
	ld.global.f64 	%fd34, [%rd47];
	st.shared.f64 	[%r110+-528], %fd34;
	bar.sync 	0;
	ld.global.f64 	%fd35, [%rd47+7200];
	st.shared.f64 	[%r110+-264], %fd35;
	bar.sync 	0;
	ld.global.f64 	%fd36, [%rd47+14400];
	st.shared.f64 	[%r110], %fd36;
	bar.sync 	0;
	ld.global.f64 	%fd37, [%rd47+21600];
	st.shared.f64 	[%r110+264], %fd37;
	bar.sync 	0;
	add.s32 	%r111, %r111, 4;
	add.s32 	%r110, %r110, 1056;
	add.s32 	%r109, %r109, 3600;
	setp.ne.s32 	%p14, %r111, 0;
	@%p14 bra 	$L__BB2_23;
	ld.shared.f64 	%fd38, [%r10+248];
	add.f64 	%fd39, %fd434, %fd38;
	mul.f64 	%fd40, %fd39, 0d3FE0000000000000;
	st.shared.f64 	[%r10+256], %fd40;
	sub.f64 	%fd41, %fd435, %fd40;
	abs.f64 	%fd42, %fd41;
	setp.gt.f64 	%p15, %fd433, %fd42;
	selp.f64 	%fd43, %fd433, %fd42, %p15;
	ld.shared.f64 	%fd44, [%r10+240];
	add.f64 	%fd45, %fd40, %fd44;
	mul.f64 	%fd46, %fd45, 0d3FE0000000000000;
	st.shared.f64 	[%r10+248], %fd46;
	sub.f64 	%fd47, %fd38, %fd46;
	abs.f64 	%fd48, %fd47;
	setp.gt.f64 	%p16, %fd43, %fd48;
	selp.f64 	%fd49, %fd43, %fd48, %p16;
	ld.shared.f64 	%fd50, [%r10+232];
	add.f64 	%fd51, %fd46, %fd50;
	mul.f64 	%fd52, %fd51, 0d3FE0000000000000;
	st.shared.f64 	[%r10+240], %fd52;
	sub.f64 	%fd53, %fd44, %fd52;
	abs.f64 	%fd54, %fd53;
	setp.gt.f64 	%p17, %fd49, %fd54;
	selp.f64 	%fd55, %fd49, %fd54, %p17;
	ld.shared.f64 	%fd56, [%r10+224];
	add.f64 	%fd57, %fd52, %fd56;
	mul.f64 	%fd58, %fd57, 0d3FE0000000000000;
	st.shared.f64 	[%r10+232], %fd58;
	sub.f64 	%fd59, %fd50, %fd58;
	abs.f64 	%fd60, %fd59;
	setp.gt.f64 	%p18, %fd55, %fd60;
	selp.f64 	%fd61, %fd55, %fd60, %p18;
	ld.shared.f64 	%fd62, [%r10+216];
	add.f64 	%fd63, %fd58, %fd62;
	mul.f64 	%fd64, %fd63, 0d3FE0000000000000;
	st.shared.f64 	[%r10+224], %fd64;
	sub.f64 	%fd65, %fd56, %fd64;
	abs.f64 	%fd66, %fd65;
	setp.gt.f64 	%p19, %fd61, %fd66;
	selp.f64 	%fd67, %fd61, %fd66, %p19;
	ld.shared.f64 	%fd68, [%r10+208];
	add.f64 	%fd69, %fd64, %fd68;
	mul.f64 	%fd70, %fd69, 0d3FE0000000000000;
	st.shared.f64 	[%r10+216], %fd70;
	sub.f64 	%fd71, %fd62, %fd70;
	abs.f64 	%fd72, %fd71;
	setp.gt.f64 	%p20, %fd67, %fd72;
	selp.f64 	%fd73, %fd67, %fd72, %p20;
	ld.shared.f64 	%fd74, [%r10+200];
	add.f64 	%fd75, %fd70, %fd74;
	mul.f64 	%fd76, %fd75, 0d3FE0000000000000;
	st.shared.f64 	[%r10+208], %fd76;
	sub.f64 	%fd77, %fd68, %fd76;
	abs.f64 	%fd78, %fd77;
	setp.gt.f64 	%p21, %fd73, %fd78;
	selp.f64 	%fd79, %fd73, %fd78, %p21;
	ld.shared.f64 	%fd80, [%r10+192];
	add.f64 	%fd81, %fd76, %fd80;
	mul.f64 	%fd82, %fd81, 0d3FE0000000000000;
	st.shared.f64 	[%r10+200], %fd82;
	sub.f64 	%fd83, %fd74, %fd82;
	abs.f64 	%fd84, %fd83;
	setp.gt.f64 	%p22, %fd79, %fd84;
	selp.f64 	%fd85, %fd79, %fd84, %p22;
	ld.shared.f64 	%fd86, [%r10+184];
	add.f64 	%fd87, %fd82, %fd86;
	mul.f64 	%fd88, %fd87, 0d3FE0000000000000;
	st.shared.f64 	[%r10+192], %fd88;
	sub.f64 	%fd89, %fd80, %fd88;
	abs.f64 	%fd90, %fd89;
	setp.gt.f64 	%p23, %fd85, %fd90;
	selp.f64 	%fd91, %fd85, %fd90, %p23;
	ld.shared.f64 	%fd92, [%r10+176];
	add.f64 	%fd93, %fd88, %fd92;
	mul.f64 	%fd94, %fd93, 0d3FE0000000000000;
	st.shared.f64 	[%r10+184], %fd94;
	sub.f64 	%fd95, %fd86, %fd94;
	abs.f64 	%fd96, %fd95;
	setp.gt.f64 	%p24, %fd91, %fd96;
	selp.f64 	%fd97, %fd91, %fd96, %p24;
	ld.shared.f64 	%fd98, [%r10+168];
	add.f64 	%fd99, %fd94, %fd98;
	mul.f64 	%fd100, %fd99, 0d3FE0000000000000;
	st.shared.f64 	[%r10+176], %fd100;
	sub.f64 	%fd101, %fd92, %fd100;
	abs.f64 	%fd102, %fd101;
	setp.gt.f64 	%p25, %fd97, %fd102;
	selp.f64 	%fd103, %fd97, %fd102, %p25;
	ld.shared.f64 	%fd104, [%r10+160];
	add.f64 	%fd105, %fd100, %fd104;
	mul.f64 	%fd106, %fd105, 0d3FE0000000000000;
	st.shared.f64 	[%r10+168], %fd106;
	sub.f64 	%fd107, %fd98, %fd106;
	abs.f64 	%fd108, %fd107;
	setp.gt.f64 	%p26, %fd103, %fd108;
	selp.f64 	%fd109, %fd103, %fd108, %p26;
	ld.shared.f64 	%fd110, [%r10+152];
	add.f64 	%fd111, %fd106, %fd110;
	mul.f64 	%fd112, %fd111, 0d3FE0000000000000;
	st.shared.f64 	[%r10+160], %fd112;
	sub.f64 	%fd113, %fd104, %fd112;
	abs.f64 	%fd114, %fd113;
	setp.gt.f64 	%p27, %fd109, %fd114;
	selp.f64 	%fd115, %fd109, %fd114, %p27;
	ld.shared.f64 	%fd116, [%r10+144];
	add.f64 	%fd117, %fd112, %fd116;
	mul.f64 	%fd118, %fd117, 0d3FE0000000000000;
	st.shared.f64 	[%r10+152], %fd118;
	sub.f64 	%fd119, %fd110, %fd118;
	abs.f64 	%fd120, %fd119;
	setp.gt.f64 	%p28, %fd115, %fd120;
	selp.f64 	%fd121, %fd115, %fd120, %p28;
	ld.shared.f64 	%fd122, [%r10+136];
	add.f64 	%fd123, %fd118, %fd122;
	mul.f64 	%fd124, %fd123, 0d3FE0000000000000;
	st.shared.f64 	[%r10+144], %fd124;
	sub.f64 	%fd125, %fd116, %fd124;
	abs.f64 	%fd126, %fd125;
	setp.gt.f64 	%p29, %fd121, %fd126;
	selp.f64 	%fd127, %fd121, %fd126, %p29;
	ld.shared.f64 	%fd128, [%r10+128];
	add.f64 	%fd129, %fd124, %fd128;
	mul.f64 	%fd130, %fd129, 0d3FE0000000000000;
	st.shared.f64 	[%r10+136], %fd130;
	sub.f64 	%fd131, %fd122, %fd130;
	abs.f64 	%fd132, %fd131;
	setp.gt.f64 	%p30, %fd127, %fd132;
	selp.f64 	%fd133, %fd127, %fd132, %p30;
	ld.shared.f64 	%fd134, [%r10+120];
	add.f64 	%fd135, %fd130, %fd134;
	mul.f64 	%fd136, %fd135, 0d3FE0000000000000;
	st.shared.f64 	[%r10+128], %fd136;
	sub.f64 	%fd137, %fd128, %fd136;
	abs.f64 	%fd138, %fd137;
	setp.gt.f64 	%p31, %fd133, %fd138;
	selp.f64 	%fd139, %fd133, %fd138, %p31;
	ld.shared.f64 	%fd140, [%r10+112];
	add.f64 	%fd141, %fd136, %fd140;
	mul.f64 	%fd142, %fd141, 0d3FE0000000000000;
	st.shared.f64 	[%r10+120], %fd142;
	sub.f64 	%fd143, %fd134, %fd142;
	abs.f64 	%fd144, %fd143;
	setp.gt.f64 	%p32, %fd139, %fd144;
	selp.f64 	%fd145, %fd139, %fd144, %p32;
	ld.shared.f64 	%fd146, [%r10+104];
	add.f64 	%fd147, %fd142, %fd146;
	mul.f64 	%fd148, %fd147, 0d3FE0000000000000;
	st.shared.f64 	[%r10+112], %fd148;
	sub.f64 	%fd149, %fd140, %fd148;
	abs.f64 	%fd150, %fd149;
	setp.gt.f64 	%p33, %fd145, %fd150;
	selp.f64 	%fd151, %fd145, %fd150, %p33;
	ld.shared.f64 	%fd152, [%r10+96];
	add.f64 	%fd153, %fd148, %fd152;
	mul.f64 	%fd154, %fd153, 0d3FE0000000000000;
	st.shared.f64 	[%r10+104], %fd154;
	sub.f64 	%fd155, %fd146, %fd154;
	abs.f64 	%fd156, %fd155;
	setp.gt.f64 	%p34, %fd151, %fd156;
	selp.f64 	%fd157, %fd151, %fd156, %p34;
	ld.shared.f64 	%fd158, [%r10+88];
	add.f64 	%fd159, %fd154, %fd158;
	mul.f64 	%fd160, %fd159, 0d3FE0000000000000;
	st.shared.f64 	[%r10+96], %fd160;
	sub.f64 	%fd161, %fd152, %fd160;
	abs.f64 	%fd162, %fd161;
	setp.gt.f64 	%p35, %fd157, %fd162;
	selp.f64 	%fd163, %fd157, %fd162, %p35;
	ld.shared.f64 	%fd164, [%r10+80];
	add.f64 	%fd165, %fd160, %fd164;
	mul.f64 	%fd166, %fd165, 0d3FE0000000000000;
	st.shared.f64 	[%r10+88], %fd166;
	sub.f64 	%fd167, %fd158, %fd166;
	abs.f64 	%fd168, %fd167;
	setp.gt.f64 	%p36, %fd163, %fd168;
	selp.f64 	%fd169, %fd163, %fd168, %p36;
	ld.shared.f64 	%fd170, [%r10+72];
	add.f64 	%fd171, %fd166, %fd170;
	mul.f64 	%fd172, %fd171, 0d3FE0000000000000;
	st.shared.f64 	[%r10+80], %fd172;
	sub.f64 	%fd173, %fd164, %fd172;
	abs.f64 	%fd174, %fd173;
	setp.gt.f64 	%p37, %fd169, %fd174;
	selp.f64 	%fd175, %fd169, %fd174, %p37;
	ld.shared.f64 	%fd176, [%r10+64];
	add.f64 	%fd177, %fd172, %fd176;
	mul.f64 	%fd178, %fd177, 0d3FE0000000000000;
	st.shared.f64 	[%r10+72], %fd178;
	sub.f64 	%fd179, %fd170, %fd178;
	abs.f64 	%fd180, %fd179;
	setp.gt.f64 	%p38, %fd175, %fd180;
	selp.f64 	%fd181, %fd175, %fd180, %p38;
	ld.shared.f64 	%fd182, [%r10+56];
	add.f64 	%fd183, %fd178, %fd182;
	mul.f64 	%fd184, %fd183, 0d3FE0000000000000;
	st.shared.f64 	[%r10+64], %fd184;
	sub.f64 	%fd185, %fd176, %fd184;
	abs.f64 	%fd186, %fd185;
	setp.gt.f64 	%p39, %fd181, %fd186;
	selp.f64 	%fd187, %fd181, %fd186, %p39;
	ld.shared.f64 	%fd188, [%r10+48];
	add.f64 	%fd189, %fd184, %fd188;
	mul.f64 	%fd190, %fd189, 0d3FE0000000000000;
	st.shared.f64 	[%r10+56], %fd190;
	sub.f64 	%fd191, %fd182, %fd190;
	abs.f64 	%fd192, %fd191;
	setp.gt.f64 	%p40, %fd187, %fd192;
	selp.f64 	%fd193, %fd187, %fd192, %p40;
	ld.shared.f64 	%fd194, [%r10+40];
	add.f64 	%fd195, %fd190, %fd194;
	mul.f64 	%fd196, %fd195, 0d3FE0000000000000;
	st.shared.f64 	[%r10+48], %fd196;
	sub.f64 	%fd197, %fd188, %fd196;
	abs.f64 	%fd198, %fd197;
	setp.gt.f64 	%p41, %fd193, %fd198;
	selp.f64 	%fd199, %fd193, %fd198, %p41;
	ld.shared.f64 	%fd200, [%r10+32];
	add.f64 	%fd201, %fd196, %fd200;
	mul.f64 	%fd202, %fd201, 0d3FE0000000000000;
	st.shared.f64 	[%r10+40], %fd202;
	sub.f64 	%fd203, %fd194, %fd202;
	abs.f64 	%fd204, %fd203;
	setp.gt.f64 	%p42, %fd199, %fd204;
	selp.f64 	%fd205, %fd199, %fd204, %p42;
	ld.shared.f64 	%fd206, [%r10+24];
	add.f64 	%fd207, %fd202, %fd206;
	mul.f64 	%fd208, %fd207, 0d3FE0000000000000;
	st.shared.f64 	[%r10+32], %fd208;
	sub.f64 	%fd209, %fd200, %fd208;
	abs.f64 	%fd210, %fd209;
	setp.gt.f64 	%p43, %fd205, %fd210;
	selp.f64 	%fd211, %fd205, %fd210, %p43;
	ld.shared.f64 	%fd212, [%r10+16];
	add.f64 	%fd213, %fd208, %fd212;
	mul.f64 	%fd214, %fd213, 0d3FE0000000000000;
	st.shared.f64 	[%r10+24], %fd214;
	sub.f64 	%fd215, %fd206, %fd214;
	abs.f64 	%fd216, %fd215;
	setp.gt.f64 	%p44, %fd211, %fd216;
	selp.f64 	%fd217, %fd211, %fd216, %p44;
	ld.shared.f64 	%fd218, [%r10+8];
	add.f64 	%fd219, %fd214, %fd218;
	mul.f64 	%fd220, %fd219, 0d3FE0000000000000;
	st.shared.f64 	[%r10+16], %fd220;
	sub.f64 	%fd221, %fd212, %fd220;
	abs.f64 	%fd222, %fd221;
	setp.gt.f64 	%p45, %fd217, %fd222;
	selp.f64 	%fd223, %fd217, %fd222, %p45;
	ld.shared.f64 	%fd435, [%r10];
	add.f64 	%fd224, %fd220, %fd435;
	mul.f64 	%fd434, %fd224, 0d3FE0000000000000;
	st.shared.f64 	[%r10+8], %fd434;
	sub.f64 	%fd225, %fd218, %fd434;
	abs.f64 	%fd226, %fd225;
	setp.gt.f64 	%p46, %fd223, %fd226;
	selp.f64 	%fd433, %fd223, %fd226, %p46;
	add.s32 	%r77, %r14, %r20;
	add.s32 	%r34, %r77, -1;
	mov.b32 	%r112, 0;
$L__BB2_25:
	add.s32 	%r78, %r112, %r4;
	mul.lo.s32 	%r79, %r112, 33;
	sub.s32 	%r80, %r79, %r1;
	shl.b32 	%r81, %r80, 3;
	add.s32 	%r83, %r47, %r81;
	ld.shared.f64 	%fd227, [%r83+256];
	mad.lo.s32 	%r84, %r78, 900, %r34;
	mul.wide.s32 	%rd48, %r84, 8;
	add.s64 	%rd49, %rd1, %rd48;
	st.global.f64 	[%rd49], %fd227;
	bar.sync 	0;
	ld.shared.f64 	%fd228, [%r83+520];
	st.global.f64 	[%rd49+7200], %fd228;
	bar.sync 	0;
	ld.shared.f64 	%fd229, [%r83+784];
	st.global.f64 	[%rd49+14400], %fd229;
	bar.sync 	0;
	ld.shared.f64 	%fd230, [%r83+1048];
	st.global.f64 	[%rd49+21600], %fd230;
	bar.sync 	0;
	add.s32 	%r112, %r112, 4;
	setp.ne.s32 	%p47, %r112, %r6;
	@%p47 bra 	$L__BB2_25;
	bra.uni 	$L__BB2_30;
$L__BB2_26:
	shl.b32 	%r86, %r106, 5;
	add.s32 	%r22, %r14, %r86;
	mov.b32 	%r107, 0;
$L__BB2_27:
	add.s32 	%r87, %r107, %r4;
	mad.lo.s32 	%r88, %r87, 900, %r22;
	mul.wide.s32 	%rd50, %r88, 8;
	add.s64 	%rd51, %rd1, %rd50;
	ld.global.f64 	%fd231, [%rd51];
	mad.lo.s32 	%r89, %r107, 33, %r1;
	shl.b32 	%r90, %r89, 3;
	add.s32 	%r92, %r47, %r90;
	st.shared.f64 	[%r92+8], %fd231;
	bar.sync 	0;
	ld.global.f64 	%fd232, [%rd51+7200];
	st.shared.f64 	[%r92+272], %fd232;
	bar.sync 	0;
	ld.global.f64 	%fd233, [%rd51+14400];
	st.shared.f64 	[%r92+536], %fd233;
	bar.sync 	0;
	ld.global.f64 	%fd234, [%rd51+21600];
	st.shared.f64 	[%r92+800], %fd234;
	bar.sync 	0;
	add.s32 	%r107, %r107, 4;
	setp.ne.s32 	%p48, %r107, %r6;
	@%p48 bra 	$L__BB2_27;
	ld.shared.f64 	%fd235, [%r10+8];
	add.f64 	%fd236, %fd434, %fd235;
	mul.f64 	%fd237, %fd236, 0d3FE0000000000000;
	st.shared.f64 	[%r10], %fd237;
	sub.f64 	%fd238, %fd435, %fd237;
	abs.f64 	%fd239, %fd238;
	setp.gt.f64 	%p49, %fd433, %fd239;
	selp.f64 	%fd240, %fd433, %fd239, %p49;
	ld.shared.f64 	%fd241, [%r10+16];
	add.f64 	%fd242, %fd237, %fd241;
	mul.f64 	%fd243, %fd242, 0d3FE0000000000000;
	st.shared.f64 	[%r10+8], %fd243;
	sub.f64 	%fd244, %fd235, %fd243;
	abs.f64 	%fd245, %fd244;
	setp.gt.f64 	%p50, %fd240, %fd245;
	selp.f64 	%fd246, %fd240, %fd245, %p50;
	ld.shared.f64 	%fd247, [%r10+24];
	add.f64 	%fd248, %fd243, %fd247;
	mul.f64 	%fd249, %fd248, 0d3FE0000000000000;
	st.shared.f64 	[%r10+16], %fd249;
	sub.f64 	%fd250, %fd241, %fd249;
	abs.f64 	%fd251, %fd250;
	setp.gt.f64 	%p51, %fd246, %fd251;
	selp.f64 	%fd252, %fd246, %fd251, %p51;
	ld.shared.f64 	%fd253, [%r10+32];
	add.f64 	%fd254, %fd249, %fd253;
	mul.f64 	%fd255, %fd254, 0d3FE0000000000000;
	st.shared.f64 	[%r10+24], %fd255;
	sub.f64 	%fd256, %fd247, %fd255;
	abs.f64 	%fd257, %fd256;
	setp.gt.f64 	%p52, %fd252, %fd257;
	selp.f64 	%fd258, %fd252, %fd257, %p52;
	ld.shared.f64 	%fd259, [%r10+40];
	add.f64 	%fd260, %fd255, %fd259;
	mul.f64 	%fd261, %fd260, 0d3FE0000000000000;
	st.shared.f64 	[%r10+32], %fd261;
	sub.f64 	%fd262, %fd253, %fd261;
	abs.f64 	%fd263, %fd262;
	setp.gt.f64 	%p53, %fd258, %fd263;
	selp.f64 	%fd264, %fd258, %fd263, %p53;
	ld.shared.f64 	%fd265, [%r10+48];
	add.f64 	%fd266, %fd261, %fd265;
	mul.f64 	%fd267, %fd266, 0d3FE0000000000000;
	st.shared.f64 	[%r10+40], %fd267;
	sub.f64 	%fd268, %fd259, %fd267;
	abs.f64 	%fd269, %fd268;
	setp.gt.f64 	%p54, %fd264, %fd269;
	selp.f64 	%fd270, %fd264, %fd269, %p54;
	ld.shared.f64 	%fd271, [%r10+56];
	add.f64 	%fd272, %fd267, %fd271;
	mul.f64 	%fd273, %fd272, 0d3FE0000000000000;
	st.shared.f64 	[%r10+48], %fd273;
	sub.f64 	%fd274, %fd265, %fd273;
	abs.f64 	%fd275, %fd274;
	setp.gt.f64 	%p55, %fd270, %fd275;
	selp.f64 	%fd276, %fd270, %fd275, %p55;
	ld.shared.f64 	%fd277, [%r10+64];
	add.f64 	%fd278, %fd273, %fd277;
	mul.f64 	%fd279, %fd278, 0d3FE0000000000000;
	st.shared.f64 	[%r10+56], %fd279;
	sub.f64 	%fd280, %fd271, %fd279;
	abs.f64 	%fd281, %fd280;
	setp.gt.f64 	%p56, %fd276, %fd281;
	selp.f64 	%fd282, %fd276, %fd281, %p56;
	ld.shared.f64 	%fd283, [%r10+72];
	add.f64 	%fd284, %fd279, %fd283;
	mul.f64 	%fd285, %fd284, 0d3FE0000000000000;
	st.shared.f64 	[%r10+64], %fd285;
	sub.f64 	%fd286, %fd277, %fd285;
	abs.f64 	%fd287, %fd286;
	setp.gt.f64 	%p57, %fd282, %fd287;
	selp.f64 	%fd288, %fd282, %fd287, %p57;
	ld.shared.f64 	%fd289, [%r10+80];
	add.f64 	%fd290, %fd285, %fd289;
	mul.f64 	%fd291, %fd290, 0d3FE0000000000000;
	st.shared.f64 	[%r10+72], %fd291;
	sub.f64 	%fd292, %fd283, %fd291;
	abs.f64 	%fd293, %fd292;
	setp.gt.f64 	%p58, %fd288, %fd293;
	selp.f64 	%fd294, %fd288, %fd293, %p58;
	ld.shared.f64 	%fd295, [%r10+88];
	add.f64 	%fd296, %fd291, %fd295;
	mul.f64 	%fd297, %fd296, 0d3FE0000000000000;
	st.shared.f64 	[%r10+80], %fd297;
	sub.f64 	%fd298, %fd289, %fd297;
	abs.f64 	%fd299, %fd298;
	setp.gt.f64 	%p59, %fd294, %fd299;
	selp.f64 	%fd300, %fd294, %fd299, %p59;
	ld.shared.f64 	%fd301, [%r10+96];
	add.f64 	%fd302, %fd297, %fd301;
	mul.f64 	%fd303, %fd302, 0d3FE0000000000000;
	st.shared.f64 	[%r10+88], %fd303;
	sub.f64 	%fd304, %fd295, %fd303;
	abs.f64 	%fd305, %fd304;
	setp.gt.f64 	%p60, %fd300, %fd305;
	selp.f64 	%fd306, %fd300, %fd305, %p60;
	ld.shared.f64 	%fd307, [%r10+104];
	add.f64 	%fd308, %fd303, %fd307;
	mul.f64 	%fd309, %fd308, 0d3FE0000000000000;
	st.shared.f64 	[%r10+96], %fd309;
	sub.f64 	%fd310, %fd301, %fd309;
	abs.f64 	%fd311, %fd310;
	setp.gt.f64 	%p61, %fd306, %fd311;
	selp.f64 	%fd312, %fd306, %fd311, %p61;
	ld.shared.f64 	%fd313, [%r10+112];
	add.f64 	%fd314, %fd309, %fd313;
	mul.f64 	%fd315, %fd314, 0d3FE0000000000000;
	st.shared.f64 	[%r10+104], %fd315;
	sub.f64 	%fd316, %fd307, %fd315;
	abs.f64 	%fd317, %fd316;
	setp.gt.f64 	%p62, %fd312, %fd317;
	selp.f64 	%fd318, %fd312, %fd317, %p62;
	ld.shared.f64 	%fd319, [%r10+120];
	add.f64 	%fd320, %fd315, %fd319;
	mul.f64 	%fd321, %fd320, 0d3FE0000000000000;
	st.shared.f64 	[%r10+112], %fd321;
	sub.f64 	%fd322, %fd313, %fd321;
	abs.f64 	%fd323, %fd322;
	setp.gt.f64 	%p63, %fd318, %fd323;
	selp.f64 	%fd324, %fd318, %fd323, %p63;
	ld.shared.f64 	%fd325, [%r10+128];
	add.f64 	%fd326, %fd321, %fd325;
	mul.f64 	%fd327, %fd326, 0d3FE0000000000000;
	st.shared.f64 	[%r10+120], %fd327;
	sub.f64 	%fd328, %fd319, %fd327;
	abs.f64 	%fd329, %fd328;
	setp.gt.f64 	%p64, %fd324, %fd329;
	selp.f64 	%fd330, %fd324, %fd329, %p64;
	ld.shared.f64 	%fd331, [%r10+136];
	add.f64 	%fd332, %fd327, %fd331;
	mul.f64 	%fd333, %fd332, 0d3FE0000000000000;
	st.shared.f64 	[%r10+128], %fd333;
	sub.f64 	%fd334, %fd325, %fd333;
	abs.f64 	%fd335, %fd334;
	setp.gt.f64 	%p65, %fd330, %fd335;
	selp.f64 	%fd336, %fd330, %fd335, %p65;
	ld.shared.f64 	%fd337, [%r10+144];
	add.f64 	%fd338, %fd333, %fd337;
	mul.f64 	%fd339, %fd338, 0d3FE0000000000000;
	st.shared.f64 	[%r10+136], %fd339;
	sub.f64 	%fd340, %fd331, %fd339;
	abs.f64 	%fd341, %fd340;
	setp.gt.f64 	%p66, %fd336, %fd341;
	selp.f64 	%fd342, %fd336, %fd341, %p66;
	ld.shared.f64 	%fd343, [%r10+152];
	add.f64 	%fd344, %fd339, %fd343;
	mul.f64 	%fd345, %fd344, 0d3FE0000000000000;
	st.shared.f64 	[%r10+144], %fd345;
	sub.f64 	%fd346, %fd337, %fd345;
	abs.f64 	%fd347, %fd346;
	setp.gt.f64 	%p67, %fd342, %fd347;
	selp.f64 	%fd348, %fd342, %fd347, %p67;
	ld.shared.f64 	%fd349, [%r10+160];
	add.f64 	%fd350, %fd345, %fd349;
	mul.f64 	%fd351, %fd350, 0d3FE0000000000000;
	st.shared.f64 	[%r10+152], %fd351;
	sub.f64 	%fd352, %fd343, %fd351;
	abs.f64 	%fd353, %fd352;
	setp.gt.f64 	%p68, %fd348, %fd353;
	selp.f64 	%fd354, %fd348, %fd353, %p68;
	ld.shared.f64 	%fd355, [%r10+168];
	add.f64 	%fd356, %fd351, %fd355;
	mul.f64 	%fd357, %fd356, 0d3FE0000000000000;
	st.shared.f64 	[%r10+160], %fd357;
	sub.f64 	%fd358, %fd349, %fd357;
	abs.f64 	%fd359, %fd358;
	setp.gt.f64 	%p69, %fd354, %fd359;
	selp.f64 	%fd360, %fd354, %fd359, %p69;
	ld.shared.f64 	%fd361, [%r10+176];
	add.f64 	%fd362, %fd357, %fd361;
	mul.f64 	%fd363, %fd362, 0d3FE0000000000000;
	st.shared.f64 	[%r10+168], %fd363;
	sub.f64 	%fd364, %fd355, %fd363;
	abs.f64 	%fd365, %fd364;
	setp.gt.f64 	%p70, %fd360, %fd365;
	selp.f64 	%fd366, %fd360, %fd365, %p70;
	ld.shared.f64 	%fd367, [%r10+184];
	add.f64 	%fd368, %fd363, %fd367;
	mul.f64 	%fd369, %fd368, 0d3FE0000000000000;
	st.shared.f64 	[%r10+176], %fd369;
	sub.f64 	%fd370, %fd361, %fd369;
	abs.f64 	%fd371, %fd370;
	setp.gt.f64 	%p71, %fd366, %fd371;
	selp.f64 	%fd372, %fd366, %fd371, %p71;
	ld.shared.f64 	%fd373, [%r10+192];
	add.f64 	%fd374, %fd369, %fd373;
	mul.f64 	%fd375, %fd374, 0d3FE0000000000000;
	st.shared.f64 	[%r10+184], %fd375;
	sub.f64 	%fd376, %fd367, %fd375;
	abs.f64 	%fd377, %fd376;
	setp.gt.f64 	%p72, %fd372, %fd377;
	selp.f64 	%fd378, %fd372, %fd377, %p72;
	ld.shared.f64 	%fd379, [%r10+200];
	add.f64 	%fd380, %fd375, %fd379;
	mul.f64 	%fd381, %fd380, 0d3FE0000000000000;
	st.shared.f64 	[%r10+192], %fd381;
	sub.f64 	%fd382, %fd373, %fd381;
	abs.f64 	%fd383, %fd382;
	setp.gt.f64 	%p73, %fd378, %fd383;
	selp.f64 	%fd384, %fd378, %fd383, %p73;
	ld.shared.f64 	%fd385, [%r10+208];
	add.f64 	%fd386, %fd381, %fd385;
	mul.f64 	%fd387, %fd386, 0d3FE0000000000000;
	st.shared.f64 	[%r10+200], %fd387;
	sub.f64 	%fd388, %fd379, %fd387;
	abs.f64 	%fd389, %fd388;
	setp.gt.f64 	%p74, %fd384, %fd389;
	selp.f64 	%fd390, %fd384, %fd389, %p74;
	ld.shared.f64 	%fd391, [%r10+216];
	add.f64 	%fd392, %fd387, %fd391;
	mul.f64 	%fd393, %fd392, 0d3FE0000000000000;
	st.shared.f64 	[%r10+208], %fd393;
	sub.f64 	%fd394, %fd385, %fd393;
	abs.f64 	%fd395, %fd394;
	setp.gt.f64 	%p75, %fd390, %fd395;
	selp.f64 	%fd396, %fd390, %fd395, %p75;
	ld.shared.f64 	%fd397, [%r10+224];
	add.f64 	%fd398, %fd393, %fd397;
	mul.f64 	%fd399, %fd398, 0d3FE0000000000000;
	st.shared.f64 	[%r10+216], %fd399;
	sub.f64 	%fd400, %fd391, %fd399;
	abs.f64 	%fd401, %fd400;
	setp.gt.f64 	%p76, %fd396, %fd401;
	selp.f64 	%fd402, %fd396, %fd401, %p76;
	ld.shared.f64 	%fd403, [%r10+232];
	add.f64 	%fd404, %fd399, %fd403;
	mul.f64 	%fd405, %fd404, 0d3FE0000000000000;
	st.shared.f64 	[%r10+224], %fd405;
	sub.f64 	%fd406, %fd397, %fd405;
	abs.f64 	%fd407, %fd406;
	setp.gt.f64 	%p77, %fd402, %fd407;
	selp.f64 	%fd408, %fd402, %fd407, %p77;
	ld.shared.f64 	%fd409, [%r10+240];
	add.f64 	%fd410, %fd405, %fd409;
	mul.f64 	%fd411, %fd410, 0d3FE0000000000000;
	st.shared.f64 	[%r10+232], %fd411;
	sub.f64 	%fd412, %fd403, %fd411;
	abs.f64 	%fd413, %fd412;
	setp.gt.f64 	%p78, %fd408, %fd413;
	selp.f64 	%fd414, %fd408, %fd413, %p78;
	ld.shared.f64 	%fd415, [%r10+248];
	add.f64 	%fd416, %fd411, %fd415;
	mul.f64 	%fd417, %fd416, 0d3FE0000000000000;
	st.shared.f64 	[%r10+240], %fd417;
	sub.f64 	%fd418, %fd409, %fd417;
	abs.f64 	%fd419, %fd418;
	setp.gt.f64 	%p79, %fd414, %fd419;
	selp.f64 	%fd420, %fd414, %fd419, %p79;
	ld.shared.f64 	%fd435, [%r10+256];
	add.f64 	%fd421, %fd417, %fd435;
	mul.f64 	%fd434, %fd421, 0d3FE0000000000000;
	st.shared.f64 	[%r10+248], %fd434;
	sub.f64 	%fd422, %fd415, %fd434;
	abs.f64 	%fd423, %fd422;
	setp.gt.f64 	%p80, %fd420, %fd423;
	selp.f64 	%fd433, %fd420, %fd423, %p80;
	add.s32 	%r25, %r22, -1;
	mov.b32 	%r108, 0;
$L__BB2_29:
	add.s32 	%r94, %r108, %r4;
	mad.lo.s32 	%r95, %r108, 33, %r1;
	shl.b32 	%r96, %r95, 3;
	add.s32 	%r98, %r47, %r96;
	ld.shared.f64 	%fd424, [%r98];
	mad.lo.s32 	%r99, %r94, 900, %r25;
	mul.wide.s32 	%rd52, %r99, 8;
	add.s64 	%rd53, %rd1, %rd52;
	st.global.f64 	[%rd53], %fd424;
	bar.sync 	0;
	ld.shared.f64 	%fd425, [%r98+264];
	st.global.f64 	[%rd53+7200], %fd425;
	bar.sync 	0;
	ld.shared.f64 	%fd426, [%r98+528];
	st.global.f64 	[%rd53+14400], %fd426;
	bar.sync 	0;
	ld.shared.f64 	%fd427, [%r98+792];
	st.global.f64 	[%rd53+21600], %fd427;
	bar.sync 	0;
	add.s32 	%r108, %r108, 4;
	setp.eq.s32 	%p81, %r108, %r6;
	@%p81 bra 	$L__BB2_30;
	bra.uni 	$L__BB2_29;
$L__BB2_30:
	neg.s32 	%r105, %r105;
	add.s32 	%r106, %r106, 1;
	setp.ne.s32 	%p82, %r106, 28;
	@%p82 bra 	$L__BB2_21;
	setp.gt.s32 	%p83, %r5, 809999;
	selp.f64 	%fd428, 0d0000000000000000, %fd433, %p83;
	shl.b32 	%r100, %r1, 8;
	sub.s32 	%r39, %r10, %r100;
	st.shared.f64 	[%r39], %fd428;
	bar.sync 	0;
	setp.lt.u32 	%p84, %r113, 2;
	@%p84 bra 	$L__BB2_35;
$L__BB2_32:
	shr.u32 	%r41, %r113, 1;
	setp.ge.u32 	%p85, %r1, %r41;
	@%p85 bra 	$L__BB2_34;
	ld.shared.f64 	%fd429, [%r39];
	shl.b32 	%r101, %r41, 3;
	add.s32 	%r102, %r39, %r101;
	ld.shared.f64 	%fd430, [%r102];
	setp.gt.f64 	%p86, %fd429, %fd430;
	selp.f64 	%fd431, %fd429, %fd430, %p86;
	st.shared.f64 	[%r39], %fd431;
$L__BB2_34:
	bar.sync 	0;
	setp.gt.u32 	%p87, %r113, 3;
	mov.u32 	%r113, %r41;
	@%p87 bra 	$L__BB2_32;
$L__BB2_35:
	setp.ne.s32 	%p88, %r1, 0;
	@%p88 bra 	$L__BB2_37;
	ld.shared.f64 	%fd432, [_ZZ36compute_k_direction_kernel_32_threadPdS_E7sh_data];
	cvta.to.global.u64 	%rd54, %rd2;
	mul.wide.u32 	%rd55, %r2, 8;
	add.s64 	%rd56, %rd54, %rd55;
	st.global.f64 	[%rd56], %fd432;
$L__BB2_37:
	ret;

}
	// .globl	_ZN3cub18CUB_300001_SM_10006detail11EmptyKernelIvEEvv
.visible .entry _ZN3cub18CUB_300001_SM_10006detail11EmptyKernelIvEEvv()
{


	ret;

}
	// .globl	_ZN3cub18CUB_300001_SM_10006detail6reduce28DeviceReduceSingleTileKernelINS2_10policy_hubIdjN4cuda3__47maximumIdEEE10Policy1000EN6thrust24THRUST_300001_SM_1000_NS10device_ptrIdEEPdjS8_ddNS5_3std3__410__identityEEEvT0_T1_T2_T3_T4_T6_
.visible .entry _ZN3cub18CUB_300001_SM_10006detail6reduce28DeviceReduceSingleTileKernelINS2_10policy_hubIdjN4cuda3__47maximumIdEEE10Policy1000EN6thrust24THRUST_300001_SM_1000_NS10device_ptrIdEEPdjS8_ddNS5_3std3__410__identityEEEvT0_T1_T2_T3_T4_T6_(
	.param .align 8 .b8 _ZN3cub18CUB_300001_SM_10006detail6reduce28DeviceReduceSingleTileKernelINS2_10policy_hubIdjN4cuda3__47maximumIdEEE10Policy1000EN6thrust24THRUST_300001_SM_1000_NS10device_ptrIdEEPdjS8_ddNS5_3std3__410__identityEEEvT0_T1_T2_T3_T4_T6__param_0[8],
	.param .u64 .ptr .align 1 _ZN3cub18CUB_300001_SM_10006detail6reduce28DeviceReduceSingleTileKernelINS2_10policy_hubIdjN4cuda3__47maximumIdEEE10Policy1000EN6thrust24THRUST_300001_SM_1000_NS10device_ptrIdEEPdjS8_ddNS5_3std3__410__identityEEEvT0_T1_T2_T3_T4_T6__param_1,
	.param .u32 _ZN3cub18CUB_300001_SM_10006detail6reduce28DeviceReduceSingleTileKernelINS2_10policy_hubIdjN4cuda3__47maximumIdEEE10Policy1000EN6thrust24THRUST_300001_SM_1000_NS10device_ptrIdEEPdjS8_ddNS5_3std3__410__identityEEEvT0_T1_T2_T3_T4_T6__param_2,
	.param .align 1 .b8 _ZN3cub18CUB_300001_SM_10006detail6reduce28DeviceReduceSingleTileKernelINS2_10policy_hubIdjN4cuda3__47maximumIdEEE10Policy1000EN6thrust24THRUST_300001_SM_1000_NS10device_ptrIdEEPdjS8_ddNS5_3std3__410__identityEEEvT0_T1_T2_T3_T4_T6__param_3[1],
	.param .f64 _ZN3cub18CUB_300001_SM_10006detail6reduce28DeviceReduceSingleTileKernelINS2_10policy_hubIdjN4cuda3__47maximumIdEEE10Policy1000EN6thrust24THRUST_300001_SM_1000_NS10device_ptrIdEEPdjS8_ddNS5_3std3__410__identityEEEvT0_T1_T2_T3_T4_T6__param_4,
	.param .align 1 .b8 _ZN3cub18CUB_300001_SM_10006detail6reduce28DeviceReduceSingleTileKernelINS2_10policy_hubIdjN4cuda3__47maximumIdEEE10Policy1000EN6thrust24THRUST_300001_SM_1000_NS10device_ptrIdEEPdjS8_ddNS5_3std3__410__identityEEEvT0_T1_T2_T3_T4_T6__param_5[1]
)
.maxntid 256
.minnctapersm 1
{
	.reg .pred 	%p<169>;
	.reg .b32 	%r<286>;
	.reg .b64 	%rd<114>;
	.reg .b64 	%fd<309>;
	// demoted variable
	.shared .align 8 .b8 _ZZN3cub18CUB_300001_SM_10006detail6reduce28DeviceReduceSingleTileKernelINS2_10policy_hubIdjN4cuda3__47maximumIdEEE10Policy1000EN6thrust24THRUST_300001_SM_1000_NS10device_ptrIdEEPdjS8_ddNS5_3std3__410__identityEEEvT0_T1_T2_T3_T4_T6_E12temp_storage[80];
	ld.param.u64 	%rd9, [_ZN3cub18CUB_300001_SM_10006detail6reduce28DeviceReduceSingleTileKernelINS2_10policy_hubIdjN4cuda3__47maximumIdEEE10Policy1000EN6thrust24THRUST_300001_SM_1000_NS10device_ptrIdEEPdjS8_ddNS5_3std3__410__identityEEEvT0_T1_T2_T3_T4_T6__param_0];
	ld.param.u64 	%rd10, [_ZN3cub18CUB_300001_SM_10006detail6reduce28DeviceReduceSingleTileKernelINS2_10policy_hubIdjN4cuda3__47maximumIdEEE10Policy1000EN6thrust24THRUST_300001_SM_1000_NS10device_ptrIdEEPdjS8_ddNS5_3std3__410__identityEEEvT0_T1_T2_T3_T4_T6__param_1];
	ld.param.u32 	%r51, [_ZN3cub18CUB_300001_SM_10006detail6reduce28DeviceReduceSingleTileKernelINS2_10policy_hubIdjN4cuda3__47maximumIdEEE10Policy1000EN6thrust24THRUST_300001_SM_1000_NS10device_ptrIdEEPdjS8_ddNS5_3std3__410__identityEEEvT0_T1_T2_T3_T4_T6__param_2];
	ld.param.f64 	%fd42, [_ZN3cub18CUB_300001_SM_10006detail6reduce28DeviceReduceSingleTileKernelINS2_10policy_hubIdjN4cuda3__47maximumIdEEE10Policy1000EN6thrust24THRUST_300001_SM_1000_NS10device_ptrIdEEPdjS8_ddNS5_3std3__410__identityEEEvT0_T1_T2_T3_T4_T6__param_4];
	cvta.to.global.u64 	%rd1, %rd10;
	setp.ne.s32 	%p1, %r51, 0;
	@%p1 bra 	$L__BB4_3;
	mov.u32 	%r268, %tid.x;
	setp.ne.s32 	%p168, %r268, 0;
	@%p168 bra 	$L__BB4_52;
	st.global.f64 	[%rd1], %fd42;
	bra.uni 	$L__BB4_52;
$L__BB4_3:
	cvta.to.global.u64 	%rd2, %rd9;
	setp.gt.u32 	%p2, %r51, 2047;
	@%p2 bra 	$L__BB4_28;
	mov.u32 	%r1, %tid.x;
	setp.ge.u32 	%p80, %r1, %r51;
	mov.f64 	%fd296, 0d0000000000000000;
	mov.u32 	%r272, %r1;
	@%p80 bra 	$L__BB4_6;
	mul.wide.u32 	%rd83, %r1, 8;
	add.s64 	%rd84, %rd2, %rd83;
	ld.global.f64 	%fd296, [%rd84];
	add.s32 	%r272, %r1, 256;
$L__BB4_6:
	setp.ge.u32 	%p81, %r272, %r51;
	@%p81 bra 	$L__BB4_19;
	not.b32 	%r145, %r272;
	add.s32 	%r146, %r51, %r145;
	shr.u32 	%r147, %r146, 8;
	add.s32 	%r4, %r147, 1;
	and.b32  	%r5, %r4, 15;
	setp.lt.u32 	%p82, %r146, 3840;
	@%p82 bra 	$L__BB4_10;
	and.b32  	%r148, %r4, 33554416;
	neg.s32 	%r270, %r148;
	mul.wide.u32 	%rd85, %r272, 8;
	add.s64 	%rd86, %rd85, %rd2;
	add.s64 	%rd112, %rd86, 16384;
$L__BB4_9:
	.pragma "nounroll";
	ld.global.f64 	%fd157, [%rd112+-16384];
	setp.lt.f64 	%p83, %fd296, %fd157;
	selp.f64 	%fd158, %fd157, %fd296, %p83;
	ld.global.f64 	%fd159, [%rd112+-14336];
	setp.lt.f64 	%p84, %fd158, %fd159;
	selp.f64 	%fd160, %fd159, %fd158, %p84;
	ld.global.f64 	%fd161, [%rd112+-12288];
	setp.lt.f64 	%p85, %fd160, %fd161;
	selp.f64 	%fd162, %fd161, %fd160, %p85;
	ld.global.f64 	%fd163, [%rd112+-10240];
	setp.lt.f64 	%p86, %fd162, %fd163;
	selp.f64 	%fd164, %fd163, %fd162, %p86;
	ld.global.f64 	%fd165, [%rd112+-8192];
	setp.lt.f64 	%p87, %fd164, %fd165;
	selp.f64 	%fd166, %fd165, %fd164, %p87;
	ld.global.f64 	%fd167, [%rd112+-6144];
	setp.lt.f64 	%p88, %fd166, %fd167;
	selp.f64 	%fd168, %fd167, %fd166, %p88;
	ld.global.f64 	%fd169, [%rd112+-4096];
	setp.lt.f64 	%p89, %fd168, %fd169;
	selp.f64 	%fd170, %fd169, %fd168, %p89;
	ld.global.f64 	%fd171, [%rd112+-2048];
	setp.lt.f64 	%p90, %fd170, %fd171;
	selp.f64 	%fd172, %fd171, %fd170, %p90;
	ld.global.f64 	%fd173, [%rd112];
	setp.lt.f64 	%p91, %fd172, %fd173;
	selp.f64 	%fd174, %fd173, %fd172, %p91;
	ld.global.f64 	%fd175, [%rd112+2048];
	setp.lt.f64 	%p92, %fd174, %fd175;
	selp.f64 	%fd176, %fd175, %fd174, %p92;
	ld.global.f64 	%fd177, [%rd112+4096];
	setp.lt.f64 	%p93, %fd176, %fd177;
	selp.f64 	%fd178, %fd177, %fd176, %p93;
	ld.global.f64 	%fd179, [%rd112+6144];
	setp.lt.f64 	%p94, %fd178, %fd179;
	selp.f64 	%fd180, %fd179, %fd178, %p94;
	ld.global.f64 	%fd181, [%rd112+8192];
	setp.lt.f64 	%p95, %fd180, %fd181;
	selp.f64 	%fd182, %fd181, %fd180, %p95;
	ld.global.f64 	%fd183, [%rd112+10240];
	setp.lt.f64 	%p96, %fd182, %fd183;
	selp.f64 	%fd184, %fd183, %fd182, %p96;
	ld.global.f64 	%fd185, [%rd112+12288];
	setp.lt.f64 	%p97, %fd184, %fd185;
	selp.f64 	%fd186, %fd185, %fd184, %p97;
	ld.global.f64 	%fd187, [%rd112+14336];
	setp.lt.f64 	%p98, %fd186, %fd187;
	selp.f64 	%fd296, %fd187, %fd186, %p98;
	add.s32 	%r272, %r272, 4096;
	add.s32 	%r270, %r270, 16;
	add.s64 	%rd112, %rd112, 32768;
	setp.ne.s32 	%p99, %r270, 0;
	@%p99 bra 	$L__BB4_9;
$L__BB4_10:
	setp.eq.s32 	%p100, %r5, 0;
	@%p100 bra 	$L__BB4_19;
	and.b32  	%r12, %r4, 7;
	setp.lt.u32 	%p101, %r5, 8;
	@%p101 bra 	$L__BB4_13;
	mul.wide.u32 	%rd87, %r272, 8;
	add.s64 	%rd88, %rd2, %rd87;
	ld.global.f64 	%fd189, [%rd88];
	setp.lt.f64 	%p102, %fd296, %fd189;
	selp.f64 	%fd190, %fd189, %fd296, %p102;
	ld.global.f64 	%fd191, [%rd88+2048];
	setp.lt.f64 	%p103, %fd190, %fd191;
	selp.f64 	%fd192, %fd191, %fd190, %p103;
	ld.global.f64 	%fd193, [%rd88+4096];
	setp.lt.f64 	%p104, %fd192, %fd193;
	selp.f64 	%fd194, %fd193, %fd192, %p104;
	ld.global.f64 	%fd195, [%rd88+6144];
	setp.lt.f64 	%p105, %fd194, %fd195;
	selp.f64 	%fd196, %fd195, %fd194, %p105;
	ld.global.f64 	%fd197, [%rd88+8192];
	setp.lt.f64 	%p106, %fd196, %fd197;
	selp.f64 	%fd198, %fd197, %fd196, %p106;
	ld.global.f64 	%fd199, [%rd88+10240];
	setp.lt.f64 	%p107, %fd198, %fd199;
	selp.f64 	%fd200, %fd199, %fd198, %p107;
	ld.global.f64 	%fd201, [%rd88+12288];
	setp.lt.f64 	%p108, %fd200, %fd201;
	selp.f64 	%fd202, %fd201, %fd200, %p108;
	ld.global.f64 	%fd203, [%rd88+14336];
	setp.lt.f64 	%p109, %fd202, %fd203;
	selp.f64 	%fd296, %fd203, %fd202, %p109;
	add.s32 	%r272, %r272, 2048;
$L__BB4_13:
	setp.eq.s32 	%p110, %r12, 0;
	@%p110 bra 	$L__BB4_19;
	and.b32  	%r15, %r4, 3;
	setp.lt.u32 	%p111, %r12, 4;
	@%p111 bra 	$L__BB4_16;
	mul.wide.u32 	%rd89, %r272, 8;
	add.s64 	%rd90, %rd2, %rd89;
	ld.global.f64 	%fd205, [%rd90];
	setp.lt.f64 	%p112, %fd296, %fd205;
	selp.f64 	%fd206, %fd205, %fd296, %p112;
	ld.global.f64 	%fd207, [%rd90+2048];
	setp.lt.f64 	%p113, %fd206, %fd207;
	selp.f64 	%fd208, %fd207, %fd206, %p113;
	ld.global.f64 	%fd209, [%rd90+4096];
	setp.lt.f64 	%p114, %fd208, %fd209;
	selp.f64 	%fd210, %fd209, %fd208, %p114;
	ld.global.f64 	%fd211, [%rd90+6144];
	setp.lt.f64 	%p115, %fd210, %fd211;
	selp.f64 	%fd296, %fd211, %fd210, %p115;
	add.s32 	%r272, %r272, 1024;
$L__BB4_16:
	setp.eq.s32 	%p116, %r15, 0;
	@%p116 bra 	$L__BB4_19;
	mul.wide.u32 	%rd91, %r272, 8;
	add.s64 	%rd113, %rd2, %rd91;
	neg.s32 	%r275, %r15;
$L__BB4_18:
	.pragma "nounroll";
	ld.global.f64 	%fd212, [%rd113];
	setp.lt.f64 	%p117, %fd296, %fd212;
	selp.f64 	%fd296, %fd212, %fd296, %p117;
	add.s64 	%rd113, %rd113, 2048;
	add.s32 	%r275, %r275, 1;
	setp.ne.s32 	%p118, %r275, 0;
	@%p118 bra 	$L__BB4_18;
$L__BB4_19:
	setp.lt.u32 	%p119, %r51, 256;
	@%p119 bra 	$L__BB4_24;
	// begin inline asm
	mov.u32 %r212, %laneid;
	// end inline asm
	mov.b64 	%rd102, %fd296;
	mov.b64 	{%r214, %r219}, %rd102;
	mov.b32 	%r220, 1;
	mov.b32 	%r261, 31;
	mov.b32 	%r262, -1;
	// begin inline asm
	shfl.sync.down.b32 %r213, %r214, %r220, %r261, %r262;
	// end inline asm
	// begin inline asm
	shfl.sync.down.b32 %r218, %r219, %r220, %r261, %r262;
	// end inline asm
	mov.b64 	%rd103, {%r213, %r218};
	mov.b64 	%fd260, %rd103;
	setp.gt.s32 	%p147, %r212, 30;
	setp.lt.f64 	%p148, %fd296, %fd260;
	selp.f64 	%fd261, %fd260, %fd296, %p148;
	selp.f64 	%fd262, %fd296, %fd261, %p147;
	mov.b64 	%rd104, %fd262;
	mov.b64 	{%r224, %r229}, %rd104;
	mov.b32 	%r230, 2;
	// begin inline asm
	shfl.sync.down.b32 %r223, %r224, %r230, %r261, %r262;
	// end inline asm
	// begin inline asm
	shfl.sync.down.b32 %r228, %r229, %r230, %r261, %r262;
	// end inline asm
	mov.b64 	%rd105, {%r223, %r228};
	mov.b64 	%fd263, %rd105;
	setp.gt.s32 	%p149, %r212, 29;
	setp.lt.f64 	%p150, %fd262, %fd263;
	selp.f64 	%fd264, %fd263, %fd262, %p150;
	selp.f64 	%fd265, %fd262, %fd264, %p149;
	mov.b64 	%rd106, %fd265;
	mov.b64 	{%r234, %r239}, %rd106;
	mov.b32 	%r240, 4;
	// begin inline asm
	shfl.sync.down.b32 %r233, %r234, %r240, %r261, %r262;
	// end inline asm
	// begin inline asm
	shfl.sync.down.b32 %r238, %r239, %r240, %r261, %r262;
	// end inline asm
	mov.b64 	%rd107, {%r233, %r238};
	mov.b64 	%fd266, %rd107;
	setp.gt.s32 	%p151, %r212, 27;
	setp.lt.f64 	%p152, %fd265, %fd266;
	selp.f64 	%fd267, %fd266, %fd265, %p152;
	selp.f64 	%fd268, %fd265, %fd267, %p151;
	mov.b64 	%rd108, %fd268;
	mov.b64 	{%r244, %r249}, %rd108;
	mov.b32 	%r250, 8;
	// begin inline asm
	shfl.sync.down.b32 %r243, %r244, %r250, %r261, %r262;
	// end inline asm
	// begin inline asm
	shfl.sync.down.b32 %r248, %r249, %r250, %r261, %r262;
	// end inline asm
	mov.b64 	%rd109, {%r243, %r248};
	mov.b64 	%fd269, %rd109;
	setp.gt.s32 	%p153, %r212, 23;
	setp.lt.f64 	%p154, %fd268, %fd269;
	selp.f64 	%fd270, %fd269, %fd268, %p154;
	selp.f64 	%fd271, %fd268, %fd270, %p153;
	mov.b64 	%rd110, %fd271;
	mov.b64 	{%r254, %r259}, %rd110;
	mov.b32 	%r260, 16;
	// begin inline asm
	shfl.sync.down.b32 %r253, %r254, %r260, %r261, %r262;
	// end inline asm
	// begin inline asm
	shfl.sync.down.b32 %r258, %r259, %r260, %r261, %r262;
	// end inline asm
	mov.b64 	%rd111, {%r253, %r258};
	mov.b64 	%fd272, %rd111;
	setp.gt.s32 	%p155, %r212, 15;
	setp.lt.f64 	%p156, %fd271, %fd272;
	selp.f64 	%fd16, %fd272, %fd271, %p156;
	selp.f64 	%fd308, %fd271, %fd16, %p155;
	setp.ne.s32 	%p157, %r212, 0;
	@%p157 bra 	$L__BB4_22;
	shr.u32 	%r263, %r1, 2;
	and.b32  	%r264, %r263, 248;
	mov.u32 	%r265, _ZZN3cub18CUB_300001_SM_10006detail6reduce28DeviceReduceSingleTileKernelINS2_10policy_hubIdjN4cuda3__47maximumIdEEE10Policy1000EN6thrust24THRUST_300001_SM_1000_NS10device_ptrIdEEPdjS8_ddNS5_3std3__410__identityEEEvT0_T1_T2_T3_T4_T6_E12temp_storage;
	add.s32 	%r266, %r265, %r264;
	st.shared.f64 	[%r266+8], %fd16;
$L__BB4_22:
	bar.sync 	0;
	setp.ne.s32 	%p158, %r1, 0;
	@%p158 bra 	$L__BB4_50;
	ld.shared.f64 	%fd273, [_ZZN3cub18CUB_300001_SM_10006detail6reduce28DeviceReduceSingleTileKernelINS2_10policy_hubIdjN4cuda3__47maximumIdEEE10Policy1000EN6thrust24THRUST_300001_SM_1000_NS10device_ptrIdEEPdjS8_ddNS5_3std3__410__identityEEEvT0_T1_T2_T3_T4_T6_E12temp_storage+16];
	setp.lt.f64 	%p159, %fd308, %fd273;
	selp.f64 	%fd274, %fd273, %fd308, %p159;
	ld.shared.f64 	%fd275, [_ZZN3cub18CUB_300001_SM_10006detail6reduce28DeviceReduceSingleTileKernelINS2_10policy_hubIdjN4cuda3__47maximumIdEEE10Policy1000EN6thrust24THRUST_300001_SM_1000_NS10device_ptrIdEEPdjS8_ddNS5_3std3__410__identityEEEvT0_T1_T2_T3_T4_T6_E12temp_storage+24];
	setp.lt.f64 	%p160, %fd274, %fd275;
	selp.f64 	%fd276, %fd275, %fd274, %p160;
	ld.shared.f64 	%fd277, [_ZZN3cub18CUB_300001_SM_10006detail6reduce28DeviceReduceSingleTileKernelINS2_10policy_hubIdjN4cuda3__47maximumIdEEE10Policy1000EN6thrust24THRUST_300001_SM_1000_NS10device_ptrIdEEPdjS8_ddNS5_3std3__410__identityEEEvT0_T1_T2_T3_T4_T6_E12temp_storage+32];
	setp.lt.f64 	%p161, %fd276, %fd277;
	selp.f64 	%fd278, %fd277, %fd276, %p161;
	ld.shared.f64 	%fd279, [_ZZN3cub18CUB_300001_SM_10006detail6reduce28DeviceReduceSingleTileKernelINS2_10policy_hubIdjN4cuda3__47maximumIdEEE10Policy1000EN6thrust24THRUST_300001_SM_1000_NS10device_ptrIdEEPdjS8_ddNS5_3std3__410__identityEEEvT0_T1_T2_T3_T4_T6_E12temp_storage+40];
	setp.lt.f64 	%p162, %fd278, %fd279;
	selp.f64 	%fd280, %fd279, %fd278, %p162;
	ld.shared.f64 	%fd281, [_ZZN3cub18CUB_300001_SM_10006detail6reduce28DeviceReduceSingleTileKernelINS2_10policy_hubIdjN4cuda3__47maximumIdEEE10Policy1000EN6thrust24THRUST_300001_SM_1000_NS10device_ptrIdEEPdjS8_ddNS5_3std3__410__identityEEEvT0_T1_T2_T3_T4_T6_E12temp_storage+48];
	setp.lt.f64 	%p163, %fd280, %fd281;
	selp.f64 	%fd282, %fd281, %fd280, %p163;
	ld.shared.f64 	%fd283, [_ZZN3cub18CUB_300001_SM_10006detail6reduce28DeviceReduceSingleTileKernelINS2_10policy_hubIdjN4cuda3__47maximumIdEEE10Policy1000EN6thrust24THRUST_300001_SM_1000_NS10device_ptrIdEEPdjS8_ddNS5_3std3__410__identityEEEvT0_T1_T2_T3_T4_T6_E12temp_storage+56];
	setp.lt.f64 	%p164, %fd282, %fd283;
	selp.f64 	%fd284, %fd283, %fd282, %p164;
	ld.shared.f64 	%fd285, [_ZZN3cub18CUB_300001_SM_10006detail6reduce28DeviceReduceSingleTileKernelINS2_10policy_hubIdjN4cuda3__47maximumIdEEE10Policy1000EN6thrust24THRUST_300001_SM_1000_NS10device_ptrIdEEPdjS8_ddNS5_3std3__410__identityEEEvT0_T1_T2_T3_T4_T6_E12temp_storage+64];
	setp.lt.f64 	%p165, %fd284, %fd285;
	selp.f64 	%fd308, %fd285, %fd284, %p165;
	bra.uni 	$L__BB4_50;
$L__BB4_24:
	// begin inline asm
	mov.u32 %r149, %laneid;
	// end inline asm
	and.b32  	%r200, %r1, 992;
	add.s32 	%r201, %r200, 32;
	setp.gt.u32 	%p120, %r201, %r51;
	not.b32 	%r202, %r200;
	add.s32 	%r203, %r51, %r202;
	selp.b32 	%r198, %r203, 31, %p120;
	mov.b64 	%rd92, %fd296;
	mov.b64 	{%r151, %r156}, %rd92;
	mov.b32 	%r157, 1;
	mov.b32 	%r199, -1;
	// begin inline asm
	shfl.sync.down.b32 %r150, %r151, %r157, %r198, %r199;
	// end inline asm
	// begin inline asm
	shfl.sync.down.b32 %r155, %r156, %r157, %r198, %r199;
	// end inline asm
	mov.b64 	%rd93, {%r150, %r155};
	mov.b64 	%fd213, %rd93;
	setp.lt.s32 	%p121, %r149, %r198;
	setp.lt.f64 	%p122, %fd296, %fd213;
	selp.f64 	%fd214, %fd213, %fd296, %p122;
	selp.f64 	%fd215, %fd214, %fd296, %p121;
	mov.b64 	%rd94, %fd215;
	mov.b64 	{%r161, %r166}, %rd94;
	mov.b32 	%r167, 2;
	// begin inline asm
	shfl.sync.down.b32 %r160, %r161, %r167, %r198, %r199;
	// end inline asm
	// begin inline asm
	shfl.sync.down.b32 %r165, %r166, %r167, %r198, %r199;
	// end inline asm
	mov.b64 	%rd95, {%r160, %r165};
	mov.b64 	%fd216, %rd95;
	add.s32 	%r204, %r149, 2;
	setp.gt.s32 	%p123, %r204, %r198;
	setp.lt.f64 	%p124, %fd215, %fd216;
	selp.f64 	%fd217, %fd216, %fd215, %p124;
	selp.f64 	%fd218, %fd215, %fd217, %p123;
	mov.b64 	%rd96, %fd218;
	mov.b64 	{%r171, %r176}, %rd96;
	mov.b32 	%r177, 4;
	// begin inline asm
	shfl.sync.down.b32 %r170, %r171, %r177, %r198, %r199;
	// end inline asm
	// begin inline asm
	shfl.sync.down.b32 %r175, %r176, %r177, %r198, %r199;
	// end inline asm
	mov.b64 	%rd97, {%r170, %r175};
	mov.b64 	%fd219, %rd97;
	add.s32 	%r205, %r149, 4;
	setp.gt.s32 	%p125, %r205, %r198;
	setp.lt.f64 	%p126, %fd218, %fd219;
	selp.f64 	%fd220, %fd219, %fd218, %p126;
	selp.f64 	%fd221, %fd218, %fd220, %p125;
	mov.b64 	%rd98, %fd221;
	mov.b64 	{%r181, %r186}, %rd98;
	mov.b32 	%r187, 8;
	// begin inline asm
	shfl.sync.down.b32 %r180, %r181, %r187, %r198, %r199;
	// end inline asm
	// begin inline asm
	shfl.sync.down.b32 %r185, %r186, %r187, %r198, %r199;
	// end inline asm
	mov.b64 	%rd99, {%r180, %r185};
	mov.b64 	%fd222, %rd99;
	add.s32 	%r206, %r149, 8;
	setp.gt.s32 	%p127, %r206, %r198;
	setp.lt.f64 	%p128, %fd221, %fd222;
	selp.f64 	%fd223, %fd222, %fd221, %p128;
	selp.f64 	%fd224, %fd221, %fd223, %p127;
	mov.b64 	%rd100, %fd224;
	mov.b64 	{%r191, %r196}, %rd100;
	mov.b32 	%r197, 16;
	// begin inline asm
	shfl.sync.down.b32 %r190, %r191, %r197, %r198, %r199;
	// end inline asm
	// begin inline asm
	shfl.sync.down.b32 %r195, %r196, %r197, %r198, %r199;
	// end inline asm
	mov.b64 	%rd101, {%r190, %r195};
	mov.b64 	%fd225, %rd101;
	add.s32 	%r207, %r149, 16;
	setp.gt.s32 	%p129, %r207, %r198;
	setp.lt.f64 	%p130, %fd224, %fd225;
	selp.f64 	%fd226, %fd225, %fd224, %p130;
	selp.f64 	%fd308, %fd224, %fd226, %p129;
	setp.ne.s32 	%p131, %r149, 0;
	@%p131 bra 	$L__BB4_26;
	shr.u32 	%r208, %r1, 2;
	and.b32  	%r209, %r208, 248;
	mov.u32 	%r210, _ZZN3cub18CUB_300001_SM_10006detail6reduce28DeviceReduceSingleTileKernelINS2_10policy_hubIdjN4cuda3__47maximumIdEEE10Policy1000EN6thrust24THRUST_300001_SM_1000_NS10device_ptrIdEEPdjS8_ddNS5_3std3__410__identityEEEvT0_T1_T2_T3_T4_T6_E12temp_storage;
	add.s32 	%r211, %r210, %r209;
	st.shared.f64 	[%r211+8], %fd308;
$L__BB4_26:
	bar.sync 	0;
	setp.ne.s32 	%p132, %r1, 0;
	@%p132 bra 	$L__BB4_50;
	setp.gt.u32 	%p133, %r51, 32;
	ld.shared.f64 	%fd227, [_ZZN3cub18CUB_300001_SM_10006detail6reduce28DeviceReduceSingleTileKernelINS2_10policy_hubIdjN4cuda3__47maximumIdEEE10Policy1000EN6thrust24THRUST_300001_SM_1000_NS10device_ptrIdEEPdjS8_ddNS5_3std3__410__identityEEEvT0_T1_T2_T3_T4_T6_E12temp_storage+16];
	setp.lt.f64 	%p134, %fd308, %fd227;
	selp.f64 	%fd229, %fd227, %fd308, %p134;
	selp.f64 	%fd230, %fd229, %fd308, %p133;
	setp.gt.u32 	%p135, %r51, 64;
	ld.shared.f64 	%fd232, [_ZZN3cub18CUB_300001_SM_10006detail6reduce28DeviceReduceSingleTileKernelINS2_10policy_hubIdjN4cuda3__47maximumIdEEE10Policy1000EN6thrust24THRUST_300001_SM_1000_NS10device_ptrIdEEPdjS8_ddNS5_3std3__410__identityEEEvT0_T1_T2_T3_T4_T6_E12temp_storage+24];
	setp.lt.f64 	%p136, %fd230, %fd232;
	selp.f64 	%fd234, %fd232, %fd230, %p136;
	selp.f64 	%fd235, %fd234, %fd230, %p135;
	setp.gt.u32 	%p137, %r51, 96;
	ld.shared.f64 	%fd237, [_ZZN3cub18CUB_300001_SM_10006detail6reduce28DeviceReduceSingleTileKernelINS2_10policy_hubIdjN4cuda3__47maximumIdEEE10Policy1000EN6thrust24THRUST_300001_SM_1000_NS10device_ptrIdEEPdjS8_ddNS5_3std3__410__identityEEEvT0_T1_T2_T3_T4_T6_E12temp_storage+32];
	setp.lt.f64 	%p138, %fd235, %fd237;
	selp.f64 	%fd239, %fd237, %fd235, %p138;
	selp.f64 	%fd240, %fd239, %fd235, %p137;
	setp.gt.u32 	%p139, %r51, 128;
	ld.shared.f64 	%fd242, [_ZZN3cub18CUB_300001_SM_10006detail6reduce28DeviceReduceSingleTileKernelINS2_10policy_hubIdjN4cuda3__47maximumIdEEE10Policy1000EN6thrust24THRUST_300001_SM_1000_NS10device_ptrIdEEPdjS8_ddNS5_3std3__410__identityEEEvT0_T1_T2_T3_T4_T6_E12temp_storage+40];
	setp.lt.f64 	%p140, %fd240, %fd242;
	selp.f64 	%fd244, %fd242, %fd240, %p140;
	selp.f64 	%fd245, %fd244, %fd240, %p139;
	setp.gt.u32 	%p141, %r51, 160;
	ld.shared.f64 	%fd247, [_ZZN3cub18CUB_300001_SM_10006detail6reduce28DeviceReduceSingleTileKernelINS2_10policy_hubIdjN4cuda3__47maximumIdEEE10Policy1000EN6thrust24THRUST_300001_SM_1000_NS10device_ptrIdEEPdjS8_ddNS5_3std3__410__identityEEEvT0_T1_T2_T3_T4_T6_E12temp_storage+48];
	setp.lt.f64 	%p142, %fd245, %fd247;
	selp.f64 	%fd249, %fd247, %fd245, %p142;
	selp.f64 	%fd250, %fd249, %fd245, %p141;
	setp.gt.u32 	%p143, %r51, 192;
	ld.shared.f64 	%fd252, [_ZZN3cub18CUB_300001_SM_10006detail6reduce28DeviceReduceSingleTileKernelINS2_10policy_hubIdjN4cuda3__47maximumIdEEE10Policy1000EN6thrust24THRUST_300001_SM_1000_NS10device_ptrIdEEPdjS8_ddNS5_3std3__410__identityEEEvT0_T1_T2_T3_T4_T6_E12temp_storage+56];
	setp.lt.f64 	%p144, %fd250, %fd252;
	selp.f64 	%fd254, %fd252, %fd250, %p144;
	selp.f64 	%fd255, %fd254, %fd250, %p143;
	setp.gt.u32 	%p145, %r51, 224;
	ld.shared.f64 	%fd257, [_ZZN3cub18CUB_300001_SM_10006detail6reduce28DeviceReduceSingleTileKernelINS2_10policy_hubIdjN4cuda3__47maximumIdEEE10Policy1000EN6thrust24THRUST_300001_SM_1000_NS10device_ptrIdEEPdjS8_ddNS5_3std3__410__identityEEEvT0_T1_T2_T3_T4_T6_E12temp_storage+64];
	setp.lt.f64 	%p146, %fd255, %fd257;
	selp.f64 	%fd259, %fd257, %fd255, %p146;
	selp.f64 	%fd308, %fd259, %fd255, %p145;
	bra.uni 	$L__BB4_50;
$L__BB4_28:
	mov.u32 	%r21, %tid.x;
	mul.wide.u32 	%rd11, %r21, 8;
	add.s64 	%rd12, %rd2, %rd11;
	ld.global.f64 	%fd43, [%rd12];
	ld.global.f64 	%fd44, [%rd12+2048];
	ld.global.f64 	%fd45, [%rd12+4096];
	ld.global.f64 	%fd46, [%rd12+6144];
	ld.global.f64 	%fd47, [%rd12+8192];
	ld.global.f64 	%fd48, [%rd12+10240];
	ld.global.f64 	%fd49, [%rd12+12288];
	ld.global.f64 	%fd50, [%rd12+14336];
	setp.lt.f64 	%p3, %fd43, %fd44;
	selp.f64 	%fd51, %fd44, %fd43, %p3;
	setp.lt.f64 	%p4, %fd51, %fd45;
	selp.f64 	%fd52, %fd45, %fd51, %p4;
	setp.lt.f64 	%p5, %fd52, %fd46;
	selp.f64 	%fd53, %fd46, %fd52, %p5;
	setp.lt.f64 	%p6, %fd53, %fd47;
	selp.f64 	%fd54, %fd47, %fd53, %p6;
	setp.lt.f64 	%p7, %fd54, %fd48;
	selp.f64 	%fd55, %fd48, %fd54, %p7;
	setp.lt.f64 	%p8, %fd55, %fd49;
	selp.f64 	%fd56, %fd49, %fd55, %p8;
	setp.lt.f64 	%p9, %fd56, %fd50;
	selp.f64 	%fd307, %fd50, %fd56, %p9;
	add.s32 	%r22, %r51, -2048;
	setp.lt.u32 	%p10, %r22, 2048;
	mov.b32 	%r277, 2048;
	@%p10 bra 	$L__BB4_32;
	mov.b32 	%r277, 2048;
$L__BB4_30:
	add.s32 	%r54, %r21, %r277;
	mul.wide.u32 	%rd13, %r54, 8;
	add.s64 	%rd14, %rd2, %rd13;
	ld.global.f64 	%fd57, [%rd14];
	ld.global.f64 	%fd58, [%rd14+2048];
	ld.global.f64 	%fd59, [%rd14+4096];
	ld.global.f64 	%fd60, [%rd14+6144];
	ld.global.f64 	%fd61, [%rd14+8192];
	ld.global.f64 	%fd62, [%rd14+10240];
	ld.global.f64 	%fd63, [%rd14+12288];
	ld.global.f64 	%fd64, [%rd14+14336];
	setp.lt.f64 	%p11, %fd307, %fd57;
	selp.f64 	%fd65, %fd57, %fd307, %p11;
	setp.lt.f64 	%p12, %fd65, %fd58;
	selp.f64 	%fd66, %fd58, %fd65, %p12;
	setp.lt.f64 	%p13, %fd66, %fd59;
	selp.f64 	%fd67, %fd59, %fd66, %p13;
	setp.lt.f64 	%p14, %fd67, %fd60;
	selp.f64 	%fd68, %fd60, %fd67, %p14;
	setp.lt.f64 	%p15, %fd68, %fd61;
	selp.f64 	%fd69, %fd61, %fd68, %p15;
	setp.lt.f64 	%p16, %fd69, %fd62;
	selp.f64 	%fd70, %fd62, %fd69, %p16;
	setp.lt.f64 	%p17, %fd70, %fd63;
	selp.f64 	%fd71, %fd63, %fd70, %p17;
	setp.lt.f64 	%p18, %fd71, %fd64;
	selp.f64 	%fd307, %fd64, %fd71, %p18;
	sub.s32 	%r55, %r51, %r277;
	setp.lt.u32 	%p19, %r55, 2048;
	@%p19 bra 	$L__BB4_46;
	add.s32 	%r277, %r277, 2048;
	setp.le.u32 	%p20, %r277, %r22;
	@%p20 bra 	$L__BB4_30;
$L__BB4_32:
	setp.le.u32 	%p21, %r51, %r277;
	sub.s32 	%r56, %r51, %r277;
	setp.ge.s32 	%p22, %r21, %r56;
	or.pred  	%p23, %p21, %p22;
	@%p23 bra 	$L__BB4_46;
	not.b32 	%r58, %r21;
	add.s32 	%r59, %r51, %r58;
	sub.s32 	%r60, %r59, %r277;
	shr.u32 	%r61, %r60, 8;
	add.s32 	%r26, %r61, 1;
	and.b32  	%r27, %r26, 15;
	setp.lt.u32 	%p24, %r60, 3840;
	mov.u32 	%r282, %r21;
	@%p24 bra 	$L__BB4_37;
	or.b32  	%r280, %r21, 2048;
	add.s32 	%r279, %r21, %r277;
	and.b32  	%r62, %r26, 33554416;
	neg.s32 	%r278, %r62;
$L__BB4_35:
	.pragma "nounroll";
	mul.wide.u32 	%rd15, %r279, 8;
	add.s64 	%rd16, %rd2, %rd15;
	ld.global.f64 	%fd73, [%rd16];
	setp.lt.f64 	%p25, %fd307, %fd73;
	selp.f64 	%fd74, %fd73, %fd307, %p25;
	add.s32 	%r63, %r279, 256;
	mul.wide.u32 	%rd17, %r63, 8;
	add.s64 	%rd18, %rd2, %rd17;
	ld.global.f64 	%fd75, [%rd18];
	setp.lt.f64 	%p26, %fd74, %fd75;
	selp.f64 	%fd76, %fd75, %fd74, %p26;
	add.s32 	%r64, %r279, 512;
	mul.wide.u32 	%rd19, %r64, 8;
	add.s64 	%rd20, %rd2, %rd19;
	ld.global.f64 	%fd77, [%rd20];
	setp.lt.f64 	%p27, %fd76, %fd77;
	selp.f64 	%fd78, %fd77, %fd76, %p27;
	add.s32 	%r65, %r279, 768;
	mul.wide.u32 	%rd21, %r65, 8;
	add.s64 	%rd22, %rd2, %rd21;
	ld.global.f64 	%fd79, [%rd22];
	setp.lt.f64 	%p28, %fd78, %fd79;
	selp.f64 	%fd80, %fd79, %fd78, %p28;
	add.s32 	%r66, %r279, 1024;
	mul.wide.u32 	%rd23, %r66, 8;
	add.s64 	%rd24, %rd2, %rd23;
	ld.global.f64 	%fd81, [%rd24];
	setp.lt.f64 	%p29, %fd80, %fd81;
	selp.f64 	%fd82, %fd81, %fd80, %p29;
	add.s32 	%r67, %r279, 1280;
	mul.wide.u32 	%rd25, %r67, 8;
	add.s64 	%rd26, %rd2, %rd25;
	ld.global.f64 	%fd83, [%rd26];
	setp.lt.f64 	%p30, %fd82, %fd83;
	selp.f64 	%fd84, %fd83, %fd82, %p30;
	add.s32 	%r68, %r279, 1536;
	mul.wide.u32 	%rd27, %r68, 8;
	add.s64 	%rd28, %rd2, %rd27;
	ld.global.f64 	%fd85, [%rd28];
	setp.lt.f64 	%p31, %fd84, %fd85;
	selp.f64 	%fd86, %fd85, %fd84, %p31;
	add.s32 	%r69, %r279, 1792;
	mul.wide.u32 	%rd29, %r69, 8;
	add.s64 	%rd30, %rd2, %rd29;
	ld.global.f64 	%fd87, [%rd30];
	setp.lt.f64 	%p32, %fd86, %fd87;
	selp.f64 	%fd88, %fd87, %fd86, %p32;
	add.s32 	%r70, %r279, 2048;
	mul.wide.u32 	%rd31, %r70, 8;
	add.s64 	%rd32, %rd2, %rd31;
	ld.global.f64 	%fd89, [%rd32];
	setp.lt.f64 	%p33, %fd88, %fd89;
	selp.f64 	%fd90, %fd89, %fd88, %p33;
	add.s32 	%r71, %r279, 2304;
	mul.wide.u32 	%rd33, %r71, 8;
	add.s64 	%rd34, %rd2, %rd33;
	ld.global.f64 	%fd91, [%rd34];
	setp.lt.f64 	%p34, %fd90, %fd91;
	selp.f64 	%fd92, %fd91, %fd90, %p34;
	add.s32 	%r72, %r279, 2560;
	mul.wide.u32 	%rd35, %r72, 8;
	add.s64 	%rd36, %rd2, %rd35;
	ld.global.f64 	%fd93, [%rd36];
	setp.lt.f64 	%p35, %fd92, %fd93;
	selp.f64 	%fd94, %fd93, %fd92, %p35;
	add.s32 	%r73, %r279, 2816;
	mul.wide.u32 	%rd37, %r73, 8;
	add.s64 	%rd38, %rd2, %rd37;
	ld.global.f64 	%fd95, [%rd38];
	setp.lt.f64 	%p36, %fd94, %fd95;
	selp.f64 	%fd96, %fd95, %fd94, %p36;
	add.s32 	%r74, %r279, 3072;
	mul.wide.u32 	%rd39, %r74, 8;
	add.s64 	%rd40, %rd2, %rd39;
	ld.global.f64 	%fd97, [%rd40];
	setp.lt.f64 	%p37, %fd96, %fd97;
	selp.f64 	%fd98, %fd97, %fd96, %p37;
	add.s32 	%r75, %r279, 3328;
	mul.wide.u32 	%rd41, %r75, 8;
	add.s64 	%rd42, %rd2, %rd41;
	ld.global.f64 	%fd99, [%rd42];
	setp.lt.f64 	%p38, %fd98, %fd99;
	selp.f64 	%fd100, %fd99, %fd98, %p38;
	add.s32 	%r76, %r279, 3584;
	mul.wide.u32 	%rd43, %r76, 8;
	add.s64 	%rd44, %rd2, %rd43;
	ld.global.f64 	%fd101, [%rd44];
	setp.lt.f64 	%p39, %fd100, %fd101;
	selp.f64 	%fd102, %fd101, %fd100, %p39;
	add.s32 	%r77, %r279, 3840;
	mul.wide.u32 	%rd45, %r77, 8;
	add.s64 	%rd46, %rd2, %rd45;
	ld.global.f64 	%fd103, [%rd46];
	setp.lt.f64 	%p40, %fd102, %fd103;
	selp.f64 	%fd307, %fd103, %fd102, %p40;
	add.s32 	%r280, %r280, 4096;
	add.s32 	%r279, %r279, 4096;
	add.s32 	%r278, %r278, 16;
	setp.ne.s32 	%p41, %r278, 0;
	@%p41 bra 	$L__BB4_35;
	add.s32 	%r282, %r280, -2048;
$L__BB4_37:
	setp.eq.s32 	%p42, %r27, 0;
	@%p42 bra 	$L__BB4_46;
	and.b32  	%r39, %r26, 7;
	setp.lt.u32 	%p43, %r27, 8;
	@%p43 bra 	$L__BB4_40;
	add.s32 	%r78, %r282, %r277;
	mul.wide.u32 	%rd47, %r78, 8;
	add.s64 	%rd48, %rd2, %rd47;
	ld.global.f64 	%fd105, [%rd48];
	setp.lt.f64 	%p44, %fd307, %fd105;
	selp.f64 	%fd106, %fd105, %fd307, %p44;
	add.s32 	%r79, %r78, 256;
	mul.wide.u32 	%rd49, %r79, 8;
	add.s64 	%rd50, %rd2, %rd49;
	ld.global.f64 	%fd107, [%rd50];
	setp.lt.f64 	%p45, %fd106, %fd107;
	selp.f64 	%fd108, %fd107, %fd106, %p45;
	add.s32 	%r80, %r78, 512;
	mul.wide.u32 	%rd51, %r80, 8;
	add.s64 	%rd52, %rd2, %rd51;
	ld.global.f64 	%fd109, [%rd52];
	setp.lt.f64 	%p46, %fd108, %fd109;
	selp.f64 	%fd110, %fd109, %fd108, %p46;
	add.s32 	%r81, %r78, 768;
	mul.wide.u32 	%rd53, %r81, 8;
	add.s64 	%rd54, %rd2, %rd53;
	ld.global.f64 	%fd111, [%rd54];
	setp.lt.f64 	%p47, %fd110, %fd111;
	selp.f64 	%fd112, %fd111, %fd110, %p47;
	add.s32 	%r82, %r78, 1024;
	mul.wide.u32 	%rd55, %r82, 8;
	add.s64 	%rd56, %rd2, %rd55;
	ld.global.f64 	%fd113, [%rd56];
	setp.lt.f64 	%p48, %fd112, %fd113;
	selp.f64 	%fd114, %fd113, %fd112, %p48;
	add.s32 	%r83, %r78, 1280;
	mul.wide.u32 	%rd57, %r83, 8;
	add.s64 	%rd58, %rd2, %rd57;
	ld.global.f64 	%fd115, [%rd58];
	setp.lt.f64 	%p49, %fd114, %fd115;
	selp.f64 	%fd116, %fd115, %fd114, %p49;
	add.s32 	%r84, %r78, 1536;
	mul.wide.u32 	%rd59, %r84, 8;
	add.s64 	%rd60, %rd2, %rd59;
	ld.global.f64 	%fd117, [%rd60];
	setp.lt.f64 	%p50, %fd116, %fd117;
	selp.f64 	%fd118, %fd117, %fd116, %p50;
	add.s32 	%r85, %r78, 1792;
	mul.wide.u32 	%rd61, %r85, 8;
	add.s64 	%rd62, %rd2, %rd61;
	ld.global.f64 	%fd119, [%rd62];
	setp.lt.f64 	%p51, %fd118, %fd119;
	selp.f64 	%fd307, %fd119, %fd118, %p51;
	add.s32 	%r282, %r282, 2048;
$L__BB4_40:
	setp.eq.s32 	%p52, %r39, 0;
	@%p52 bra 	$L__BB4_46;
	and.b32  	%r42, %r26, 3;
	setp.lt.u32 	%p53, %r39, 4;
	@%p53 bra 	$L__BB4_43;
	add.s32 	%r86, %r282, %r277;
	mul.wide.u32 	%rd63, %r86, 8;
	add.s64 	%rd64, %rd2, %rd63;
	ld.global.f64 	%fd121, [%rd64];
	setp.lt.f64 	%p54, %fd307, %fd121;
	selp.f64 	%fd122, %fd121, %fd307, %p54;
	add.s32 	%r87, %r86, 256;
	mul.wide.u32 	%rd65, %r87, 8;
	add.s64 	%rd66, %rd2, %rd65;
	ld.global.f64 	%fd123, [%rd66];
	setp.lt.f64 	%p55, %fd122, %fd123;
	selp.f64 	%fd124, %fd123, %fd122, %p55;
	add.s32 	%r88, %r86, 512;
	mul.wide.u32 	%rd67, %r88, 8;
	add.s64 	%rd68, %rd2, %rd67;
	ld.global.f64 	%fd125, [%rd68];
	setp.lt.f64 	%p56, %fd124, %fd125;
	selp.f64 	%fd126, %fd125, %fd124, %p56;
	add.s32 	%r89, %r86, 768;
	mul.wide.u32 	%rd69, %r89, 8;
	add.s64 	%rd70, %rd2, %rd69;
	ld.global.f64 	%fd127, [%rd70];
	setp.lt.f64 	%p57, %fd126, %fd127;
	selp.f64 	%fd307, %fd127, %fd126, %p57;
	add.s32 	%r282, %r282, 1024;
$L__BB4_43:
	setp.eq.s32 	%p58, %r42, 0;
	@%p58 bra 	$L__BB4_46;
	add.s32 	%r285, %r282, %r277;
	neg.s32 	%r284, %r42;
$L__BB4_45:
	.pragma "nounroll";
	mul.wide.u32 	%rd71, %r285, 8;
	add.s64 	%rd72, %rd2, %rd71;
	ld.global.f64 	%fd128, [%rd72];
	setp.lt.f64 	%p59, %fd307, %fd128;
	selp.f64 	%fd307, %fd128, %fd307, %p59;
	add.s32 	%r285, %r285, 256;
	add.s32 	%r284, %r284, 1;
	setp.ne.s32 	%p60, %r284, 0;
	@%p60 bra 	$L__BB4_45;
$L__BB4_46:
	// begin inline asm
	mov.u32 %r90, %laneid;
	// end inline asm
	mov.b64 	%rd73, %fd307;
	mov.b64 	{%r92, %r97}, %rd73;
	mov.b32 	%r98, 1;
	mov.b32 	%r139, 31;
	mov.b32 	%r140, -1;
	// begin inline asm
	shfl.sync.down.b32 %r91, %r92, %r98, %r139, %r140;
	// end inline asm
	// begin inline asm
	shfl.sync.down.b32 %r96, %r97, %r98, %r139, %r140;
	// end inline asm
	mov.b64 	%rd74, {%r91, %r96};
	mov.b64 	%fd129, %rd74;
	setp.gt.s32 	%p61, %r90, 30;
	setp.lt.f64 	%p62, %fd307, %fd129;
	selp.f64 	%fd130, %fd129, %fd307, %p62;
	selp.f64 	%fd131, %fd307, %fd130, %p61;
	mov.b64 	%rd75, %fd131;
	mov.b64 	{%r102, %r107}, %rd75;
	mov.b32 	%r108, 2;
	// begin inline asm
	shfl.sync.down.b32 %r101, %r102, %r108, %r139, %r140;
	// end inline asm
	// begin inline asm
	shfl.sync.down.b32 %r106, %r107, %r108, %r139, %r140;
	// end inline asm
	mov.b64 	%rd76, {%r101, %r106};
	mov.b64 	%fd132, %rd76;
	setp.gt.s32 	%p63, %r90, 29;
	setp.lt.f64 	%p64, %fd131, %fd132;
	selp.f64 	%fd133, %fd132, %fd131, %p64;
	selp.f64 	%fd134, %fd131, %fd133, %p63;
	mov.b64 	%rd77, %fd134;
	mov.b64 	{%r112, %r117}, %rd77;
	mov.b32 	%r118, 4;
	// begin inline asm
	shfl.sync.down.b32 %r111, %r112, %r118, %r139, %r140;
	// end inline asm
	// begin inline asm
	shfl.sync.down.b32 %r116, %r117, %r118, %r139, %r140;
	// end inline asm
	mov.b64 	%rd78, {%r111, %r116};
	mov.b64 	%fd135, %rd78;
	setp.gt.s32 	%p65, %r90, 27;
	setp.lt.f64 	%p66, %fd134, %fd135;
	selp.f64 	%fd136, %fd135, %fd134, %p66;
	selp.f64 	%fd137, %fd134, %fd136, %p65;
	mov.b64 	%rd79, %fd137;
	mov.b64 	{%r122, %r127}, %rd79;
	mov.b32 	%r128, 8;
	// begin inline asm
	shfl.sync.down.b32 %r121, %r122, %r128, %r139, %r140;
	// end inline asm
	// begin inline asm
	shfl.sync.down.b32 %r126, %r127, %r128, %r139, %r140;
	// end inline asm
	mov.b64 	%rd80, {%r121, %r126};
	mov.b64 	%fd138, %rd80;
	setp.gt.s32 	%p67, %r90, 23;
	setp.lt.f64 	%p68, %fd137, %fd138;
	selp.f64 	%fd139, %fd138, %fd137, %p68;
	selp.f64 	%fd140, %fd137, %fd139, %p67;
	mov.b64 	%rd81, %fd140;
	mov.b64 	{%r132, %r137}, %rd81;
	mov.b32 	%r138, 16;
	// begin inline asm
	shfl.sync.down.b32 %r131, %r132, %r138, %r139, %r140;
	// end inline asm
	// begin inline asm
	shfl.sync.down.b32 %r136, %r137, %r138, %r139, %r140;
	// end inline asm
	mov.b64 	%rd82, {%r131, %r136};
	mov.b64 	%fd141, %rd82;
	setp.gt.s32 	%p69, %r90, 15;
	setp.lt.f64 	%p70, %fd140, %fd141;
	selp.f64 	%fd38, %fd141, %fd140, %p70;
	selp.f64 	%fd308, %fd140, %fd38, %p69;
	setp.ne.s32 	%p71, %r90, 0;
	@%p71 bra 	$L__BB4_48;
	shr.u32 	%r141, %r21, 2;
	and.b32  	%r142, %r141, 248;
	mov.u32 	%r143, _ZZN3cub18CUB_300001_SM_10006detail6reduce28DeviceReduceSingleTileKernelINS2_10policy_hubIdjN4cuda3__47maximumIdEEE10Policy1000EN6thrust24THRUST_300001_SM_1000_NS10device_ptrIdEEPdjS8_ddNS5_3std3__410__identityEEEvT0_T1_T2_T3_T4_T6_E12temp_storage;
	add.s32 	%r144, %r143, %r142;
	st.shared.f64 	[%r144+8], %fd38;
$L__BB4_48:
	bar.sync 	0;
	setp.ne.s32 	%p72, %r21, 0;
	@%p72 bra 	$L__BB4_50;
	ld.shared.f64 	%fd142, [_ZZN3cub18CUB_300001_SM_10006detail6reduce28DeviceReduceSingleTileKernelINS2_10policy_hubIdjN4cuda3__47maximumIdEEE10Policy1000EN6thrust24THRUST_300001_SM_1000_NS10device_ptrIdEEPdjS8_ddNS5_3std3__410__identityEEEvT0_T1_T2_T3_T4_T6_E12temp_storage+16];
	setp.lt.f64 	%p73, %fd308, %fd142;
	selp.f64 	%fd143, %fd142, %fd308, %p73;
	ld.shared.f64 	%fd144, [_ZZN3cub18CUB_300001_SM_10006detail6reduce28DeviceReduceSingleTileKernelINS2_10policy_hubIdjN4cuda3__47maximumIdEEE10Policy1000EN6thrust24THRUST_300001_SM_1000_NS10device_ptrIdEEPdjS8_ddNS5_3std3__410__identityEEEvT0_T1_T2_T3_T4_T6_E12temp_storage+24];
	setp.lt.f64 	%p74, %fd143, %fd144;
	selp.f64 	%fd145, %fd144, %fd143, %p74;
	ld.shared.f64 	%fd146, [_ZZN3cub18CUB_300001_SM_10006detail6reduce28DeviceReduceSingleTileKernelINS2_10policy_hubIdjN4cuda3__47maximumIdEEE10Policy1000EN6thrust24THRUST_300001_SM_1000_NS10device_ptrIdEEPdjS8_ddNS5_3std3__410__identityEEEvT0_T1_T2_T3_T4_T6_E12temp_storage+32];
	setp.lt.f64 	%p75, %fd145, %fd146;
	selp.f64 	%fd147, %fd146, %fd145, %p75;
	ld.shared.f64 	%fd148, [_ZZN3cub18CUB_300001_SM_10006detail6reduce28DeviceReduceSingleTileKernelINS2_10policy_hubIdjN4cuda3__47maximumIdEEE10Policy1000EN6thrust24THRUST_300001_SM_1000_NS10device_ptrIdEEPdjS8_ddNS5_3std3__410__identityEEEvT0_T1_T2_T3_T4_T6_E12temp_storage+40];
	setp.lt.f64 	%p76, %fd147, %fd148;
	selp.f64 	%fd149, %fd148, %fd147, %p76;
	ld.shared.f64 	%fd150, [_ZZN3cub18CUB_300001_SM_10006detail6reduce28DeviceReduceSingleTileKernelINS2_10policy_hubIdjN4cuda3__47maximumIdEEE10Policy1000EN6thrust24THRUST_300001_SM_1000_NS10device_ptrIdEEPdjS8_ddNS5_3std3__410__identityEEEvT0_T1_T2_T3_T4_T6_E12temp_storage+48];
	setp.lt.f64 	%p77, %fd149, %fd150;
	selp.f64 	%fd151, %fd150, %fd149, %p77;
	ld.shared.f64 	%fd152, [_ZZN3cub18CUB_300001_SM_10006detail6reduce28DeviceReduceSingleTileKernelINS2_10policy_hubIdjN4cuda3__47maximumIdEEE10Policy1000EN6thrust24THRUST_300001_SM_1000_NS10device_ptrIdEEPdjS8_ddNS5_3std3__410__identityEEEvT0_T1_T2_T3_T4_T6_E12temp_storage+56];
	setp.lt.f64 	%p78, %fd151, %fd152;
	selp.f64 	%fd153, %fd152, %fd151, %p78;
	ld.shared.f64 	%fd154, [_ZZN3cub18CUB_300001_SM_10006detail6reduce28DeviceReduceSingleTileKernelINS2_10policy_hubIdjN4cuda3__47maximumIdEEE10Policy1000EN6thrust24THRUST_300001_SM_1000_NS10device_ptrIdEEPdjS8_ddNS5_3std3__410__identityEEEvT0_T1_T2_T3_T4_T6_E12temp_storage+64];
	setp.lt.f64 	%p79, %fd153, %fd154;
	selp.f64 	%fd308, %fd154, %fd153, %p79;
$L__BB4_50:
	mov.u32 	%r267, %tid.x;
	setp.ne.s32 	%p166, %r267, 0;
	@%p166 bra 	$L__BB4_52;
	setp.lt.f64 	%p167, %fd42, %fd308;
	selp.f64 	%fd286, %fd308, %fd42, %p167;
	st.global.f64 	[%rd1], %fd286;
$L__BB4_52:
	ret;

}
	// .globl	_ZN3cub18CUB_300001_SM_10006detail6reduce18DeviceReduceKernelINS2_10policy_hubIdjN4cuda3__47maximumIdEEE10Policy1000EN6thrust24THRUST_300001_SM_1000_NS10device_ptrIdEEjS8_dNS5_3std3__410__identityEEEvT0_PT3_T1_NS0_13GridEvenShareISL_EET2_T4_
.visible .entry _ZN3cub18CUB_300001_SM_10006detail6reduce18DeviceReduceKernelINS2_10policy_hubIdjN4cuda3__47maximumIdEEE10Policy1000EN6thrust24THRUST_300001_SM_1000_NS10device_ptrIdEEjS8_dNS5_3std3__410__identityEEEvT0_PT3_T1_NS0_13GridEvenShareISL_EET2_T4_(
	.param .align 8 .b8 _ZN3cub18CUB_300001_SM_10006detail6reduce18DeviceReduceKernelINS2_10policy_hubIdjN4cuda3__47maximumIdEEE10Policy1000EN6thrust24THRUST_300001_SM_1000_NS10device_ptrIdEEjS8_dNS5_3std3__410__identityEEEvT0_PT3_T1_NS0_13GridEvenShareISL_EET2_T4__param_0[8],
	.param .u64 .ptr .align 1 _ZN3cub18CUB_300001_SM_10006detail6reduce18DeviceReduceKernelINS2_10policy_hubIdjN4cuda3__47maximumIdEEE10Policy1000EN6thrust24THRUST_300001_SM_1000_NS10device_ptrIdEEjS8_dNS5_3std3__410__identityEEEvT0_PT3_T1_NS0_13GridEvenShareISL_EET2_T4__param_1,
	.param .u32 _ZN3cub18CUB_300001_SM_10006detail6reduce18DeviceReduceKernelINS2_10policy_hubIdjN4cuda3__47maximumIdEEE10Policy1000EN6thrust24THRUST_300001_SM_1000_NS10device_ptrIdEEjS8_dNS5_3std3__410__identityEEEvT0_PT3_T1_NS0_13GridEvenShareISL_EET2_T4__param_2,
	.param .align 4 .b8 _ZN3cub18CUB_300001_SM_10006detail6reduce18DeviceReduceKernelINS2_10policy_hubIdjN4cuda3__47maximumIdEEE10Policy1000EN6thrust24THRUST_300001_SM_1000_NS10device_ptrIdEEjS8_dNS5_3std3__410__identityEEEvT0_PT3_T1_NS0_13GridEvenShareISL_EET2_T4__param_3[40],
	.param .align 1 .b8 _ZN3cub18CUB_300001_SM_10006detail6reduce18DeviceReduceKernelINS2_10policy_hubIdjN4cuda3__47maximumIdEEE10Policy1000EN6thrust24THRUST_300001_SM_1000_NS10device_ptrIdEEjS8_dNS5_3std3__410__identityEEEvT0_PT3_T1_NS0_13GridEvenShareISL_EET2_T4__param_4[1],
	.param .align 1 .b8 _ZN3cub18CUB_300001_SM_10006detail6reduce18DeviceReduceKernelINS2_10policy_hubIdjN4cuda3__47maximumIdEEE10Policy1000EN6thrust24THRUST_300001_SM_1000_NS10device_ptrIdEEjS8_dNS5_3std3__410__identityEEEvT0_PT3_T1_NS0_13GridEvenShareISL_EET2_T4__param_5[1]
)
.maxntid 256
{
	.reg .pred 	%p<166>;
	.reg .b16 	%rs<4>;
	.reg .b32 	%r<354>;
	.reg .b64 	%rd<160>;
	.reg .b64 	%fd<305>;
	// demoted variable
	.shared .align 8 .b8 _ZZN3cub18CUB_300001_SM_10006detail6reduce18DeviceReduceKernelINS2_10policy_hubIdjN4cuda3__47maximumIdEEE10Policy1000EN6thrust24THRUST_300001_SM_1000_NS10device_ptrIdEEjS8_dNS5_3std3__410__identityEEEvT0_PT3_T1_NS0_13GridEvenShareISL_EET2_T4_E12temp_storage[80];
	ld.param.u32 	%r1, [_ZN3cub18CUB_300001_SM_10006detail6reduce18DeviceReduceKernelINS2_10policy_hubIdjN4cuda3__47maximumIdEEE10Policy1000EN6thrust24THRUST_300001_SM_1000_NS10device_ptrIdEEjS8_dNS5_3std3__410__identityEEEvT0_PT3_T1_NS0_13GridEvenShareISL_EET2_T4__param_3+20];
	ld.param.u32 	%r2, [_ZN3cub18CUB_300001_SM_10006detail6reduce18DeviceReduceKernelINS2_10policy_hubIdjN4cuda3__47maximumIdEEE10Policy1000EN6thrust24THRUST_300001_SM_1000_NS10device_ptrIdEEjS8_dNS5_3std3__410__identityEEEvT0_PT3_T1_NS0_13GridEvenShareISL_EET2_T4__param_3+24];
	ld.param.u64 	%rd3, [_ZN3cub18CUB_300001_SM_10006detail6reduce18DeviceReduceKernelINS2_10policy_hubIdjN4cuda3__47maximumIdEEE10Policy1000EN6thrust24THRUST_300001_SM_1000_NS10device_ptrIdEEjS8_dNS5_3std3__410__identityEEEvT0_PT3_T1_NS0_13GridEvenShareISL_EET2_T4__param_0];
	cvta.to.global.u64 	%rd1, %rd3;
	mov.u32 	%r3, %ctaid.x;
	shl.b32 	%r4, %r2, 11;
	shl.b32 	%r345, %r3, 11;
	sub.s32 	%r6, %r1, %r345;
	setp.gt.u32 	%p1, %r6, 2047;
	@%p1 bra 	$L__BB5_26;
	mov.u32 	%r7, %tid.x;
	setp.ge.u32 	%p79, %r7, %r6;
	mov.f64 	%fd293, 0d0000000000000000;
	mov.u32 	%r336, %r7;
	@%p79 bra 	$L__BB5_3;
	add.s32 	%r180, %r345, %r7;
	mul.wide.u32 	%rd76, %r180, 8;
	add.s64 	%rd77, %rd1, %rd76;
	ld.global.f64 	%fd293, [%rd77];
	add.s32 	%r336, %r7, 256;
$L__BB5_3:
	setp.ge.u32 	%p80, %r336, %r6;
	@%p80 bra 	$L__BB5_17;
	not.b32 	%r181, %r336;
	add.s32 	%r182, %r1, %r181;
	sub.s32 	%r183, %r182, %r345;
	shr.u32 	%r184, %r183, 8;
	add.s32 	%r10, %r184, 1;
	and.b32  	%r11, %r10, 15;
	setp.lt.u32 	%p81, %r183, 3840;
	@%p81 bra 	$L__BB5_8;
	or.b32  	%r335, %r336, 2048;
	add.s32 	%r334, %r336, %r345;
	and.b32  	%r185, %r10, 33554416;
	neg.s32 	%r333, %r185;
$L__BB5_6:
	.pragma "nounroll";
	mul.wide.u32 	%rd78, %r334, 8;
	add.s64 	%rd79, %rd1, %rd78;
	ld.global.f64 	%fd155, [%rd79];
	setp.lt.f64 	%p82, %fd293, %fd155;
	selp.f64 	%fd156, %fd155, %fd293, %p82;
	add.s32 	%r186, %r334, 256;
	mul.wide.u32 	%rd80, %r186, 8;
	add.s64 	%rd81, %rd1, %rd80;
	ld.global.f64 	%fd157, [%rd81];
	setp.lt.f64 	%p83, %fd156, %fd157;
	selp.f64 	%fd158, %fd157, %fd156, %p83;
	add.s32 	%r187, %r334, 512;
	mul.wide.u32 	%rd82, %r187, 8;
	add.s64 	%rd83, %rd1, %rd82;
	ld.global.f64 	%fd159, [%rd83];
	setp.lt.f64 	%p84, %fd158, %fd159;
	selp.f64 	%fd160, %fd159, %fd158, %p84;
	add.s32 	%r188, %r334, 768;
	mul.wide.u32 	%rd84, %r188, 8;
	add.s64 	%rd85, %rd1, %rd84;
	ld.global.f64 	%fd161, [%rd85];
	setp.lt.f64 	%p85, %fd160, %fd161;
	selp.f64 	%fd162, %fd161, %fd160, %p85;
	add.s32 	%r189, %r334, 1024;
	mul.wide.u32 	%rd86, %r189, 8;
	add.s64 	%rd87, %rd1, %rd86;
	ld.global.f64 	%fd163, [%rd87];
	setp.lt.f64 	%p86, %fd162, %fd163;
	selp.f64 	%fd164, %fd163, %fd162, %p86;
	add.s32 	%r190, %r334, 1280;
	mul.wide.u32 	%rd88, %r190, 8;
	add.s64 	%rd89, %rd1, %rd88;
	ld.global.f64 	%fd165, [%rd89];
	setp.lt.f64 	%p87, %fd164, %fd165;
	selp.f64 	%fd166, %fd165, %fd164, %p87;
	add.s32 	%r191, %r334, 1536;
	mul.wide.u32 	%rd90, %r191, 8;
	add.s64 	%rd91, %rd1, %rd90;
	ld.global.f64 	%fd167, [%rd91];
	setp.lt.f64 	%p88, %fd166, %fd167;
	selp.f64 	%fd168, %fd167, %fd166, %p88;
	add.s32 	%r192, %r334, 1792;
	mul.wide.u32 	%rd92, %r192, 8;
	add.s64 	%rd93, %rd1, %rd92;
	ld.global.f64 	%fd169, [%rd93];
	setp.lt.f64 	%p89, %fd168, %fd169;
	selp.f64 	%fd170, %fd169, %fd168, %p89;
	add.s32 	%r193, %r334, 2048;
	mul.wide.u32 	%rd94, %r193, 8;
	add.s64 	%rd95, %rd1, %rd94;
	ld.global.f64 	%fd171, [%rd95];
	setp.lt.f64 	%p90, %fd170, %fd171;
	selp.f64 	%fd172, %fd171, %fd170, %p90;
	add.s32 	%r194, %r334, 2304;
	mul.wide.u32 	%rd96, %r194, 8;
	add.s64 	%rd97, %rd1, %rd96;
	ld.global.f64 	%fd173, [%rd97];
	setp.lt.f64 	%p91, %fd172, %fd173;
	selp.f64 	%fd174, %fd173, %fd172, %p91;
	add.s32 	%r195, %r334, 2560;
	mul.wide.u32 	%rd98, %r195, 8;
	add.s64 	%rd99, %rd1, %rd98;
	ld.global.f64 	%fd175, [%rd99];
	setp.lt.f64 	%p92, %fd174, %fd175;
	selp.f64 	%fd176, %fd175, %fd174, %p92;
	add.s32 	%r196, %r334, 2816;
	mul.wide.u32 	%rd100, %r196, 8;
	add.s64 	%rd101, %rd1, %rd100;
	ld.global.f64 	%fd177, [%rd101];
	setp.lt.f64 	%p93, %fd176, %fd177;
	selp.f64 	%fd178, %fd177, %fd176, %p93;
	add.s32 	%r197, %r334, 3072;
	mul.wide.u32 	%rd102, %r197, 8;
	add.s64 	%rd103, %rd1, %rd102;
	ld.global.f64 	%fd179, [%rd103];
	setp.lt.f64 	%p94, %fd178, %fd179;
	selp.f64 	%fd180, %fd179, %fd178, %p94;
	add.s32 	%r198, %r334, 3328;
	mul.wide.u32 	%rd104, %r198, 8;
	add.s64 	%rd105, %rd1, %rd104;
	ld.global.f64 	%fd181, [%rd105];
	setp.lt.f64 	%p95, %fd180, %fd181;
	selp.f64 	%fd182, %fd181, %fd180, %p95;
	add.s32 	%r199, %r334, 3584;
	mul.wide.u32 	%rd106, %r199, 8;
	add.s64 	%rd107, %rd1, %rd106;
	ld.global.f64 	%fd183, [%rd107];
	setp.lt.f64 	%p96, %fd182, %fd183;
	selp.f64 	%fd184, %fd183, %fd182, %p96;
	add.s32 	%r200, %r334, 3840;
	mul.wide.u32 	%rd108, %r200, 8;
	add.s64 	%rd109, %rd1, %rd108;
	ld.global.f64 	%fd185, [%rd109];
	setp.lt.f64 	%p97, %fd184, %fd185;
	selp.f64 	%fd293, %fd185, %fd184, %p97;
	add.s32 	%r335, %r335, 4096;
	add.s32 	%r334, %r334, 4096;
	add.s32 	%r333, %r333, 16;
	setp.ne.s32 	%p98, %r333, 0;
	@%p98 bra 	$L__BB5_6;
	add.s32 	%r336, %r335, -2048;
$L__BB5_8:
	setp.eq.s32 	%p99, %r11, 0;
	@%p99 bra 	$L__BB5_17;
	and.b32  	%r23, %r10, 7;
	setp.lt.u32 	%p100, %r11, 8;
	@%p100 bra 	$L__BB5_11;
	add.s32 	%r201, %r345, %r336;
	mul.wide.u32 	%rd110, %r201, 8;
	add.s64 	%rd111, %rd1, %rd110;
	ld.global.f64 	%fd187, [%rd111];
	setp.lt.f64 	%p101, %fd293, %fd187;
	selp.f64 	%fd188, %fd187, %fd293, %p101;
	add.s32 	%r202, %r201, 256;
	mul.wide.u32 	%rd112, %r202, 8;
	add.s64 	%rd113, %rd1, %rd112;
	ld.global.f64 	%fd189, [%rd113];
	setp.lt.f64 	%p102, %fd188, %fd189;
	selp.f64 	%fd190, %fd189, %fd188, %p102;
	add.s32 	%r203, %r201, 512;
	mul.wide.u32 	%rd114, %r203, 8;
	add.s64 	%rd115, %rd1, %rd114;
	ld.global.f64 	%fd191, [%rd115];
	setp.lt.f64 	%p103, %fd190, %fd191;
	selp.f64 	%fd192, %fd191, %fd190, %p103;
	add.s32 	%r204, %r201, 768;
	mul.wide.u32 	%rd116, %r204, 8;
	add.s64 	%rd117, %rd1, %rd116;
	ld.global.f64 	%fd193, [%rd117];
	setp.lt.f64 	%p104, %fd192, %fd193;
	selp.f64 	%fd194, %fd193, %fd192, %p104;
	add.s32 	%r205, %r201, 1024;
	mul.wide.u32 	%rd118, %r205, 8;
	add.s64 	%rd119, %rd1, %rd118;
	ld.global.f64 	%fd195, [%rd119];
	setp.lt.f64 	%p105, %fd194, %fd195;
	selp.f64 	%fd196, %fd195, %fd194, %p105;
	add.s32 	%r206, %r201, 1280;
	mul.wide.u32 	%rd120, %r206, 8;
	add.s64 	%rd121, %rd1, %rd120;
	ld.global.f64 	%fd197, [%rd121];
	setp.lt.f64 	%p106, %fd196, %fd197;
	selp.f64 	%fd198, %fd197, %fd196, %p106;
	add.s32 	%r207, %r201, 1536;
	mul.wide.u32 	%rd122, %r207, 8;
	add.s64 	%rd123, %rd1, %rd122;
	ld.global.f64 	%fd199, [%rd123];
	setp.lt.f64 	%p107, %fd198, %fd199;
	selp.f64 	%fd200, %fd199, %fd198, %p107;
	add.s32 	%r208, %r201, 1792;
	mul.wide.u32 	%rd124, %r208, 8;
	add.s64 	%rd125, %rd1, %rd124;
	ld.global.f64 	%fd201, [%rd125];
	setp.lt.f64 	%p108, %fd200, %fd201;
	selp.f64 	%fd293, %fd201, %fd200, %p108;
	add.s32 	%r336, %r336, 2048;
$L__BB5_11:
	setp.eq.s32 	%p109, %r23, 0;
	@%p109 bra 	$L__BB5_17;
	and.b32  	%r26, %r10, 3;
	setp.lt.u32 	%p110, %r23, 4;
	@%p110 bra 	$L__BB5_14;
	add.s32 	%r209, %r345, %r336;
	mul.wide.u32 	%rd126, %r209, 8;
	add.s64 	%rd127, %rd1, %rd126;
	ld.global.f64 	%fd203, [%rd127];
	setp.lt.f64 	%p111, %fd293, %fd203;
	selp.f64 	%fd204, %fd203, %fd293, %p111;
	add.s32 	%r210, %r209, 256;
	mul.wide.u32 	%rd128, %r210, 8;
	add.s64 	%rd129, %rd1, %rd128;
	ld.global.f64 	%fd205, [%rd129];
	setp.lt.f64 	%p112, %fd204, %fd205;
	selp.f64 	%fd206, %fd205, %fd204, %p112;
	add.s32 	%r211, %r209, 512;
	mul.wide.u32 	%rd130, %r211, 8;
	add.s64 	%rd131, %rd1, %rd130;
	ld.global.f64 	%fd207, [%rd131];
	setp.lt.f64 	%p113, %fd206, %fd207;
	selp.f64 	%fd208, %fd207, %fd206, %p113;
	add.s32 	%r212, %r209, 768;
	mul.wide.u32 	%rd132, %r212, 8;
	add.s64 	%rd133, %rd1, %rd132;
	ld.global.f64 	%fd209, [%rd133];
	setp.lt.f64 	%p114, %fd208, %fd209;
	selp.f64 	%fd293, %fd209, %fd208, %p114;
	add.s32 	%r336, %r336, 1024;
$L__BB5_14:
	setp.eq.s32 	%p115, %r26, 0;
	@%p115 bra 	$L__BB5_17;
	add.s32 	%r340, %r336, %r345;
	neg.s32 	%r339, %r26;
$L__BB5_16:
	.pragma "nounroll";
	mul.wide.u32 	%rd134, %r340, 8;
	add.s64 	%rd135, %rd1, %rd134;
	ld.global.f64 	%fd210, [%rd135];
	setp.lt.f64 	%p116, %fd293, %fd210;
	selp.f64 	%fd293, %fd210, %fd293, %p116;
	add.s32 	%r340, %r340, 256;
	add.s32 	%r339, %r339, 1;
	setp.ne.s32 	%p117, %r339, 0;
	@%p117 bra 	$L__BB5_16;
$L__BB5_17:
	setp.lt.u32 	%p118, %r6, 256;
	@%p118 bra 	$L__BB5_22;
	// begin inline asm
	mov.u32 %r276, %laneid;
	// end inline asm
	mov.b64 	%rd146, %fd293;
	mov.b64 	{%r278, %r283}, %rd146;
	mov.b32 	%r284, 1;
	mov.b32 	%r325, 31;
	mov.b32 	%r326, -1;
	// begin inline asm
	shfl.sync.down.b32 %r277, %r278, %r284, %r325, %r326;
	// end inline asm
	// begin inline asm
	shfl.sync.down.b32 %r282, %r283, %r284, %r325, %r326;
	// end inline asm
	mov.b64 	%rd147, {%r277, %r282};
	mov.b64 	%fd258, %rd147;
	setp.gt.s32 	%p146, %r276, 30;
	setp.lt.f64 	%p147, %fd293, %fd258;
	selp.f64 	%fd259, %fd258, %fd293, %p147;
	selp.f64 	%fd260, %fd293, %fd259, %p146;
	mov.b64 	%rd148, %fd260;
	mov.b64 	{%r288, %r293}, %rd148;
	mov.b32 	%r294, 2;
	// begin inline asm
	shfl.sync.down.b32 %r287, %r288, %r294, %r325, %r326;
	// end inline asm
	// begin inline asm
	shfl.sync.down.b32 %r292, %r293, %r294, %r325, %r326;
	// end inline asm
	mov.b64 	%rd149, {%r287, %r292};
	mov.b64 	%fd261, %rd149;
	setp.gt.s32 	%p148, %r276, 29;
	setp.lt.f64 	%p149, %fd260, %fd261;
	selp.f64 	%fd262, %fd261, %fd260, %p149;
	selp.f64 	%fd263, %fd260, %fd262, %p148;
	mov.b64 	%rd150, %fd263;
	mov.b64 	{%r298, %r303}, %rd150;
	mov.b32 	%r304, 4;
	// begin inline asm
	shfl.sync.down.b32 %r297, %r298, %r304, %r325, %r326;
	// end inline asm
	// begin inline asm
	shfl.sync.down.b32 %r302, %r303, %r304, %r325, %r326;
	// end inline asm
	mov.b64 	%rd151, {%r297, %r302};
	mov.b64 	%fd264, %rd151;
	setp.gt.s32 	%p150, %r276, 27;
	setp.lt.f64 	%p151, %fd263, %fd264;
	selp.f64 	%fd265, %fd264, %fd263, %p151;
	selp.f64 	%fd266, %fd263, %fd265, %p150;
	mov.b64 	%rd152, %fd266;
	mov.b64 	{%r308, %r313}, %rd152;
	mov.b32 	%r314, 8;
	// begin inline asm
	shfl.sync.down.b32 %r307, %r308, %r314, %r325, %r326;
	// end inline asm
	// begin inline asm
	shfl.sync.down.b32 %r312, %r313, %r314, %r325, %r326;
	// end inline asm
	mov.b64 	%rd153, {%r307, %r312};
	mov.b64 	%fd267, %rd153;
	setp.gt.s32 	%p152, %r276, 23;
	setp.lt.f64 	%p153, %fd266, %fd267;
	selp.f64 	%fd268, %fd267, %fd266, %p153;
	selp.f64 	%fd269, %fd266, %fd268, %p152;
	mov.b64 	%rd154, %fd269;
	mov.b64 	{%r318, %r323}, %rd154;
	mov.b32 	%r324, 16;
	// begin inline asm
	shfl.sync.down.b32 %r317, %r318, %r324, %r325, %r326;
	// end inline asm
	// begin inline asm
	shfl.sync.down.b32 %r322, %r323, %r324, %r325, %r326;
	// end inline asm
	mov.b64 	%rd155, {%r317, %r322};
	mov.b64 	%fd270, %rd155;
	setp.gt.s32 	%p154, %r276, 15;
	setp.lt.f64 	%p155, %fd269, %fd270;
	selp.f64 	%fd16, %fd270, %fd269, %p155;
	selp.f64 	%fd304, %fd269, %fd16, %p154;
	setp.ne.s32 	%p156, %r276, 0;
	@%p156 bra 	$L__BB5_20;
	shr.u32 	%r327, %r7, 2;
	and.b32  	%r328, %r327, 248;
	mov.u32 	%r329, _ZZN3cub18CUB_300001_SM_10006detail6reduce18DeviceReduceKernelINS2_10policy_hubIdjN4cuda3__47maximumIdEEE10Policy1000EN6thrust24THRUST_300001_SM_1000_NS10device_ptrIdEEjS8_dNS5_3std3__410__identityEEEvT0_PT3_T1_NS0_13GridEvenShareISL_EET2_T4_E12temp_storage;
	add.s32 	%r330, %r329, %r328;
	st.shared.f64 	[%r330+8], %fd16;
$L__BB5_20:
	bar.sync 	0;
	setp.ne.s32 	%p157, %r7, 0;
	@%p157 bra 	$L__BB5_48;
	ld.shared.f64 	%fd271, [_ZZN3cub18CUB_300001_SM_10006detail6reduce18DeviceReduceKernelINS2_10policy_hubIdjN4cuda3__47maximumIdEEE10Policy1000EN6thrust24THRUST_300001_SM_1000_NS10device_ptrIdEEjS8_dNS5_3std3__410__identityEEEvT0_PT3_T1_NS0_13GridEvenShareISL_EET2_T4_E12temp_storage+16];
	setp.lt.f64 	%p158, %fd304, %fd271;
	selp.f64 	%fd272, %fd271, %fd304, %p158;
	ld.shared.f64 	%fd273, [_ZZN3cub18CUB_300001_SM_10006detail6reduce18DeviceReduceKernelINS2_10policy_hubIdjN4cuda3__47maximumIdEEE10Policy1000EN6thrust24THRUST_300001_SM_1000_NS10device_ptrIdEEjS8_dNS5_3std3__410__identityEEEvT0_PT3_T1_NS0_13GridEvenShareISL_EET2_T4_E12temp_storage+24];
	setp.lt.f64 	%p159, %fd272, %fd273;
	selp.f64 	%fd274, %fd273, %fd272, %p159;
	ld.shared.f64 	%fd275, [_ZZN3cub18CUB_300001_SM_10006detail6reduce18DeviceReduceKernelINS2_10policy_hubIdjN4cuda3__47maximumIdEEE10Policy1000EN6thrust24THRUST_300001_SM_1000_NS10device_ptrIdEEjS8_dNS5_3std3__410__identityEEEvT0_PT3_T1_NS0_13GridEvenShareISL_EET2_T4_E12temp_storage+32];
	setp.lt.f64 	%p160, %fd274, %fd275;
	selp.f64 	%fd276, %fd275, %fd274, %p160;
	ld.shared.f64 	%fd277, [_ZZN3cub18CUB_300001_SM_10006detail6reduce18DeviceReduceKernelINS2_10policy_hubIdjN4cuda3__47maximumIdEEE10Policy1000EN6thrust24THRUST_300001_SM_1000_NS10device_ptrIdEEjS8_dNS5_3std3__410__identityEEEvT0_PT3_T1_NS0_13GridEvenShareISL_EET2_T4_E12temp_storage+40];
	setp.lt.f64 	%p161, %fd276, %fd277;
	selp.f64 	%fd278, %fd277, %fd276, %p161;
	ld.shared.f64 	%fd279, [_ZZN3cub18CUB_300001_SM_10006detail6reduce18DeviceReduceKernelINS2_10policy_hubIdjN4cuda3__47maximumIdEEE10Policy1000EN6thrust24THRUST_300001_SM_1000_NS10device_ptrIdEEjS8_dNS5_3std3__410__identityEEEvT0_PT3_T1_NS0_13GridEvenShareISL_EET2_T4_E12temp_storage+48];
	setp.lt.f64 	%p162, %fd278, %fd279;
	selp.f64 	%fd280, %fd279, %fd278, %p162;
	ld.shared.f64 	%fd281, [_ZZN3cub18CUB_300001_SM_10006detail6reduce18DeviceReduceKernelINS2_10policy_hubIdjN4cuda3__47maximumIdEEE10Policy1000EN6thrust24THRUST_300001_SM_1000_NS10device_ptrIdEEjS8_dNS5_3std3__410__identityEEEvT0_PT3_T1_NS0_13GridEvenShareISL_EET2_T4_E12temp_storage+56];
	setp.lt.f64 	%p163, %fd280, %fd281;
	selp.f64 	%fd282, %fd281, %fd280, %p163;
	ld.shared.f64 	%fd283, [_ZZN3cub18CUB_300001_SM_10006detail6reduce18DeviceReduceKernelINS2_10policy_hubIdjN4cuda3__47maximumIdEEE10Policy1000EN6thrust24THRUST_300001_SM_1000_NS10device_ptrIdEEjS8_dNS5_3std3__410__identityEEEvT0_PT3_T1_NS0_13GridEvenShareISL_EET2_T4_E12temp_storage+64];
	setp.lt.f64 	%p164, %fd282, %fd283;
	selp.f64 	%fd304, %fd283, %fd282, %p164;
	bra.uni 	$L__BB5_48;
$L__BB5_22:
	// begin inline asm
	mov.u32 %r213, %laneid;
	// end inline asm
	and.b32  	%r264, %r7, 992;
	add.s32 	%r265, %r264, 32;
	setp.gt.u32 	%p119, %r265, %r6;
	not.b32 	%r266, %r264;
	add.s32 	%r267, %r6, %r266;
	selp.b32 	%r262, %r267, 31, %p119;
	mov.b64 	%rd136, %fd293;
	mov.b64 	{%r215, %r220}, %rd136;
	mov.b32 	%r221, 1;
	mov.b32 	%r263, -1;
	// begin inline asm
	shfl.sync.down.b32 %r214, %r215, %r221, %r262, %r263;
	// end inline asm
	// begin inline asm
	shfl.sync.down.b32 %r219, %r220, %r221, %r262, %r263;
	// end inline asm
	mov.b64 	%rd137, {%r214, %r219};
	mov.b64 	%fd211, %rd137;
	setp.lt.s32 	%p120, %r213, %r262;
	setp.lt.f64 	%p121, %fd293, %fd211;
	selp.f64 	%fd212, %fd211, %fd293, %p121;
	selp.f64 	%fd213, %fd212, %fd293, %p120;
	mov.b64 	%rd138, %fd213;
	mov.b64 	{%r225, %r230}, %rd138;
	mov.b32 	%r231, 2;
	// begin inline asm
	shfl.sync.down.b32 %r224, %r225, %r231, %r262, %r263;
	// end inline asm
	// begin inline asm
	shfl.sync.down.b32 %r229, %r230, %r231, %r262, %r263;
	// end inline asm
	mov.b64 	%rd139, {%r224, %r229};
	mov.b64 	%fd214, %rd139;
	add.s32 	%r268, %r213, 2;
	setp.gt.s32 	%p122, %r268, %r262;
	setp.lt.f64 	%p123, %fd213, %fd214;
	selp.f64 	%fd215, %fd214, %fd213, %p123;
	selp.f64 	%fd216, %fd213, %fd215, %p122;
	mov.b64 	%rd140, %fd216;
	mov.b64 	{%r235, %r240}, %rd140;
	mov.b32 	%r241, 4;
	// begin inline asm
	shfl.sync.down.b32 %r234, %r235, %r241, %r262, %r263;
	// end inline asm
	// begin inline asm
	shfl.sync.down.b32 %r239, %r240, %r241, %r262, %r263;
	// end inline asm
	mov.b64 	%rd141, {%r234, %r239};
	mov.b64 	%fd217, %rd141;
	add.s32 	%r269, %r213, 4;
	setp.gt.s32 	%p124, %r269, %r262;
	setp.lt.f64 	%p125, %fd216, %fd217;
	selp.f64 	%fd218, %fd217, %fd216, %p125;
	selp.f64 	%fd219, %fd216, %fd218, %p124;
	mov.b64 	%rd142, %fd219;
	mov.b64 	{%r245, %r250}, %rd142;
	mov.b32 	%r251, 8;
	// begin inline asm
	shfl.sync.down.b32 %r244, %r245, %r251, %r262, %r263;
	// end inline asm
	// begin inline asm
	shfl.sync.down.b32 %r249, %r250, %r251, %r262, %r263;
	// end inline asm
	mov.b64 	%rd143, {%r244, %r249};
	mov.b64 	%fd220, %rd143;
	add.s32 	%r270, %r213, 8;
	setp.gt.s32 	%p126, %r270, %r262;
	setp.lt.f64 	%p127, %fd219, %fd220;
	selp.f64 	%fd221, %fd220, %fd219, %p127;
	selp.f64 	%fd222, %fd219, %fd221, %p126;
	mov.b64 	%rd144, %fd222;
	mov.b64 	{%r255, %r260}, %rd144;
	mov.b32 	%r261, 16;
	// begin inline asm
	shfl.sync.down.b32 %r254, %r255, %r261, %r262, %r263;
	// end inline asm
	// begin inline asm
	shfl.sync.down.b32 %r259, %r260, %r261, %r262, %r263;
	// end inline asm
	mov.b64 	%rd145, {%r254, %r259};
	mov.b64 	%fd223, %rd145;
	add.s32 	%r271, %r213, 16;
	setp.gt.s32 	%p128, %r271, %r262;
	setp.lt.f64 	%p129, %fd222, %fd223;
	selp.f64 	%fd224, %fd223, %fd222, %p129;
	selp.f64 	%fd304, %fd222, %fd224, %p128;
	setp.ne.s32 	%p130, %r213, 0;
	@%p130 bra 	$L__BB5_24;
	shr.u32 	%r272, %r7, 2;
	and.b32  	%r273, %r272, 248;
	mov.u32 	%r274, _ZZN3cub18CUB_300001_SM_10006detail6reduce18DeviceReduceKernelINS2_10policy_hubIdjN4cuda3__47maximumIdEEE10Policy1000EN6thrust24THRUST_300001_SM_1000_NS10device_ptrIdEEjS8_dNS5_3std3__410__identityEEEvT0_PT3_T1_NS0_13GridEvenShareISL_EET2_T4_E12temp_storage;
	add.s32 	%r275, %r274, %r273;
	st.shared.f64 	[%r275+8], %fd304;
$L__BB5_24:
	bar.sync 	0;
	setp.ne.s32 	%p131, %r7, 0;
	@%p131 bra 	$L__BB5_48;
	setp.gt.u32 	%p132, %r6, 32;
	ld.shared.f64 	%fd225, [_ZZN3cub18CUB_300001_SM_10006detail6reduce18DeviceReduceKernelINS2_10policy_hubIdjN4cuda3__47maximumIdEEE10Policy1000EN6thrust24THRUST_300001_SM_1000_NS10device_ptrIdEEjS8_dNS5_3std3__410__identityEEEvT0_PT3_T1_NS0_13GridEvenShareISL_EET2_T4_E12temp_storage+16];
	setp.lt.f64 	%p133, %fd304, %fd225;
	selp.f64 	%fd227, %fd225, %fd304, %p133;
	selp.f64 	%fd228, %fd227, %fd304, %p132;
	setp.gt.u32 	%p134, %r6, 64;
	ld.shared.f64 	%fd230, [_ZZN3cub18CUB_300001_SM_10006detail6reduce18DeviceReduceKernelINS2_10policy_hubIdjN4cuda3__47maximumIdEEE10Policy1000EN6thrust24THRUST_300001_SM_1000_NS10device_ptrIdEEjS8_dNS5_3std3__410__identityEEEvT0_PT3_T1_NS0_13GridEvenShareISL_EET2_T4_E12temp_storage+24];
	setp.lt.f64 	%p135, %fd228, %fd230;
	selp.f64 	%fd232, %fd230, %fd228, %p135;
	selp.f64 	%fd233, %fd232, %fd228, %p134;
	setp.gt.u32 	%p136, %r6, 96;
	ld.shared.f64 	%fd235, [_ZZN3cub18CUB_300001_SM_10006detail6reduce18DeviceReduceKernelINS2_10policy_hubIdjN4cuda3__47maximumIdEEE10Policy1000EN6thrust24THRUST_300001_SM_1000_NS10device_ptrIdEEjS8_dNS5_3std3__410__identityEEEvT0_PT3_T1_NS0_13GridEvenShareISL_EET2_T4_E12temp_storage+32];
	setp.lt.f64 	%p137, %fd233, %fd235;
	selp.f64 	%fd237, %fd235, %fd233, %p137;
	selp.f64 	%fd238, %fd237, %fd233, %p136;
	setp.gt.u32 	%p138, %r6, 128;
	ld.shared.f64 	%fd240, [_ZZN3cub18CUB_300001_SM_10006detail6reduce18DeviceReduceKernelINS2_10policy_hubIdjN4cuda3__47maximumIdEEE10Policy1000EN6thrust24THRUST_300001_SM_1000_NS10device_ptrIdEEjS8_dNS5_3std3__410__identityEEEvT0_PT3_T1_NS0_13GridEvenShareISL_EET2_T4_E12temp_storage+40];
	setp.lt.f64 	%p139, %fd238, %fd240;
	selp.f64 	%fd242, %fd240, %fd238, %p139;
	selp.f64 	%fd243, %fd242, %fd238, %p138;
	setp.gt.u32 	%p140, %r6, 160;
	ld.shared.f64 	%fd245, [_ZZN3cub18CUB_300001_SM_10006detail6reduce18DeviceReduceKernelINS2_10policy_hubIdjN4cuda3__47maximumIdEEE10Policy1000EN6thrust24THRUST_300001_SM_1000_NS10device_ptrIdEEjS8_dNS5_3std3__410__identityEEEvT0_PT3_T1_NS0_13GridEvenShareISL_EET2_T4_E12temp_storage+48];
	setp.lt.f64 	%p141, %fd243, %fd245;
	selp.f64 	%fd247, %fd245, %fd243, %p141;
	selp.f64 	%fd248, %fd247, %fd243, %p140;
	setp.gt.u32 	%p142, %r6, 192;
	ld.shared.f64 	%fd250, [_ZZN3cub18CUB_300001_SM_10006detail6reduce18DeviceReduceKernelINS2_10policy_hubIdjN4cuda3__47maximumIdEEE10Policy1000EN6thrust24THRUST_300001_SM_1000_NS10device_ptrIdEEjS8_dNS5_3std3__410__identityEEEvT0_PT3_T1_NS0_13GridEvenShareISL_EET2_T4_E12temp_storage+56];
	setp.lt.f64 	%p143, %fd248, %fd250;
	selp.f64 	%fd252, %fd250, %fd248, %p143;
	selp.f64 	%fd253, %fd252, %fd248, %p142;
	setp.gt.u32 	%p144, %r6, 224;
	ld.shared.f64 	%fd255, [_ZZN3cub18CUB_300001_SM_10006detail6reduce18DeviceReduceKernelINS2_10policy_hubIdjN4cuda3__47maximumIdEEE10Policy1000EN6thrust24THRUST_300001_SM_1000_NS10device_ptrIdEEjS8_dNS5_3std3__410__identityEEEvT0_PT3_T1_NS0_13GridEvenShareISL_EET2_T4_E12temp_storage+64];
	setp.lt.f64 	%p145, %fd253, %fd255;
	selp.f64 	%fd257, %fd255, %fd253, %p145;
	selp.f64 	%fd304, %fd257, %fd253, %p144;
	bra.uni 	$L__BB5_48;
$L__BB5_26:
	mov.u32 	%r35, %tid.x;
	add.s32 	%r72, %r35, %r345;
	mul.wide.u32 	%rd4, %r72, 8;
	add.s64 	%rd5, %rd1, %rd4;
	ld.global.f64 	%fd41, [%rd5];
	ld.global.f64 	%fd42, [%rd5+2048];
	ld.global.f64 	%fd43, [%rd5+4096];
	ld.global.f64 	%fd44, [%rd5+6144];
	ld.global.f64 	%fd45, [%rd5+8192];
	ld.global.f64 	%fd46, [%rd5+10240];
	ld.global.f64 	%fd47, [%rd5+12288];
	ld.global.f64 	%fd48, [%rd5+14336];
	setp.lt.f64 	%p2, %fd41, %fd42;
	selp.f64 	%fd49, %fd42, %fd41, %p2;
	setp.lt.f64 	%p3, %fd49, %fd43;
	selp.f64 	%fd50, %fd43, %fd49, %p3;
	setp.lt.f64 	%p4, %fd50, %fd44;
	selp.f64 	%fd51, %fd44, %fd50, %p4;
	setp.lt.f64 	%p5, %fd51, %fd45;
	selp.f64 	%fd52, %fd45, %fd51, %p5;
	setp.lt.f64 	%p6, %fd52, %fd46;
	selp.f64 	%fd53, %fd46, %fd52, %p6;
	setp.lt.f64 	%p7, %fd53, %fd47;
	selp.f64 	%fd54, %fd47, %fd53, %p7;
	setp.lt.f64 	%p8, %fd54, %fd48;
	selp.f64 	%fd303, %fd48, %fd54, %p8;
	setp.lt.u32 	%p9, %r6, %r4;
	@%p9 bra 	$L__BB5_44;
	add.s32 	%r36, %r4, %r345;
	not.b32 	%r74, %r35;
	add.s32 	%r75, %r74, %r1;
	sub.s32 	%r76, %r75, %r4;
	sub.s32 	%r342, %r76, %r345;
	add.s32 	%r77, %r36, %r35;
	add.s32 	%r341, %r77, 2048;
	mov.b32 	%r344, 0;
	mov.u32 	%r343, %r36;
$L__BB5_28:
	shl.b32 	%r78, %r2, 11;
	add.s32 	%r345, %r345, %r78;
	add.s32 	%r79, %r1, -2048;
	setp.gt.u32 	%p10, %r345, %r79;
	@%p10 bra 	$L__BB5_30;
	add.s32 	%r80, %r35, %r345;
	mul.wide.u32 	%rd6, %r80, 8;
	add.s64 	%rd7, %rd1, %rd6;
	ld.global.f64 	%fd55, [%rd7];
	ld.global.f64 	%fd56, [%rd7+2048];
	ld.global.f64 	%fd57, [%rd7+4096];
	ld.global.f64 	%fd58, [%rd7+6144];
	ld.global.f64 	%fd59, [%rd7+8192];
	ld.global.f64 	%fd60, [%rd7+10240];
	ld.global.f64 	%fd61, [%rd7+12288];
	ld.global.f64 	%fd62, [%rd7+14336];
	setp.lt.f64 	%p11, %fd303, %fd55;
	selp.f64 	%fd63, %fd55, %fd303, %p11;
	setp.lt.f64 	%p12, %fd63, %fd56;
	selp.f64 	%fd64, %fd56, %fd63, %p12;
	setp.lt.f64 	%p13, %fd64, %fd57;
	selp.f64 	%fd65, %fd57, %fd64, %p13;
	setp.lt.f64 	%p14, %fd65, %fd58;
	selp.f64 	%fd66, %fd58, %fd65, %p14;
	setp.lt.f64 	%p15, %fd66, %fd59;
	selp.f64 	%fd67, %fd59, %fd66, %p15;
	setp.lt.f64 	%p16, %fd67, %fd60;
	selp.f64 	%fd68, %fd60, %fd67, %p16;
	setp.lt.f64 	%p17, %fd68, %fd61;
	selp.f64 	%fd69, %fd61, %fd68, %p17;
	setp.lt.f64 	%p18, %fd69, %fd62;
	selp.f64 	%fd303, %fd62, %fd69, %p18;
	sub.s32 	%r81, %r1, %r345;
	shl.b32 	%r82, %r2, 11;
	setp.lt.u32 	%p19, %r81, %r82;
	add.s32 	%r344, %r344, 1;
	add.s32 	%r343, %r343, %r82;
	sub.s32 	%r342, %r342, %r82;
	add.s32 	%r341, %r341, %r82;
	@%p19 bra 	$L__BB5_44;
	bra.uni 	$L__BB5_28;
$L__BB5_30:
	setp.le.u32 	%p20, %r1, %r345;
	sub.s32 	%r83, %r1, %r345;
	setp.ge.s32 	%p21, %r35, %r83;
	or.pred  	%p22, %p20, %p21;
	@%p22 bra 	$L__BB5_44;
	not.b32 	%r85, %r35;
	add.s32 	%r86, %r1, %r85;
	sub.s32 	%r87, %r86, %r36;
	mul.lo.s32 	%r88, %r2, %r344;
	shl.b32 	%r89, %r88, 11;
	sub.s32 	%r90, %r87, %r89;
	shr.u32 	%r91, %r90, 8;
	add.s32 	%r49, %r91, 1;
	and.b32  	%r50, %r49, 15;
	setp.lt.u32 	%p23, %r90, 3840;
	mov.u32 	%r350, %r35;
	@%p23 bra 	$L__BB5_35;
	or.b32  	%r348, %r35, 2048;
	shr.u32 	%r92, %r342, 8;
	add.s32 	%r93, %r92, 1;
	and.b32  	%r94, %r93, 33554416;
	neg.s32 	%r346, %r94;
$L__BB5_33:
	.pragma "nounroll";
	add.s32 	%r95, %r341, -2048;
	mul.wide.u32 	%rd8, %r95, 8;
	add.s64 	%rd9, %rd1, %rd8;
	ld.global.f64 	%fd71, [%rd9];
	setp.lt.f64 	%p24, %fd303, %fd71;
	selp.f64 	%fd72, %fd71, %fd303, %p24;
	add.s32 	%r96, %r341, -1792;
	mul.wide.u32 	%rd10, %r96, 8;
	add.s64 	%rd11, %rd1, %rd10;
	ld.global.f64 	%fd73, [%rd11];
	setp.lt.f64 	%p25, %fd72, %fd73;
	selp.f64 	%fd74, %fd73, %fd72, %p25;
	add.s32 	%r97, %r341, -1536;
	mul.wide.u32 	%rd12, %r97, 8;
	add.s64 	%rd13, %rd1, %rd12;
	ld.global.f64 	%fd75, [%rd13];
	setp.lt.f64 	%p26, %fd74, %fd75;
	selp.f64 	%fd76, %fd75, %fd74, %p26;
	add.s32 	%r98, %r341, -1280;
	mul.wide.u32 	%rd14, %r98, 8;
	add.s64 	%rd15, %rd1, %rd14;
	ld.global.f64 	%fd77, [%rd15];
	setp.lt.f64 	%p27, %fd76, %fd77;
	selp.f64 	%fd78, %fd77, %fd76, %p27;
	add.s32 	%r99, %r341, -1024;
	mul.wide.u32 	%rd16, %r99, 8;
	add.s64 	%rd17, %rd1, %rd16;
	ld.global.f64 	%fd79, [%rd17];
	setp.lt.f64 	%p28, %fd78, %fd79;
	selp.f64 	%fd80, %fd79, %fd78, %p28;
	add.s32 	%r100, %r341, -768;
	mul.wide.u32 	%rd18, %r100, 8;
	add.s64 	%rd19, %rd1, %rd18;
	ld.global.f64 	%fd81, [%rd19];
	setp.lt.f64 	%p29, %fd80, %fd81;
	selp.f64 	%fd82, %fd81, %fd80, %p29;
	add.s32 	%r101, %r341, -512;
	mul.wide.u32 	%rd20, %r101, 8;
	add.s64 	%rd21, %rd1, %rd20;
	ld.global.f64 	%fd83, [%rd21];
	setp.lt.f64 	%p30, %fd82, %fd83;
	selp.f64 	%fd84, %fd83, %fd82, %p30;
	add.s32 	%r102, %r341, 1792;
	add.s32 	%r103, %r341, -256;
	mul.wide.u32 	%rd22, %r103, 8;
	add.s64 	%rd23, %rd1, %rd22;
	ld.global.f64 	%fd85, [%rd23];
	setp.lt.f64 	%p31, %fd84, %fd85;
	selp.f64 	%fd86, %fd85, %fd84, %p31;
	mul.wide.u32 	%rd24, %r341, 8;
	add.s64 	%rd25, %rd1, %rd24;
	ld.global.f64 	%fd87, [%rd25];
	setp.lt.f64 	%p32, %fd86, %fd87;
	selp.f64 	%fd88, %fd87, %fd86, %p32;
	add.s32 	%r104, %r341, 256;
	mul.wide.u32 	%rd26, %r104, 8;
	add.s64 	%rd27, %rd1, %rd26;
	ld.global.f64 	%fd89, [%rd27];
	setp.lt.f64 	%p33, %fd88, %fd89;
	selp.f64 	%fd90, %fd89, %fd88, %p33;
	add.s32 	%r105, %r341, 512;
	mul.wide.u32 	%rd28, %r105, 8;
	add.s64 	%rd29, %rd1, %rd28;
	ld.global.f64 	%fd91, [%rd29];
	setp.lt.f64 	%p34, %fd90, %fd91;
	selp.f64 	%fd92, %fd91, %fd90, %p34;
	add.s32 	%r106, %r341, 768;
	mul.wide.u32 	%rd30, %r106, 8;
	add.s64 	%rd31, %rd1, %rd30;
	ld.global.f64 	%fd93, [%rd31];
	setp.lt.f64 	%p35, %fd92, %fd93;
	selp.f64 	%fd94, %fd93, %fd92, %p35;
	add.s32 	%r107, %r341, 1024;
	mul.wide.u32 	%rd32, %r107, 8;
	add.s64 	%rd33, %rd1, %rd32;
	ld.global.f64 	%fd95, [%rd33];
	setp.lt.f64 	%p36, %fd94, %fd95;
	selp.f64 	%fd96, %fd95, %fd94, %p36;
	add.s32 	%r108, %r341, 1280;
	mul.wide.u32 	%rd34, %r108, 8;
	add.s64 	%rd35, %rd1, %rd34;
	ld.global.f64 	%fd97, [%rd35];
	setp.lt.f64 	%p37, %fd96, %fd97;
	selp.f64 	%fd98, %fd97, %fd96, %p37;
	add.s32 	%r109, %r341, 1536;
	mul.wide.u32 	%rd36, %r109, 8;
	add.s64 	%rd37, %rd1, %rd36;
	ld.global.f64 	%fd99, [%rd37];
	setp.lt.f64 	%p38, %fd98, %fd99;
	selp.f64 	%fd100, %fd99, %fd98, %p38;
	mul.wide.u32 	%rd38, %r102, 8;
	add.s64 	%rd39, %rd1, %rd38;
	ld.global.f64 	%fd101, [%rd39];
	setp.lt.f64 	%p39, %fd100, %fd101;
	selp.f64 	%fd303, %fd101, %fd100, %p39;
	add.s32 	%r348, %r348, 4096;
	add.s32 	%r341, %r341, 4096;
	add.s32 	%r346, %r346, 16;
	setp.ne.s32 	%p40, %r346, 0;
	@%p40 bra 	$L__BB5_33;
	add.s32 	%r350, %r348, -2048;
$L__BB5_35:
	setp.eq.s32 	%p41, %r50, 0;
	@%p41 bra 	$L__BB5_44;
	and.b32  	%r61, %r49, 7;
	setp.lt.u32 	%p42, %r50, 8;
	@%p42 bra 	$L__BB5_38;
	add.s32 	%r110, %r350, %r345;
	mul.wide.u32 	%rd40, %r110, 8;
	add.s64 	%rd41, %rd1, %rd40;
	ld.global.f64 	%fd103, [%rd41];
	setp.lt.f64 	%p43, %fd303, %fd103;
	selp.f64 	%fd104, %fd103, %fd303, %p43;
	add.s32 	%r111, %r110, 256;
	mul.wide.u32 	%rd42, %r111, 8;
	add.s64 	%rd43, %rd1, %rd42;
	ld.global.f64 	%fd105, [%rd43];
	setp.lt.f64 	%p44, %fd104, %fd105;
	selp.f64 	%fd106, %fd105, %fd104, %p44;
	add.s32 	%r112, %r110, 512;
	mul.wide.u32 	%rd44, %r112, 8;
	add.s64 	%rd45, %rd1, %rd44;
	ld.global.f64 	%fd107, [%rd45];
	setp.lt.f64 	%p45, %fd106, %fd107;
	selp.f64 	%fd108, %fd107, %fd106, %p45;
	add.s32 	%r113, %r110, 768;
	mul.wide.u32 	%rd46, %r113, 8;
	add.s64 	%rd47, %rd1, %rd46;
	ld.global.f64 	%fd109, [%rd47];
	setp.lt.f64 	%p46, %fd108, %fd109;
	selp.f64 	%fd110, %fd109, %fd108, %p46;
	add.s32 	%r114, %r110, 1024;
	mul.wide.u32 	%rd48, %r114, 8;
	add.s64 	%rd49, %rd1, %rd48;
	ld.global.f64 	%fd111, [%rd49];
	setp.lt.f64 	%p47, %fd110, %fd111;
	selp.f64 	%fd112, %fd111, %fd110, %p47;
	add.s32 	%r115, %r110, 1280;
	mul.wide.u32 	%rd50, %r115, 8;
	add.s64 	%rd51, %rd1, %rd50;
	ld.global.f64 	%fd113, [%rd51];
	setp.lt.f64 	%p48, %fd112, %fd113;
	selp.f64 	%fd114, %fd113, %fd112, %p48;
	add.s32 	%r116, %r110, 1536;
	mul.wide.u32 	%rd52, %r116, 8;
	add.s64 	%rd53, %rd1, %rd52;
	ld.global.f64 	%fd115, [%rd53];
	setp.lt.f64 	%p49, %fd114, %fd115;
	selp.f64 	%fd116, %fd115, %fd114, %p49;
	add.s32 	%r117, %r110, 1792;
	mul.wide.u32 	%rd54, %r117, 8;
	add.s64 	%rd55, %rd1, %rd54;
	ld.global.f64 	%fd117, [%rd55];
	setp.lt.f64 	%p50, %fd116, %fd117;
	selp.f64 	%fd303, %fd117, %fd116, %p50;
	add.s32 	%r350, %r350, 2048;
$L__BB5_38:
	setp.eq.s32 	%p51, %r61, 0;
	@%p51 bra 	$L__BB5_44;
	setp.lt.u32 	%p52, %r61, 4;
	@%p52 bra 	$L__BB5_41;
	add.s32 	%r118, %r350, %r345;
	mul.wide.u32 	%rd56, %r118, 8;
	add.s64 	%rd57, %rd1, %rd56;
	ld.global.f64 	%fd119, [%rd57];
	setp.lt.f64 	%p53, %fd303, %fd119;
	selp.f64 	%fd120, %fd119, %fd303, %p53;
	add.s32 	%r119, %r118, 256;
	mul.wide.u32 	%rd58, %r119, 8;
	add.s64 	%rd59, %rd1, %rd58;
	ld.global.f64 	%fd121, [%rd59];
	setp.lt.f64 	%p54, %fd120, %fd121;
	selp.f64 	%fd122, %fd121, %fd120, %p54;
	add.s32 	%r120, %r118, 512;
	mul.wide.u32 	%rd60, %r120, 8;
	add.s64 	%rd61, %rd1, %rd60;
	ld.global.f64 	%fd123, [%rd61];
	setp.lt.f64 	%p55, %fd122, %fd123;
	selp.f64 	%fd124, %fd123, %fd122, %p55;
	add.s32 	%r121, %r118, 768;
	mul.wide.u32 	%rd62, %r121, 8;
	add.s64 	%rd63, %rd1, %rd62;
	ld.global.f64 	%fd125, [%rd63];
	setp.lt.f64 	%p56, %fd124, %fd125;
	selp.f64 	%fd303, %fd125, %fd124, %p56;
	add.s32 	%r350, %r350, 1024;
$L__BB5_41:
	and.b32  	%r122, %r49, 3;
	setp.eq.s32 	%p57, %r122, 0;
	@%p57 bra 	$L__BB5_44;
	add.s32 	%r353, %r350, %r343;
	cvt.u16.u32 	%rs1, %r342;
	shr.u16 	%rs2, %rs1, 8;
	add.s16 	%rs3, %rs2, 1;
	cvt.u32.u16 	%r123, %rs3;
	and.b32  	%r124, %r123, 3;
	neg.s32 	%r352, %r124;
$L__BB5_43:
	.pragma "nounroll";
	mul.wide.u32 	%rd64, %r353, 8;
	add.s64 	%rd65, %rd1, %rd64;
	ld.global.f64 	%fd126, [%rd65];
	setp.lt.f64 	%p58, %fd303, %fd126;
	selp.f64 	%fd303, %fd126, %fd303, %p58;
	add.s32 	%r353, %r353, 256;
	add.s32 	%r352, %r352, 1;
	setp.ne.s32 	%p59, %r352, 0;
	@%p59 bra 	$L__BB5_43;
$L__BB5_44:
	// begin inline asm
	mov.u32 %r125, %laneid;
	// end inline asm
	mov.b64 	%rd66, %fd303;
	mov.b64 	{%r127, %r132}, %rd66;
	mov.b32 	%r133, 1;
	mov.b32 	%r174, 31;
	mov.b32 	%r175, -1;
	// begin inline asm
	shfl.sync.down.b32 %r126, %r127, %r133, %r174, %r175;
	// end inline asm
	// begin inline asm
	shfl.sync.down.b32 %r131, %r132, %r133, %r174, %r175;
	// end inline asm
	mov.b64 	%rd67, {%r126, %r131};
	mov.b64 	%fd127, %rd67;
	setp.gt.s32 	%p60, %r125, 30;
	setp.lt.f64 	%p61, %fd303, %fd127;
	selp.f64 	%fd128, %fd127, %fd303, %p61;
	selp.f64 	%fd129, %fd303, %fd128, %p60;
	mov.b64 	%rd68, %fd129;
	mov.b64 	{%r137, %r142}, %rd68;
	mov.b32 	%r143, 2;
	// begin inline asm
	shfl.sync.down.b32 %r136, %r137, %r143, %r174, %r175;
	// end inline asm
	// begin inline asm
	shfl.sync.down.b32 %r141, %r142, %r143, %r174, %r175;
	// end inline asm
	mov.b64 	%rd69, {%r136, %r141};
	mov.b64 	%fd130, %rd69;
	setp.gt.s32 	%p62, %r125, 29;
	setp.lt.f64 	%p63, %fd129, %fd130;
	selp.f64 	%fd131, %fd130, %fd129, %p63;
	selp.f64 	%fd132, %fd129, %fd131, %p62;
	mov.b64 	%rd70, %fd132;
	mov.b64 	{%r147, %r152}, %rd70;
	mov.b32 	%r153, 4;
	// begin inline asm
	shfl.sync.down.b32 %r146, %r147, %r153, %r174, %r175;
	// end inline asm
	// begin inline asm
	shfl.sync.down.b32 %r151, %r152, %r153, %r174, %r175;
	// end inline asm
	mov.b64 	%rd71, {%r146, %r151};
	mov.b64 	%fd133, %rd71;
	setp.gt.s32 	%p64, %r125, 27;
	setp.lt.f64 	%p65, %fd132, %fd133;
	selp.f64 	%fd134, %fd133, %fd132, %p65;
	selp.f64 	%fd135, %fd132, %fd134, %p64;
	mov.b64 	%rd72, %fd135;
	mov.b64 	{%r157, %r162}, %rd72;
	mov.b32 	%r163, 8;
	// begin inline asm
	shfl.sync.down.b32 %r156, %r157, %r163, %r174, %r175;
	// end inline asm
	// begin inline asm
	shfl.sync.down.b32 %r161, %r162, %r163, %r174, %r175;
	// end inline asm
	mov.b64 	%rd73, {%r156, %r161};
	mov.b64 	%fd136, %rd73;
	setp.gt.s32 	%p66, %r125, 23;
	setp.lt.f64 	%p67, %fd135, %fd136;
	selp.f64 	%fd137, %fd136, %fd135, %p67;
	selp.f64 	%fd138, %fd135, %fd137, %p66;
	mov.b64 	%rd74, %fd138;
	mov.b64 	{%r167, %r172}, %rd74;
	mov.b32 	%r173, 16;
	// begin inline asm
	shfl.sync.down.b32 %r166, %r167, %r173, %r174, %r175;
	// end inline asm
	// begin inline asm
	shfl.sync.down.b32 %r171, %r172, %r173, %r174, %r175;
	// end inline asm
	mov.b64 	%rd75, {%r166, %r171};
	mov.b64 	%fd139, %rd75;
	setp.gt.s32 	%p68, %r125, 15;
	setp.lt.f64 	%p69, %fd138, %fd139;
	selp.f64 	%fd37, %fd139, %fd138, %p69;
	selp.f64 	%fd304, %fd138, %fd37, %p68;
	setp.ne.s32 	%p70, %r125, 0;
	@%p70 bra 	$L__BB5_46;
	shr.u32 	%r176, %r35, 2;
	and.b32  	%r177, %r176, 248;
	mov.u32 	%r178, _ZZN3cub18CUB_300001_SM_10006detail6reduce18DeviceReduceKernelINS2_10policy_hubIdjN4cuda3__47maximumIdEEE10Policy1000EN6thrust24THRUST_300001_SM_1000_NS10device_ptrIdEEjS8_dNS5_3std3__410__identityEEEvT0_PT3_T1_NS0_13GridEvenShareISL_EET2_T4_E12temp_storage;
	add.s32 	%r179, %r178, %r177;
	st.shared.f64 	[%r179+8], %fd37;
$L__BB5_46:
	bar.sync 	0;
	setp.ne.s32 	%p71, %r35, 0;
	@%p71 bra 	$L__BB5_48;
	ld.shared.f64 	%fd140, [_ZZN3cub18CUB_300001_SM_10006detail6reduce18DeviceReduceKernelINS2_10policy_hubIdjN4cuda3__47maximumIdEEE10Policy1000EN6thrust24THRUST_300001_SM_1000_NS10device_ptrIdEEjS8_dNS5_3std3__410__identityEEEvT0_PT3_T1_NS0_13GridEvenShareISL_EET2_T4_E12temp_storage+16];
	setp.lt.f64 	%p72, %fd304, %fd140;
	selp.f64 	%fd141, %fd140, %fd304, %p72;
	ld.shared.f64 	%fd142, [_ZZN3cub18CUB_300001_SM_10006detail6reduce18DeviceReduceKernelINS2_10policy_hubIdjN4cuda3__47maximumIdEEE10Policy1000EN6thrust24THRUST_300001_SM_1000_NS10device_ptrIdEEjS8_dNS5_3std3__410__identityEEEvT0_PT3_T1_NS0_13GridEvenShareISL_EET2_T4_E12temp_storage+24];
	setp.lt.f64 	%p73, %fd141, %fd142;
	selp.f64 	%fd143, %fd142, %fd141, %p73;
	ld.shared.f64 	%fd144, [_ZZN3cub18CUB_300001_SM_10006detail6reduce18DeviceReduceKernelINS2_10policy_hubIdjN4cuda3__47maximumIdEEE10Policy1000EN6thrust24THRUST_300001_SM_1000_NS10device_ptrIdEEjS8_dNS5_3std3__410__identityEEEvT0_PT3_T1_NS0_13GridEvenShareISL_EET2_T4_E12temp_storage+32];
	setp.lt.f64 	%p74, %fd143, %fd144;
	selp.f64 	%fd145, %fd144, %fd143, %p74;
	ld.shared.f64 	%fd146, [_ZZN3cub18CUB_300001_SM_10006detail6reduce18DeviceReduceKernelINS2_10policy_hubIdjN4cuda3__47maximumIdEEE10Policy1000EN6thrust24THRUST_300001_SM_1000_NS10device_ptrIdEEjS8_dNS5_3std3__410__identityEEEvT0_PT3_T1_NS0_13GridEvenShareISL_EET2_T4_E12temp_storage+40];
	setp.lt.f64 	%p75, %fd145, %fd146;
	selp.f64 	%fd147, %fd146, %fd145, %p75;
	ld.shared.f64 	%fd148, [_ZZN3cub18CUB_300001_SM_10006detail6reduce18DeviceReduceKernelINS2_10policy_hubIdjN4cuda3__47maximumIdEEE10Policy1000EN6thrust24THRUST_300001_SM_1000_NS10device_ptrIdEEjS8_dNS5_3std3__410__identityEEEvT0_PT3_T1_NS0_13GridEvenShareISL_EET2_T4_E12temp_storage+48];
	setp.lt.f64 	%p76, %fd147, %fd148;
	selp.f64 	%fd149, %fd148, %fd147, %p76;
	ld.shared.f64 	%fd150, [_ZZN3cub18CUB_300001_SM_10006detail6reduce18DeviceReduceKernelINS2_10policy_hubIdjN4cuda3__47maximumIdEEE10Policy1000EN6thrust24THRUST_300001_SM_1000_NS10device_ptrIdEEjS8_dNS5_3std3__410__identityEEEvT0_PT3_T1_NS0_13GridEvenShareISL_EET2_T4_E12temp_storage+56];
	setp.lt.f64 	%p77, %fd149, %fd150;
	selp.f64 	%fd151, %fd150, %fd149, %p77;
	ld.shared.f64 	%fd152, [_ZZN3cub18CUB_300001_SM_10006detail6reduce18DeviceReduceKernelINS2_10policy_hubIdjN4cuda3__47maximumIdEEE10Policy1000EN6thrust24THRUST_300001_SM_1000_NS10device_ptrIdEEjS8_dNS5_3std3__410__identityEEEvT0_PT3_T1_NS0_13GridEvenShareISL_EET2_T4_E12temp_storage+64];
	setp.lt.f64 	%p78, %fd151, %fd152;
	selp.f64 	%fd304, %fd152, %fd151, %p78;
$L__BB5_48:
	mov.u32 	%r331, %tid.x;
	setp.ne.s32 	%p165, %r331, 0;
	@%p165 bra 	$L__BB5_50;
	ld.param.u64 	%rd159, [_ZN3cub18CUB_300001_SM_10006detail6reduce18DeviceReduceKernelINS2_10policy_hubIdjN4cuda3__47maximumIdEEE10Policy1000EN6thrust24THRUST_300001_SM_1000_NS10device_ptrIdEEjS8_dNS5_3std3__410__identityEEEvT0_PT3_T1_NS0_13GridEvenShareISL_EET2_T4__param_1];
	cvta.to.global.u64 	%rd156, %rd159;
	mul.wide.u32 	%rd157, %r3, 8;
	add.s64 	%rd158, %rd156, %rd157;
	st.global.f64 	[%rd158], %fd304;
$L__BB5_50:
	ret;

}
	// .globl	_ZN3cub18CUB_300001_SM_10006detail6reduce28DeviceReduceSingleTileKernelINS2_10policy_hubIdjN4cuda3__47maximumIdEEE10Policy1000EPdSB_iS8_ddNS5_3std3__410__identityEEEvT0_T1_T2_T3_T4_T6_
.visible .entry _ZN3cub18CUB_300001_SM_10006detail6reduce28DeviceReduceSingleTileKernelINS2_10policy_hubIdjN4cuda3__47maximumIdEEE10Policy1000EPdSB_iS8_ddNS5_3std3__410__identityEEEvT0_T1_T2_T3_T4_T6_(
	.param .u64 .ptr .align 1 _ZN3cub18CUB_300001_SM_10006detail6reduce28DeviceReduceSingleTileKernelINS2_10policy_hubIdjN4cuda3__47maximumIdEEE10Policy1000EPdSB_iS8_ddNS5_3std3__410__identityEEEvT0_T1_T2_T3_T4_T6__param_0,
	.param .u64 .ptr .align 1 _ZN3cub18CUB_300001_SM_10006detail6reduce28DeviceReduceSingleTileKernelINS2_10policy_hubIdjN4cuda3__47maximumIdEEE10Policy1000EPdSB_iS8_ddNS5_3std3__410__identityEEEvT0_T1_T2_T3_T4_T6__param_1,
	.param .u32 _ZN3cub18CUB_300001_SM_10006detail6reduce28DeviceReduceSingleTileKernelINS2_10policy_hubIdjN4cuda3__47maximumIdEEE10Policy1000EPdSB_iS8_ddNS5_3std3__410__identityEEEvT0_T1_T2_T3_T4_T6__param_2,
	.param .align 1 .b8 _ZN3cub18CUB_300001_SM_10006detail6reduce28DeviceReduceSingleTileKernelINS2_10policy_hubIdjN4cuda3__47maximumIdEEE10Policy1000EPdSB_iS8_ddNS5_3std3__410__identityEEEvT0_T1_T2_T3_T4_T6__param_3[1],
	.param .f64 _ZN3cub18CUB_300001_SM_10006detail6reduce28DeviceReduceSingleTileKernelINS2_10policy_hubIdjN4cuda3__47maximumIdEEE10Policy1000EPdSB_iS8_ddNS5_3std3__410__identityEEEvT0_T1_T2_T3_T4_T6__param_4,
	.param .align 1 .b8 _ZN3cub18CUB_300001_SM_10006detail6reduce28DeviceReduceSingleTileKernelINS2_10policy_hubIdjN4cuda3__47maximumIdEEE10Policy1000EPdSB_iS8_ddNS5_3std3__410__identityEEEvT0_T1_T2_T3_T4_T6__param_5[1]
)
.maxntid 256
.minnctapersm 1
{
	.reg .pred 	%p<220>;
	.reg .b32 	%r<472>;
	.reg .b64 	%rd<206>;
	.reg .b64 	%fd<381>;
	// demoted variable
	.shared .align 8 .b8 _ZZN3cub18CUB_300001_SM_10006detail6reduce28DeviceReduceSingleTileKernelINS2_10policy_hubIdjN4cuda3__47maximumIdEEE10Policy1000EPdSB_iS8_ddNS5_3std3__410__identityEEEvT0_T1_T2_T3_T4_T6_E12temp_storage[80];
	ld.param.u64 	%rd15, [_ZN3cub18CUB_300001_SM_10006detail6reduce28DeviceReduceSingleTileKernelINS2_10policy_hubIdjN4cuda3__47maximumIdEEE10Policy1000EPdSB_iS8_ddNS5_3std3__410__identityEEEvT0_T1_T2_T3_T4_T6__param_0];
	ld.param.u64 	%rd16, [_ZN3cub18CUB_300001_SM_10006detail6reduce28DeviceReduceSingleTileKernelINS2_10policy_hubIdjN4cuda3__47maximumIdEEE10Policy1000EPdSB_iS8_ddNS5_3std3__410__identityEEEvT0_T1_T2_T3_T4_T6__param_1];
	ld.param.u32 	%r68, [_ZN3cub18CUB_300001_SM_10006detail6reduce28DeviceReduceSingleTileKernelINS2_10policy_hubIdjN4cuda3__47maximumIdEEE10Policy1000EPdSB_iS8_ddNS5_3std3__410__identityEEEvT0_T1_T2_T3_T4_T6__param_2];
	ld.param.f64 	%fd58, [_ZN3cub18CUB_300001_SM_10006detail6reduce28DeviceReduceSingleTileKernelINS2_10policy_hubIdjN4cuda3__47maximumIdEEE10Policy1000EPdSB_iS8_ddNS5_3std3__410__identityEEEvT0_T1_T2_T3_T4_T6__param_4];
	cvta.to.global.u64 	%rd1, %rd16;
	setp.ne.s32 	%p1, %r68, 0;
	@%p1 bra 	$L__BB6_3;
	mov.u32 	%r445, %tid.x;
	setp.ne.s32 	%p219, %r445, 0;
	@%p219 bra 	$L__BB6_74;
	st.global.f64 	[%rd1], %fd58;
	bra.uni 	$L__BB6_74;
$L__BB6_3:
	and.b64  	%rd17, %rd15, 31;
	setp.ne.s64 	%p2, %rd17, 0;
	@%p2 bra 	$L__BB6_38;
	setp.gt.s32 	%p110, %r68, 2047;
	@%p110 bra 	$L__BB6_22;
	mov.u32 	%r1, %tid.x;
	setp.ge.s32 	%p159, %r1, %r68;
	mov.f64 	%fd359, 0d0000000000000000;
	mov.u32 	%r449, %r1;
	@%p159 bra 	$L__BB6_7;
	mul.wide.u32 	%rd169, %r1, 8;
	add.s64 	%rd168, %rd15, %rd169;
	// begin inline asm
	ld.global.nc.u64 %rd167, [%rd168];
	// end inline asm
	mov.b64 	%fd359, %rd167;
	add.s32 	%r449, %r1, 256;
$L__BB6_7:
	setp.ge.s32 	%p160, %r449, %r68;
	@%p160 bra 	$L__BB6_13;
	not.b32 	%r321, %r449;
	add.s32 	%r4, %r68, %r321;
	and.b32  	%r322, %r4, 768;
	setp.eq.s32 	%p161, %r322, 768;
	@%p161 bra 	$L__BB6_11;
	mul.wide.u32 	%rd170, %r449, 8;
	add.s64 	%rd202, %rd15, %rd170;
	shr.u32 	%r323, %r4, 8;
	add.s32 	%r324, %r323, 1;
	and.b32  	%r325, %r324, 3;
	neg.s32 	%r447, %r325;
$L__BB6_10:
	.pragma "nounroll";
	// begin inline asm
	ld.global.nc.u64 %rd171, [%rd202];
	// end inline asm
	mov.b64 	%fd272, %rd171;
	setp.lt.f64 	%p162, %fd359, %fd272;
	selp.f64 	%fd359, %fd272, %fd359, %p162;
	add.s32 	%r449, %r449, 256;
	add.s64 	%rd202, %rd202, 2048;
	add.s32 	%r447, %r447, 1;
	setp.ne.s32 	%p163, %r447, 0;
	@%p163 bra 	$L__BB6_10;
$L__BB6_11:
	setp.lt.u32 	%p164, %r4, 768;
	@%p164 bra 	$L__BB6_13;
$L__BB6_12:
	mul.wide.s32 	%rd181, %r449, 8;
	add.s64 	%rd174, %rd15, %rd181;
	// begin inline asm
	ld.global.nc.u64 %rd173, [%rd174];
	// end inline asm
	mov.b64 	%fd273, %rd173;
	setp.lt.f64 	%p165, %fd359, %fd273;
	selp.f64 	%fd274, %fd273, %fd359, %p165;
	add.s64 	%rd176, %rd174, 2048;
	// begin inline asm
	ld.global.nc.u64 %rd175, [%rd176];
	// end inline asm
	mov.b64 	%fd275, %rd175;
	setp.lt.f64 	%p166, %fd274, %fd275;
	selp.f64 	%fd276, %fd275, %fd274, %p166;
	add.s64 	%rd178, %rd174, 4096;
	// begin inline asm
	ld.global.nc.u64 %rd177, [%rd178];
	// end inline asm
	mov.b64 	%fd277, %rd177;
	setp.lt.f64 	%p167, %fd276, %fd277;
	selp.f64 	%fd278, %fd277, %fd276, %p167;
	add.s64 	%rd180, %rd174, 6144;
	// begin inline asm
	ld.global.nc.u64 %rd179, [%rd180];
	// end inline asm
	mov.b64 	%fd279, %rd179;
	setp.lt.f64 	%p168, %fd278, %fd279;
	selp.f64 	%fd359, %fd279, %fd278, %p168;
	add.s32 	%r449, %r449, 1024;
	setp.lt.s32 	%p169, %r449, %r68;
	@%p169 bra 	$L__BB6_12;
$L__BB6_13:
	setp.lt.s32 	%p170, %r68, 256;
	@%p170 bra 	$L__BB6_18;
	// begin inline asm
	mov.u32 %r389, %laneid;
	// end inline asm
	mov.b64 	%rd192, %fd359;
	mov.b64 	{%r391, %r396}, %rd192;
	mov.b32 	%r397, 1;
	mov.b32 	%r438, 31;
	mov.b32 	%r439, -1;
	// begin inline asm
	shfl.sync.down.b32 %r390, %r391, %r397, %r438, %r439;
	// end inline asm
	// begin inline asm
	shfl.sync.down.b32 %r395, %r396, %r397, %r438, %r439;
	// end inline asm
	mov.b64 	%rd193, {%r390, %r395};
	mov.b64 	%fd327, %rd193;
	setp.gt.s32 	%p198, %r389, 30;
	setp.lt.f64 	%p199, %fd359, %fd327;
	selp.f64 	%fd328, %fd327, %fd359, %p199;
	selp.f64 	%fd329, %fd359, %fd328, %p198;
	mov.b64 	%rd194, %fd329;
	mov.b64 	{%r401, %r406}, %rd194;
	mov.b32 	%r407, 2;
	// begin inline asm
	shfl.sync.down.b32 %r400, %r401, %r407, %r438, %r439;
	// end inline asm
	// begin inline asm
	shfl.sync.down.b32 %r405, %r406, %r407, %r438, %r439;
	// end inline asm
	mov.b64 	%rd195, {%r400, %r405};
	mov.b64 	%fd330, %rd195;
	setp.gt.s32 	%p200, %r389, 29;
	setp.lt.f64 	%p201, %fd329, %fd330;
	selp.f64 	%fd331, %fd330, %fd329, %p201;
	selp.f64 	%fd332, %fd329, %fd331, %p200;
	mov.b64 	%rd196, %fd332;
	mov.b64 	{%r411, %r416}, %rd196;
	mov.b32 	%r417, 4;
	// begin inline asm
	shfl.sync.down.b32 %r410, %r411, %r417, %r438, %r439;
	// end inline asm
	// begin inline asm
	shfl.sync.down.b32 %r415, %r416, %r417, %r438, %r439;
	// end inline asm
	mov.b64 	%rd197, {%r410, %r415};
	mov.b64 	%fd333, %rd197;
	setp.gt.s32 	%p202, %r389, 27;
	setp.lt.f64 	%p203, %fd332, %fd333;
	selp.f64 	%fd334, %fd333, %fd332, %p203;
	selp.f64 	%fd335, %fd332, %fd334, %p202;
	mov.b64 	%rd198, %fd335;
	mov.b64 	{%r421, %r426}, %rd198;
	mov.b32 	%r427, 8;
	// begin inline asm
	shfl.sync.down.b32 %r420, %r421, %r427, %r438, %r439;
	// end inline asm
	// begin inline asm
	shfl.sync.down.b32 %r425, %r426, %r427, %r438, %r439;
	// end inline asm
	mov.b64 	%rd199, {%r420, %r425};
	mov.b64 	%fd336, %rd199;
	setp.gt.s32 	%p204, %r389, 23;
	setp.lt.f64 	%p205, %fd335, %fd336;
	selp.f64 	%fd337, %fd336, %fd335, %p205;
	selp.f64 	%fd338, %fd335, %fd337, %p204;
	mov.b64 	%rd200, %fd338;
	mov.b64 	{%r431, %r436}, %rd200;
	mov.b32 	%r437, 16;
	// begin inline asm
	shfl.sync.down.b32 %r430, %r431, %r437, %r438, %r439;
	// end inline asm
	// begin inline asm
	shfl.sync.down.b32 %r435, %r436, %r437, %r438, %r439;
	// end inline asm
	mov.b64 	%rd201, {%r430, %r435};
	mov.b64 	%fd339, %rd201;
	setp.gt.s32 	%p206, %r389, 15;
	setp.lt.f64 	%p207, %fd338, %fd339;
	selp.f64 	%fd10, %fd339, %fd338, %p207;
	selp.f64 	%fd380, %fd338, %fd10, %p206;
	setp.ne.s32 	%p208, %r389, 0;
	@%p208 bra 	$L__BB6_16;
	shr.u32 	%r440, %r1, 2;
	and.b32  	%r441, %r440, 248;
	mov.u32 	%r442, _ZZN3cub18CUB_300001_SM_10006detail6reduce28DeviceReduceSingleTileKernelINS2_10policy_hubIdjN4cuda3__47maximumIdEEE10Policy1000EPdSB_iS8_ddNS5_3std3__410__identityEEEvT0_T1_T2_T3_T4_T6_E12temp_storage;
	add.s32 	%r443, %r442, %r441;
	st.shared.f64 	[%r443+8], %fd10;
$L__BB6_16:
	bar.sync 	0;
	setp.ne.s32 	%p209, %r1, 0;
	@%p209 bra 	$L__BB6_72;
	ld.shared.f64 	%fd340, [_ZZN3cub18CUB_300001_SM_10006detail6reduce28DeviceReduceSingleTileKernelINS2_10policy_hubIdjN4cuda3__47maximumIdEEE10Policy1000EPdSB_iS8_ddNS5_3std3__410__identityEEEvT0_T1_T2_T3_T4_T6_E12temp_storage+16];
	setp.lt.f64 	%p210, %fd380, %fd340;
	selp.f64 	%fd341, %fd340, %fd380, %p210;
	ld.shared.f64 	%fd342, [_ZZN3cub18CUB_300001_SM_10006detail6reduce28DeviceReduceSingleTileKernelINS2_10policy_hubIdjN4cuda3__47maximumIdEEE10Policy1000EPdSB_iS8_ddNS5_3std3__410__identityEEEvT0_T1_T2_T3_T4_T6_E12temp_storage+24];
	setp.lt.f64 	%p211, %fd341, %fd342;
	selp.f64 	%fd343, %fd342, %fd341, %p211;
	ld.shared.f64 	%fd344, [_ZZN3cub18CUB_300001_SM_10006detail6reduce28DeviceReduceSingleTileKernelINS2_10policy_hubIdjN4cuda3__47maximumIdEEE10Policy1000EPdSB_iS8_ddNS5_3std3__410__identityEEEvT0_T1_T2_T3_T4_T6_E12temp_storage+32];
	setp.lt.f64 	%p212, %fd343, %fd344;
	selp.f64 	%fd345, %fd344, %fd343, %p212;
	ld.shared.f64 	%fd346, [_ZZN3cub18CUB_300001_SM_10006detail6reduce28DeviceReduceSingleTileKernelINS2_10policy_hubIdjN4cuda3__47maximumIdEEE10Policy1000EPdSB_iS8_ddNS5_3std3__410__identityEEEvT0_T1_T2_T3_T4_T6_E12temp_storage+40];
	setp.lt.f64 	%p213, %fd345, %fd346;
	selp.f64 	%fd347, %fd346, %fd345, %p213;
	ld.shared.f64 	%fd348, [_ZZN3cub18CUB_300001_SM_10006detail6reduce28DeviceReduceSingleTileKernelINS2_10policy_hubIdjN4cuda3__47maximumIdEEE10Policy1000EPdSB_iS8_ddNS5_3std3__410__identityEEEvT0_T1_T2_T3_T4_T6_E12temp_storage+48];
	setp.lt.f64 	%p214, %fd347, %fd348;
	selp.f64 	%fd349, %fd348, %fd347, %p214;
	ld.shared.f64 	%fd350, [_ZZN3cub18CUB_300001_SM_10006detail6reduce28DeviceReduceSingleTileKernelINS2_10policy_hubIdjN4cuda3__47maximumIdEEE10Policy1000EPdSB_iS8_ddNS5_3std3__410__identityEEEvT0_T1_T2_T3_T4_T6_E12temp_storage+56];
	setp.lt.f64 	%p215, %fd349, %fd350;
	selp.f64 	%fd351, %fd350, %fd349, %p215;
	ld.shared.f64 	%fd352, [_ZZN3cub18CUB_300001_SM_10006detail6reduce28DeviceReduceSingleTileKernelINS2_10policy_hubIdjN4cuda3__47maximumIdEEE10Policy1000EPdSB_iS8_ddNS5_3std3__410__identityEEEvT0_T1_T2_T3_T4_T6_E12temp_storage+64];
	setp.lt.f64 	%p216, %fd351, %fd352;
	selp.f64 	%fd380, %fd352, %fd351, %p216;
	bra.uni 	$L__BB6_72;
$L__BB6_18:
	// begin inline asm
	mov.u32 %r326, %laneid;
	// end inline asm
	and.b32  	%r377, %r1, 992;
	add.s32 	%r378, %r377, 32;
	setp.gt.s32 	%p171, %r378, %r68;
	not.b32 	%r379, %r377;
	add.s32 	%r380, %r68, %r379;
	selp.b32 	%r375, %r380, 31, %p171;
	mov.b64 	%rd182, %fd359;
	mov.b64 	{%r328, %r333}, %rd182;
	mov.b32 	%r334, 1;
	mov.b32 	%r376, -1;
	// begin inline asm
	shfl.sync.down.b32 %r327, %r328, %r334, %r375, %r376;
	// end inline asm
	// begin inline asm
	shfl.sync.down.b32 %r332, %r333, %r334, %r375, %r376;
	// end inline asm
	mov.b64 	%rd183, {%r327, %r332};
	mov.b64 	%fd280, %rd183;
	setp.lt.s32 	%p172, %r326, %r375;
	setp.lt.f64 	%p173, %fd359, %fd280;
	selp.f64 	%fd281, %fd280, %fd359, %p173;
	selp.f64 	%fd282, %fd281, %fd359, %p172;
	mov.b64 	%rd184, %fd282;
	mov.b64 	{%r338, %r343}, %rd184;
	mov.b32 	%r344, 2;
	// begin inline asm
	shfl.sync.down.b32 %r337, %r338, %r344, %r375, %r376;
	// end inline asm
	// begin inline asm
	shfl.sync.down.b32 %r342, %r343, %r344, %r375, %r376;
	// end inline asm
	mov.b64 	%rd185, {%r337, %r342};
	mov.b64 	%fd283, %rd185;
	add.s32 	%r381, %r326, 2;
	setp.gt.s32 	%p174, %r381, %r375;
	setp.lt.f64 	%p175, %fd282, %fd283;
	selp.f64 	%fd284, %fd283, %fd282, %p175;
	selp.f64 	%fd285, %fd282, %fd284, %p174;
	mov.b64 	%rd186, %fd285;
	mov.b64 	{%r348, %r353}, %rd186;
	mov.b32 	%r354, 4;
	// begin inline asm
	shfl.sync.down.b32 %r347, %r348, %r354, %r375, %r376;
	// end inline asm
	// begin inline asm
	shfl.sync.down.b32 %r352, %r353, %r354, %r375, %r376;
	// end inline asm
	mov.b64 	%rd187, {%r347, %r352};
	mov.b64 	%fd286, %rd187;
	add.s32 	%r382, %r326, 4;
	setp.gt.s32 	%p176, %r382, %r375;
	setp.lt.f64 	%p177, %fd285, %fd286;
	selp.f64 	%fd287, %fd286, %fd285, %p177;
	selp.f64 	%fd288, %fd285, %fd287, %p176;
	mov.b64 	%rd188, %fd288;
	mov.b64 	{%r358, %r363}, %rd188;
	mov.b32 	%r364, 8;
	// begin inline asm
	shfl.sync.down.b32 %r357, %r358, %r364, %r375, %r376;
	// end inline asm
	// begin inline asm
	shfl.sync.down.b32 %r362, %r363, %r364, %r375, %r376;
	// end inline asm
	mov.b64 	%rd189, {%r357, %r362};
	mov.b64 	%fd289, %rd189;
	add.s32 	%r383, %r326, 8;
	setp.gt.s32 	%p178, %r383, %r375;
	setp.lt.f64 	%p179, %fd288, %fd289;
	selp.f64 	%fd290, %fd289, %fd288, %p179;
	selp.f64 	%fd291, %fd288, %fd290, %p178;
	mov.b64 	%rd190, %fd291;
	mov.b64 	{%r368, %r373}, %rd190;
	mov.b32 	%r374, 16;
	// begin inline asm
	shfl.sync.down.b32 %r367, %r368, %r374, %r375, %r376;
	// end inline asm
	// begin inline asm
	shfl.sync.down.b32 %r372, %r373, %r374, %r375, %r376;
	// end inline asm
	mov.b64 	%rd191, {%r367, %r372};
	mov.b64 	%fd292, %rd191;
	add.s32 	%r384, %r326, 16;
	setp.gt.s32 	%p180, %r384, %r375;
	setp.lt.f64 	%p181, %fd291, %fd292;
	selp.f64 	%fd293, %fd292, %fd291, %p181;
	selp.f64 	%fd380, %fd291, %fd293, %p180;
	setp.ne.s32 	%p182, %r326, 0;
	@%p182 bra 	$L__BB6_20;
	shr.u32 	%r385, %r1, 2;
	and.b32  	%r386, %r385, 248;
	mov.u32 	%r387, _ZZN3cub18CUB_300001_SM_10006detail6reduce28DeviceReduceSingleTileKernelINS2_10policy_hubIdjN4cuda3__47maximumIdEEE10Policy1000EPdSB_iS8_ddNS5_3std3__410__identityEEEvT0_T1_T2_T3_T4_T6_E12temp_storage;
	add.s32 	%r388, %r387, %r386;
	st.shared.f64 	[%r388+8], %fd380;
$L__BB6_20:
	bar.sync 	0;
	setp.ne.s32 	%p183, %r1, 0;
	@%p183 bra 	$L__BB6_72;
	setp.gt.s32 	%p184, %r68, 32;
	ld.shared.f64 	%fd294, [_ZZN3cub18CUB_300001_SM_10006detail6reduce28DeviceReduceSingleTileKernelINS2_10policy_hubIdjN4cuda3__47maximumIdEEE10Policy1000EPdSB_iS8_ddNS5_3std3__410__identityEEEvT0_T1_T2_T3_T4_T6_E12temp_storage+16];
	setp.lt.f64 	%p185, %fd380, %fd294;
	selp.f64 	%fd296, %fd294, %fd380, %p185;
	selp.f64 	%fd297, %fd296, %fd380, %p184;
	setp.gt.s32 	%p186, %r68, 64;
	ld.shared.f64 	%fd299, [_ZZN3cub18CUB_300001_SM_10006detail6reduce28DeviceReduceSingleTileKernelINS2_10policy_hubIdjN4cuda3__47maximumIdEEE10Policy1000EPdSB_iS8_ddNS5_3std3__410__identityEEEvT0_T1_T2_T3_T4_T6_E12temp_storage+24];
	setp.lt.f64 	%p187, %fd297, %fd299;
	selp.f64 	%fd301, %fd299, %fd297, %p187;
	selp.f64 	%fd302, %fd301, %fd297, %p186;
	setp.gt.s32 	%p188, %r68, 96;
	ld.shared.f64 	%fd304, [_ZZN3cub18CUB_300001_SM_10006detail6reduce28DeviceReduceSingleTileKernelINS2_10policy_hubIdjN4cuda3__47maximumIdEEE10Policy1000EPdSB_iS8_ddNS5_3std3__410__identityEEEvT0_T1_T2_T3_T4_T6_E12temp_storage+32];
	setp.lt.f64 	%p189, %fd302, %fd304;
	selp.f64 	%fd306, %fd304, %fd302, %p189;
	selp.f64 	%fd307, %fd306, %fd302, %p188;
	setp.gt.s32 	%p190, %r68, 128;
	ld.shared.f64 	%fd309, [_ZZN3cub18CUB_300001_SM_10006detail6reduce28DeviceReduceSingleTileKernelINS2_10policy_hubIdjN4cuda3__47maximumIdEEE10Policy1000EPdSB_iS8_ddNS5_3std3__410__identityEEEvT0_T1_T2_T3_T4_T6_E12temp_storage+40];
	setp.lt.f64 	%p191, %fd307, %fd309;
	selp.f64 	%fd311, %fd309, %fd307, %p191;
	selp.f64 	%fd312, %fd311, %fd307, %p190;
	setp.gt.s32 	%p192, %r68, 160;
	ld.shared.f64 	%fd314, [_ZZN3cub18CUB_300001_SM_10006detail6reduce28DeviceReduceSingleTileKernelINS2_10policy_hubIdjN4cuda3__47maximumIdEEE10Policy1000EPdSB_iS8_ddNS5_3std3__410__identityEEEvT0_T1_T2_T3_T4_T6_E12temp_storage+48];
	setp.lt.f64 	%p193, %fd312, %fd314;
	selp.f64 	%fd316, %fd314, %fd312, %p193;
	selp.f64 	%fd317, %fd316, %fd312, %p192;
	setp.gt.s32 	%p194, %r68, 192;
	ld.shared.f64 	%fd319, [_ZZN3cub18CUB_300001_SM_10006detail6reduce28DeviceReduceSingleTileKernelINS2_10policy_hubIdjN4cuda3__47maximumIdEEE10Policy1000EPdSB_iS8_ddNS5_3std3__410__identityEEEvT0_T1_T2_T3_T4_T6_E12temp_storage+56];
	setp.lt.f64 	%p195, %fd317, %fd319;
	selp.f64 	%fd321, %fd319, %fd317, %p195;
	selp.f64 	%fd322, %fd321, %fd317, %p194;
	setp.gt.s32 	%p196, %r68, 224;
	ld.shared.f64 	%fd324, [_ZZN3cub18CUB_300001_SM_10006detail6reduce28DeviceReduceSingleTileKernelINS2_10policy_hubIdjN4cuda3__47maximumIdEEE10Policy1000EPdSB_iS8_ddNS5_3std3__410__identityEEEvT0_T1_T2_T3_T4_T6_E12temp_storage+64];
	setp.lt.f64 	%p197, %fd322, %fd324;
	selp.f64 	%fd326, %fd324, %fd322, %p197;
	selp.f64 	%fd380, %fd326, %fd322, %p196;
	bra.uni 	$L__BB6_72;
$L__BB6_22:
	mov.u32 	%r13, %tid.x;
	shl.b32 	%r14, %r13, 2;
	mul.wide.u32 	%rd126, %r14, 8;
	add.s64 	%rd116, %rd15, %rd126;
	// begin inline asm
	ld.global.nc.v2.u64 {%rd114, %rd115}, [%rd116];
	// end inline asm
	add.s64 	%rd119, %rd116, 16;
	// begin inline asm
	ld.global.nc.v2.u64 {%rd117, %rd118}, [%rd119];
	// end inline asm
	mov.b64 	%fd206, %rd114;
	mov.b64 	%fd207, %rd115;
	mov.b64 	%fd208, %rd117;
	mov.b64 	%fd209, %rd118;
	add.s64 	%rd122, %rd116, 8192;
	// begin inline asm
	ld.global.nc.v2.u64 {%rd120, %rd121}, [%rd122];
	// end inline asm
	add.s64 	%rd125, %rd116, 8208;
	// begin inline asm
	ld.global.nc.v2.u64 {%rd123, %rd124}, [%rd125];
	// end inline asm
	mov.b64 	%fd210, %rd120;
	mov.b64 	%fd211, %rd121;
	mov.b64 	%fd212, %rd123;
	mov.b64 	%fd213, %rd124;
	setp.lt.f64 	%p111, %fd206, %fd207;
	selp.f64 	%fd214, %fd207, %fd206, %p111;
	setp.lt.f64 	%p112, %fd214, %fd208;
	selp.f64 	%fd215, %fd208, %fd214, %p112;
	setp.lt.f64 	%p113, %fd215, %fd209;
	selp.f64 	%fd216, %fd209, %fd215, %p113;
	setp.lt.f64 	%p114, %fd216, %fd210;
	selp.f64 	%fd217, %fd210, %fd216, %p114;
	setp.lt.f64 	%p115, %fd217, %fd211;
	selp.f64 	%fd218, %fd211, %fd217, %p115;
	setp.lt.f64 	%p116, %fd218, %fd212;
	selp.f64 	%fd219, %fd212, %fd218, %p116;
	setp.lt.f64 	%p117, %fd219, %fd213;
	selp.f64 	%fd366, %fd213, %fd219, %p117;
	setp.lt.u32 	%p118, %r68, 4096;
	mov.b32 	%r452, 2048;
	@%p118 bra 	$L__BB6_26;
	add.s32 	%r15, %r68, -2048;
	mov.b32 	%r452, 2048;
$L__BB6_24:
	add.s32 	%r258, %r452, %r14;
	mul.wide.u32 	%rd139, %r258, 8;
	add.s64 	%rd129, %rd15, %rd139;
	// begin inline asm
	ld.global.nc.v2.u64 {%rd127, %rd128}, [%rd129];
	// end inline asm
	add.s64 	%rd132, %rd129, 16;
	// begin inline asm
	ld.global.nc.v2.u64 {%rd130, %rd131}, [%rd132];
	// end inline asm
	mov.b64 	%fd220, %rd127;
	mov.b64 	%fd221, %rd128;
	mov.b64 	%fd222, %rd130;
	mov.b64 	%fd223, %rd131;
	add.s64 	%rd135, %rd129, 8192;
	// begin inline asm
	ld.global.nc.v2.u64 {%rd133, %rd134}, [%rd135];
	// end inline asm
	add.s64 	%rd138, %rd129, 8208;
	// begin inline asm
	ld.global.nc.v2.u64 {%rd136, %rd137}, [%rd138];
	// end inline asm
	mov.b64 	%fd224, %rd133;
	mov.b64 	%fd225, %rd134;
	mov.b64 	%fd226, %rd136;
	mov.b64 	%fd227, %rd137;
	setp.lt.f64 	%p119, %fd366, %fd220;
	selp.f64 	%fd228, %fd220, %fd366, %p119;
	setp.lt.f64 	%p120, %fd228, %fd221;
	selp.f64 	%fd229, %fd221, %fd228, %p120;
	setp.lt.f64 	%p121, %fd229, %fd222;
	selp.f64 	%fd230, %fd222, %fd229, %p121;
	setp.lt.f64 	%p122, %fd230, %fd223;
	selp.f64 	%fd231, %fd223, %fd230, %p122;
	setp.lt.f64 	%p123, %fd231, %fd224;
	selp.f64 	%fd232, %fd224, %fd231, %p123;
	setp.lt.f64 	%p124, %fd232, %fd225;
	selp.f64 	%fd233, %fd225, %fd232, %p124;
	setp.lt.f64 	%p125, %fd233, %fd226;
	selp.f64 	%fd234, %fd226, %fd233, %p125;
	setp.lt.f64 	%p126, %fd234, %fd227;
	selp.f64 	%fd366, %fd227, %fd234, %p126;
	sub.s32 	%r259, %r68, %r452;
	setp.lt.s32 	%p127, %r259, 2048;
	@%p127 bra 	$L__BB6_34;
	add.s32 	%r452, %r452, 2048;
	setp.le.s32 	%p128, %r452, %r15;
	@%p128 bra 	$L__BB6_24;
$L__BB6_26:
	setp.le.s32 	%p129, %r68, %r452;
	@%p129 bra 	$L__BB6_34;
	sub.s32 	%r19, %r68, %r452;
	setp.ge.s32 	%p130, %r13, %r19;
	@%p130 bra 	$L__BB6_34;
	not.b32 	%r260, %r13;
	add.s32 	%r261, %r68, %r260;
	sub.s32 	%r20, %r261, %r452;
	and.b32  	%r262, %r20, 768;
	setp.eq.s32 	%p131, %r262, 768;
	mov.u32 	%r456, %r13;
	@%p131 bra 	$L__BB6_31;
	add.s32 	%r454, %r13, %r452;
	shr.u32 	%r263, %r20, 8;
	add.s32 	%r264, %r263, 1;
	and.b32  	%r265, %r264, 3;
	neg.s32 	%r453, %r265;
	mov.u32 	%r456, %r13;
$L__BB6_30:
	.pragma "nounroll";
	mul.wide.u32 	%rd142, %r454, 8;
	add.s64 	%rd141, %rd15, %rd142;
	// begin inline asm
	ld.global.nc.u64 %rd140, [%rd141];
	// end inline asm
	mov.b64 	%fd236, %rd140;
	setp.lt.f64 	%p132, %fd366, %fd236;
	selp.f64 	%fd366, %fd236, %fd366, %p132;
	add.s32 	%r456, %r456, 256;
	add.s32 	%r454, %r454, 256;
	add.s32 	%r453, %r453, 1;
	setp.ne.s32 	%p133, %r453, 0;
	@%p133 bra 	$L__BB6_30;
$L__BB6_31:
	setp.lt.u32 	%p134, %r20, 768;
	@%p134 bra 	$L__BB6_34;
	cvt.u64.u32 	%rd143, %r456;
	cvt.u64.u32 	%rd144, %r452;
	add.s64 	%rd145, %rd143, %rd144;
	shl.b64 	%rd146, %rd145, 3;
	add.s64 	%rd147, %rd146, %rd15;
	add.s64 	%rd203, %rd147, 4096;
	add.s32 	%r457, %r456, %r452;
$L__BB6_33:
	mul.wide.u32 	%rd156, %r457, 8;
	add.s64 	%rd149, %rd15, %rd156;
	// begin inline asm
	ld.global.nc.u64 %rd148, [%rd149];
	// end inline asm
	mov.b64 	%fd237, %rd148;
	setp.lt.f64 	%p135, %fd366, %fd237;
	selp.f64 	%fd238, %fd237, %fd366, %p135;
	add.s64 	%rd151, %rd203, -2048;
	// begin inline asm
	ld.global.nc.u64 %rd150, [%rd151];
	// end inline asm
	mov.b64 	%fd239, %rd150;
	setp.lt.f64 	%p136, %fd238, %fd239;
	selp.f64 	%fd240, %fd239, %fd238, %p136;
	// begin inline asm
	ld.global.nc.u64 %rd152, [%rd203];
	// end inline asm
	mov.b64 	%fd241, %rd152;
	setp.lt.f64 	%p137, %fd240, %fd241;
	selp.f64 	%fd242, %fd241, %fd240, %p137;
	add.s64 	%rd155, %rd203, 2048;
	// begin inline asm
	ld.global.nc.u64 %rd154, [%rd155];
	// end inline asm
	mov.b64 	%fd243, %rd154;
	setp.lt.f64 	%p138, %fd242, %fd243;
	selp.f64 	%fd366, %fd243, %fd242, %p138;
	add.s32 	%r456, %r456, 1024;
	add.s64 	%rd203, %rd203, 8192;
	add.s32 	%r457, %r457, 1024;
	setp.lt.s32 	%p139, %r456, %r19;
	@%p139 bra 	$L__BB6_33;
$L__BB6_34:
	// begin inline asm
	mov.u32 %r266, %laneid;
	// end inline asm
	mov.b64 	%rd157, %fd366;
	mov.b64 	{%r268, %r273}, %rd157;
	mov.b32 	%r274, 1;
	mov.b32 	%r315, 31;
	mov.b32 	%r316, -1;
	// begin inline asm
	shfl.sync.down.b32 %r267, %r268, %r274, %r315, %r316;
	// end inline asm
	// begin inline asm
	shfl.sync.down.b32 %r272, %r273, %r274, %r315, %r316;
	// end inline asm
	mov.b64 	%rd158, {%r267, %r272};
	mov.b64 	%fd244, %rd158;
	setp.gt.s32 	%p140, %r266, 30;
	setp.lt.f64 	%p141, %fd366, %fd244;
	selp.f64 	%fd245, %fd244, %fd366, %p141;
	selp.f64 	%fd246, %fd366, %fd245, %p140;
	mov.b64 	%rd159, %fd246;
	mov.b64 	{%r278, %r283}, %rd159;
	mov.b32 	%r284, 2;
	// begin inline asm
	shfl.sync.down.b32 %r277, %r278, %r284, %r315, %r316;
	// end inline asm
	// begin inline asm
	shfl.sync.down.b32 %r282, %r283, %r284, %r315, %r316;
	// end inline asm
	mov.b64 	%rd160, {%r277, %r282};
	mov.b64 	%fd247, %rd160;
	setp.gt.s32 	%p142, %r266, 29;
	setp.lt.f64 	%p143, %fd246, %fd247;
	selp.f64 	%fd248, %fd247, %fd246, %p143;
	selp.f64 	%fd249, %fd246, %fd248, %p142;
	mov.b64 	%rd161, %fd249;
	mov.b64 	{%r288, %r293}, %rd161;
	mov.b32 	%r294, 4;
	// begin inline asm
	shfl.sync.down.b32 %r287, %r288, %r294, %r315, %r316;
	// end inline asm
	// begin inline asm
	shfl.sync.down.b32 %r292, %r293, %r294, %r315, %r316;
	// end inline asm
	mov.b64 	%rd162, {%r287, %r292};
	mov.b64 	%fd250, %rd162;
	setp.gt.s32 	%p144, %r266, 27;
	setp.lt.f64 	%p145, %fd249, %fd250;
	selp.f64 	%fd251, %fd250, %fd249, %p145;
	selp.f64 	%fd252, %fd249, %fd251, %p144;
	mov.b64 	%rd163, %fd252;
	mov.b64 	{%r298, %r303}, %rd163;
	mov.b32 	%r304, 8;
	// begin inline asm
	shfl.sync.down.b32 %r297, %r298, %r304, %r315, %r316;
	// end inline asm
	// begin inline asm
	shfl.sync.down.b32 %r302, %r303, %r304, %r315, %r316;
	// end inline asm
	mov.b64 	%rd164, {%r297, %r302};
	mov.b64 	%fd253, %rd164;
	setp.gt.s32 	%p146, %r266, 23;
	setp.lt.f64 	%p147, %fd252, %fd253;
	selp.f64 	%fd254, %fd253, %fd252, %p147;
	selp.f64 	%fd255, %fd252, %fd254, %p146;
	mov.b64 	%rd165, %fd255;
	mov.b64 	{%r308, %r313}, %rd165;
	mov.b32 	%r314, 16;
	// begin inline asm
	shfl.sync.down.b32 %r307, %r308, %r314, %r315, %r316;
	// end inline asm
	// begin inline asm
	shfl.sync.down.b32 %r312, %r313, %r314, %r315, %r316;
	// end inline asm
	mov.b64 	%rd166, {%r307, %r312};
	mov.b64 	%fd256, %rd166;
	setp.gt.s32 	%p148, %r266, 15;
	setp.lt.f64 	%p149, %fd255, %fd256;
	selp.f64 	%fd26, %fd256, %fd255, %p149;
	selp.f64 	%fd380, %fd255, %fd26, %p148;
	setp.ne.s32 	%p150, %r266, 0;
	@%p150 bra 	$L__BB6_36;
	shr.u32 	%r317, %r13, 2;
	and.b32  	%r318, %r317, 248;
	mov.u32 	%r319, _ZZN3cub18CUB_300001_SM_10006detail6reduce28DeviceReduceSingleTileKernelINS2_10policy_hubIdjN4cuda3__47maximumIdEEE10Policy1000EPdSB_iS8_ddNS5_3std3__410__identityEEEvT0_T1_T2_T3_T4_T6_E12temp_storage;
	add.s32 	%r320, %r319, %r318;
	st.shared.f64 	[%r320+8], %fd26;
$L__BB6_36:
	bar.sync 	0;
	setp.ne.s32 	%p151, %r13, 0;
	@%p151 bra 	$L__BB6_72;
	ld.shared.f64 	%fd257, [_ZZN3cub18CUB_300001_SM_10006detail6reduce28DeviceReduceSingleTileKernelINS2_10policy_hubIdjN4cuda3__47maximumIdEEE10Policy1000EPdSB_iS8_ddNS5_3std3__410__identityEEEvT0_T1_T2_T3_T4_T6_E12temp_storage+16];
	setp.lt.f64 	%p152, %fd380, %fd257;
	selp.f64 	%fd258, %fd257, %fd380, %p152;
	ld.shared.f64 	%fd259, [_ZZN3cub18CUB_300001_SM_10006detail6reduce28DeviceReduceSingleTileKernelINS2_10policy_hubIdjN4cuda3__47maximumIdEEE10Policy1000EPdSB_iS8_ddNS5_3std3__410__identityEEEvT0_T1_T2_T3_T4_T6_E12temp_storage+24];
	setp.lt.f64 	%p153, %fd258, %fd259;
	selp.f64 	%fd260, %fd259, %fd258, %p153;
	ld.shared.f64 	%fd261, [_ZZN3cub18CUB_300001_SM_10006detail6reduce28DeviceReduceSingleTileKernelINS2_10policy_hubIdjN4cuda3__47maximumIdEEE10Policy1000EPdSB_iS8_ddNS5_3std3__410__identityEEEvT0_T1_T2_T3_T4_T6_E12temp_storage+32];
	setp.lt.f64 	%p154, %fd260, %fd261;
	selp.f64 	%fd262, %fd261, %fd260, %p154;
	ld.shared.f64 	%fd263, [_ZZN3cub18CUB_300001_SM_10006detail6reduce28DeviceReduceSingleTileKernelINS2_10policy_hubIdjN4cuda3__47maximumIdEEE10Policy1000EPdSB_iS8_ddNS5_3std3__410__identityEEEvT0_T1_T2_T3_T4_T6_E12temp_storage+40];
	setp.lt.f64 	%p155, %fd262, %fd263;
	selp.f64 	%fd264, %fd263, %fd262, %p155;
	ld.shared.f64 	%fd265, [_ZZN3cub18CUB_300001_SM_10006detail6reduce28DeviceReduceSingleTileKernelINS2_10policy_hubIdjN4cuda3__47maximumIdEEE10Policy1000EPdSB_iS8_ddNS5_3std3__410__identityEEEvT0_T1_T2_T3_T4_T6_E12temp_storage+48];
	setp.lt.f64 	%p156, %fd264, %fd265;
	selp.f64 	%fd266, %fd265, %fd264, %p156;
	ld.shared.f64 	%fd267, [_ZZN3cub18CUB_300001_SM_10006detail6reduce28DeviceReduceSingleTileKernelINS2_10policy_hubIdjN4cuda3__47maximumIdEEE10Policy1000EPdSB_iS8_ddNS5_3std3__410__identityEEEvT0_T1_T2_T3_T4_T6_E12temp_storage+56];
	setp.lt.f64 	%p157, %fd266, %fd267;
	selp.f64 	%fd268, %fd267, %fd266, %p157;
	ld.shared.f64 	%fd269, [_ZZN3cub18CUB_300001_SM_10006detail6reduce28DeviceReduceSingleTileKernelINS2_10policy_hubIdjN4cuda3__47maximumIdEEE10Policy1000EPdSB_iS8_ddNS5_3std3__410__identityEEEvT0_T1_T2_T3_T4_T6_E12temp_storage+64];
	setp.lt.f64 	%p158, %fd268, %fd269;
	selp.f64 	%fd380, %fd269, %fd268, %p158;
	bra.uni 	$L__BB6_72;
$L__BB6_38:
	setp.gt.s32 	%p3, %r68, 2047;
	@%p3 bra 	$L__BB6_56;
	mov.u32 	%r35, %tid.x;
	setp.ge.s32 	%p52, %r35, %r68;
	mov.f64 	%fd372, 0d0000000000000000;
	mov.u32 	%r462, %r35;
	@%p52 bra 	$L__BB6_41;
	mul.wide.u32 	%rd81, %r35, 8;
	add.s64 	%rd80, %rd15, %rd81;
	// begin inline asm
	ld.global.nc.u64 %rd79, [%rd80];
	// end inline asm
	mov.b64 	%fd372, %rd79;
	add.s32 	%r462, %r35, 256;
$L__BB6_41:
	setp.ge.s32 	%p53, %r462, %r68;
	@%p53 bra 	$L__BB6_47;
	not.b32 	%r133, %r462;
	add.s32 	%r38, %r68, %r133;
	and.b32  	%r134, %r38, 768;
	setp.eq.s32 	%p54, %r134, 768;
	@%p54 bra 	$L__BB6_45;
	mul.wide.u32 	%rd82, %r462, 8;
	add.s64 	%rd204, %rd15, %rd82;
	shr.u32 	%r135, %r38, 8;
	add.s32 	%r136, %r135, 1;
	and.b32  	%r137, %r136, 3;
	neg.s32 	%r460, %r137;
$L__BB6_44:
	.pragma "nounroll";
	// begin inline asm
	ld.global.nc.u64 %rd83, [%rd204];
	// end inline asm
	mov.b64 	%fd125, %rd83;
	setp.lt.f64 	%p55, %fd372, %fd125;
	selp.f64 	%fd372, %fd125, %fd372, %p55;
	add.s32 	%r462, %r462, 256;
	add.s64 	%rd204, %rd204, 2048;
	add.s32 	%r460, %r460, 1;
	setp.ne.s32 	%p56, %r460, 0;
	@%p56 bra 	$L__BB6_44;
$L__BB6_45:
	setp.lt.u32 	%p57, %r38, 768;
	@%p57 bra 	$L__BB6_47;
$L__BB6_46:
	mul.wide.s32 	%rd93, %r462, 8;
	add.s64 	%rd86, %rd15, %rd93;
	// begin inline asm
	ld.global.nc.u64 %rd85, [%rd86];
	// end inline asm
	mov.b64 	%fd126, %rd85;
	setp.lt.f64 	%p58, %fd372, %fd126;
	selp.f64 	%fd127, %fd126, %fd372, %p58;
	add.s64 	%rd88, %rd86, 2048;
	// begin inline asm
	ld.global.nc.u64 %rd87, [%rd88];
	// end inline asm
	mov.b64 	%fd128, %rd87;
	setp.lt.f64 	%p59, %fd127, %fd128;
	selp.f64 	%fd129, %fd128, %fd127, %p59;
	add.s64 	%rd90, %rd86, 4096;
	// begin inline asm
	ld.global.nc.u64 %rd89, [%rd90];
	// end inline asm
	mov.b64 	%fd130, %rd89;
	setp.lt.f64 	%p60, %fd129, %fd130;
	selp.f64 	%fd131, %fd130, %fd129, %p60;
	add.s64 	%rd92, %rd86, 6144;
	// begin inline asm
	ld.global.nc.u64 %rd91, [%rd92];
	// end inline asm
	mov.b64 	%fd132, %rd91;
	setp.lt.f64 	%p61, %fd131, %fd132;
	selp.f64 	%fd372, %fd132, %fd131, %p61;
	add.s32 	%r462, %r462, 1024;
	setp.lt.s32 	%p62, %r462, %r68;
	@%p62 bra 	$L__BB6_46;
$L__BB6_47:
	setp.lt.s32 	%p63, %r68, 256;
	@%p63 bra 	$L__BB6_52;
	// begin inline asm
	mov.u32 %r201, %laneid;
	// end inline asm
	mov.b64 	%rd104, %fd372;
	mov.b64 	{%r203, %r208}, %rd104;
	mov.b32 	%r209, 1;
	mov.b32 	%r250, 31;
	mov.b32 	%r251, -1;
	// begin inline asm
	shfl.sync.down.b32 %r202, %r203, %r209, %r250, %r251;
	// end inline asm
	// begin inline asm
	shfl.sync.down.b32 %r207, %r208, %r209, %r250, %r251;
	// end inline asm
	mov.b64 	%rd105, {%r202, %r207};
	mov.b64 	%fd180, %rd105;
	setp.gt.s32 	%p91, %r201, 30;
	setp.lt.f64 	%p92, %fd372, %fd180;
	selp.f64 	%fd181, %fd180, %fd372, %p92;
	selp.f64 	%fd182, %fd372, %fd181, %p91;
	mov.b64 	%rd106, %fd182;
	mov.b64 	{%r213, %r218}, %rd106;
	mov.b32 	%r219, 2;
	// begin inline asm
	shfl.sync.down.b32 %r212, %r213, %r219, %r250, %r251;
	// end inline asm
	// begin inline asm
	shfl.sync.down.b32 %r217, %r218, %r219, %r250, %r251;
	// end inline asm
	mov.b64 	%rd107, {%r212, %r217};
	mov.b64 	%fd183, %rd107;
	setp.gt.s32 	%p93, %r201, 29;
	setp.lt.f64 	%p94, %fd182, %fd183;
	selp.f64 	%fd184, %fd183, %fd182, %p94;
	selp.f64 	%fd185, %fd182, %fd184, %p93;
	mov.b64 	%rd108, %fd185;
	mov.b64 	{%r223, %r228}, %rd108;
	mov.b32 	%r229, 4;
	// begin inline asm
	shfl.sync.down.b32 %r222, %r223, %r229, %r250, %r251;
	// end inline asm
	// begin inline asm
	shfl.sync.down.b32 %r227, %r228, %r229, %r250, %r251;
	// end inline asm
	mov.b64 	%rd109, {%r222, %r227};
	mov.b64 	%fd186, %rd109;
	setp.gt.s32 	%p95, %r201, 27;
	setp.lt.f64 	%p96, %fd185, %fd186;
	selp.f64 	%fd187, %fd186, %fd185, %p96;
	selp.f64 	%fd188, %fd185, %fd187, %p95;
	mov.b64 	%rd110, %fd188;
	mov.b64 	{%r233, %r238}, %rd110;
	mov.b32 	%r239, 8;
	// begin inline asm
	shfl.sync.down.b32 %r232, %r233, %r239, %r250, %r251;
	// end inline asm
	// begin inline asm
	shfl.sync.down.b32 %r237, %r238, %r239, %r250, %r251;
	// end inline asm
	mov.b64 	%rd111, {%r232, %r237};
	mov.b64 	%fd189, %rd111;
	setp.gt.s32 	%p97, %r201, 23;
	setp.lt.f64 	%p98, %fd188, %fd189;
	selp.f64 	%fd190, %fd189, %fd188, %p98;
	selp.f64 	%fd191, %fd188, %fd190, %p97;
	mov.b64 	%rd112, %fd191;
	mov.b64 	{%r243, %r248}, %rd112;
	mov.b32 	%r249, 16;
	// begin inline asm
	shfl.sync.down.b32 %r242, %r243, %r249, %r250, %r251;
	// end inline asm
	// begin inline asm
	shfl.sync.down.b32 %r247, %r248, %r249, %r250, %r251;
	// end inline asm
	mov.b64 	%rd113, {%r242, %r247};
	mov.b64 	%fd192, %rd113;
	setp.gt.s32 	%p99, %r201, 15;
	setp.lt.f64 	%p100, %fd191, %fd192;
	selp.f64 	%fd38, %fd192, %fd191, %p100;
	selp.f64 	%fd380, %fd191, %fd38, %p99;
	setp.ne.s32 	%p101, %r201, 0;
	@%p101 bra 	$L__BB6_50;
	shr.u32 	%r252, %r35, 2;
	and.b32  	%r253, %r252, 248;
	mov.u32 	%r254, _ZZN3cub18CUB_300001_SM_10006detail6reduce28DeviceReduceSingleTileKernelINS2_10policy_hubIdjN4cuda3__47maximumIdEEE10Policy1000EPdSB_iS8_ddNS5_3std3__410__identityEEEvT0_T1_T2_T3_T4_T6_E12temp_storage;
	add.s32 	%r255, %r254, %r253;
	st.shared.f64 	[%r255+8], %fd38;
$L__BB6_50:
	bar.sync 	0;
	setp.ne.s32 	%p102, %r35, 0;
	@%p102 bra 	$L__BB6_72;
	ld.shared.f64 	%fd193, [_ZZN3cub18CUB_300001_SM_10006detail6reduce28DeviceReduceSingleTileKernelINS2_10policy_hubIdjN4cuda3__47maximumIdEEE10Policy1000EPdSB_iS8_ddNS5_3std3__410__identityEEEvT0_T1_T2_T3_T4_T6_E12temp_storage+16];
	setp.lt.f64 	%p103, %fd380, %fd193;
	selp.f64 	%fd194, %fd193, %fd380, %p103;
	ld.shared.f64 	%fd195, [_ZZN3cub18CUB_300001_SM_10006detail6reduce28DeviceReduceSingleTileKernelINS2_10policy_hubIdjN4cuda3__47maximumIdEEE10Policy1000EPdSB_iS8_ddNS5_3std3__410__identityEEEvT0_T1_T2_T3_T4_T6_E12temp_storage+24];
	setp.lt.f64 	%p104, %fd194, %fd195;
	selp.f64 	%fd196, %fd195, %fd194, %p104;
	ld.shared.f64 	%fd197, [_ZZN3cub18CUB_300001_SM_10006detail6reduce28DeviceReduceSingleTileKernelINS2_10policy_hubIdjN4cuda3__47maximumIdEEE10Policy1000EPdSB_iS8_ddNS5_3std3__410__identityEEEvT0_T1_T2_T3_T4_T6_E12temp_storage+32];
	setp.lt.f64 	%p105, %fd196, %fd197;
	selp.f64 	%fd198, %fd197, %fd196, %p105;
	ld.shared.f64 	%fd199, [_ZZN3cub18CUB_300001_SM_10006detail6reduce28DeviceReduceSingleTileKernelINS2_10policy_hubIdjN4cuda3__47maximumIdEEE10Policy1000EPdSB_iS8_ddNS5_3std3__410__identityEEEvT0_T1_T2_T3_T4_T6_E12temp_storage+40];
	setp.lt.f64 	%p106, %fd198, %fd199;
	selp.f64 	%fd200, %fd199, %fd198, %p106;
	ld.shared.f64 	%fd201, [_ZZN3cub18CUB_300001_SM_10006detail6reduce28DeviceReduceSingleTileKernelINS2_10policy_hubIdjN4cuda3__47maximumIdEEE10Policy1000EPdSB_iS8_ddNS5_3std3__410__identityEEEvT0_T1_T2_T3_T4_T6_E12temp_storage+48];
	setp.lt.f64 	%p107, %fd200, %fd201;
	selp.f64 	%fd202, %fd201, %fd200, %p107;
	ld.shared.f64 	%fd203, [_ZZN3cub18CUB_300001_SM_10006detail6reduce28DeviceReduceSingleTileKernelINS2_10policy_hubIdjN4cuda3__47maximumIdEEE10Policy1000EPdSB_iS8_ddNS5_3std3__410__identityEEEvT0_T1_T2_T3_T4_T6_E12temp_storage+56];
	setp.lt.f64 	%p108, %fd202, %fd203;
	selp.f64 	%fd204, %fd203, %fd202, %p108;
	ld.shared.f64 	%fd205, [_ZZN3cub18CUB_300001_SM_10006detail6reduce28DeviceReduceSingleTileKernelINS2_10policy_hubIdjN4cuda3__47maximumIdEEE10Policy1000EPdSB_iS8_ddNS5_3std3__410__identityEEEvT0_T1_T2_T3_T4_T6_E12temp_storage+64];
	setp.lt.f64 	%p109, %fd204, %fd205;
	selp.f64 	%fd380, %fd205, %fd204, %p109;
	bra.uni 	$L__BB6_72;
$L__BB6_52:
	// begin inline asm
	mov.u32 %r138, %laneid;
	// end inline asm
	and.b32  	%r189, %r35, 992;
	add.s32 	%r190, %r189, 32;
	setp.gt.s32 	%p64, %r190, %r68;
	not.b32 	%r191, %r189;
	add.s32 	%r192, %r68, %r191;
	selp.b32 	%r187, %r192, 31, %p64;
	mov.b64 	%rd94, %fd372;
	mov.b64 	{%r140, %r145}, %rd94;
	mov.b32 	%r146, 1;
	mov.b32 	%r188, -1;
	// begin inline asm
	shfl.sync.down.b32 %r139, %r140, %r146, %r187, %r188;
	// end inline asm
	// begin inline asm
	shfl.sync.down.b32 %r144, %r145, %r146, %r187, %r188;
	// end inline asm
	mov.b64 	%rd95, {%r139, %r144};
	mov.b64 	%fd133, %rd95;
	setp.lt.s32 	%p65, %r138, %r187;
	setp.lt.f64 	%p66, %fd372, %fd133;
	selp.f64 	%fd134, %fd133, %fd372, %p66;
	selp.f64 	%fd135, %fd134, %fd372, %p65;
	mov.b64 	%rd96, %fd135;
	mov.b64 	{%r150, %r155}, %rd96;
	mov.b32 	%r156, 2;
	// begin inline asm
	shfl.sync.down.b32 %r149, %r150, %r156, %r187, %r188;
	// end inline asm
	// begin inline asm
	shfl.sync.down.b32 %r154, %r155, %r156, %r187, %r188;
	// end inline asm
	mov.b64 	%rd97, {%r149, %r154};
	mov.b64 	%fd136, %rd97;
	add.s32 	%r193, %r138, 2;
	setp.gt.s32 	%p67, %r193, %r187;
	setp.lt.f64 	%p68, %fd135, %fd136;
	selp.f64 	%fd137, %fd136, %fd135, %p68;
	selp.f64 	%fd138, %fd135, %fd137, %p67;
	mov.b64 	%rd98, %fd138;
	mov.b64 	{%r160, %r165}, %rd98;
	mov.b32 	%r166, 4;
	// begin inline asm
	shfl.sync.down.b32 %r159, %r160, %r166, %r187, %r188;
	// end inline asm
	// begin inline asm
	shfl.sync.down.b32 %r164, %r165, %r166, %r187, %r188;
	// end inline asm
	mov.b64 	%rd99, {%r159, %r164};
	mov.b64 	%fd139, %rd99;
	add.s32 	%r194, %r138, 4;
	setp.gt.s32 	%p69, %r194, %r187;
	setp.lt.f64 	%p70, %fd138, %fd139;
	selp.f64 	%fd140, %fd139, %fd138, %p70;
	selp.f64 	%fd141, %fd138, %fd140, %p69;
	mov.b64 	%rd100, %fd141;
	mov.b64 	{%r170, %r175}, %rd100;
	mov.b32 	%r176, 8;
	// begin inline asm
	shfl.sync.down.b32 %r169, %r170, %r176, %r187, %r188;
	// end inline asm
	// begin inline asm
	shfl.sync.down.b32 %r174, %r175, %r176, %r187, %r188;
	// end inline asm
	mov.b64 	%rd101, {%r169, %r174};
	mov.b64 	%fd142, %rd101;
	add.s32 	%r195, %r138, 8;
	setp.gt.s32 	%p71, %r195, %r187;
	setp.lt.f64 	%p72, %fd141, %fd142;
	selp.f64 	%fd143, %fd142, %fd141, %p72;
	selp.f64 	%fd144, %fd141, %fd143, %p71;
	mov.b64 	%rd102, %fd144;
	mov.b64 	{%r180, %r185}, %rd102;
	mov.b32 	%r186, 16;
	// begin inline asm
	shfl.sync.down.b32 %r179, %r180, %r186, %r187, %r188;
	// end inline asm
	// begin inline asm
	shfl.sync.down.b32 %r184, %r185, %r186, %r187, %r188;
	// end inline asm
	mov.b64 	%rd103, {%r179, %r184};
	mov.b64 	%fd145, %rd103;
	add.s32 	%r196, %r138, 16;
	setp.gt.s32 	%p73, %r196, %r187;
	setp.lt.f64 	%p74, %fd144, %fd145;
	selp.f64 	%fd146, %fd145, %fd144, %p74;
	selp.f64 	%fd380, %fd144, %fd146, %p73;
	setp.ne.s32 	%p75, %r138, 0;
	@%p75 bra 	$L__BB6_54;
	shr.u32 	%r197, %r35, 2;
	and.b32  	%r198, %r197, 248;
	mov.u32 	%r199, _ZZN3cub18CUB_300001_SM_10006detail6reduce28DeviceReduceSingleTileKernelINS2_10policy_hubIdjN4cuda3__47maximumIdEEE10Policy1000EPdSB_iS8_ddNS5_3std3__410__identityEEEvT0_T1_T2_T3_T4_T6_E12temp_storage;
	add.s32 	%r200, %r199, %r198;
	st.shared.f64 	[%r200+8], %fd380;
$L__BB6_54:
	bar.sync 	0;
	setp.ne.s32 	%p76, %r35, 0;
	@%p76 bra 	$L__BB6_72;
	setp.gt.s32 	%p77, %r68, 32;
	ld.shared.f64 	%fd147, [_ZZN3cub18CUB_300001_SM_10006detail6reduce28DeviceReduceSingleTileKernelINS2_10policy_hubIdjN4cuda3__47maximumIdEEE10Policy1000EPdSB_iS8_ddNS5_3std3__410__identityEEEvT0_T1_T2_T3_T4_T6_E12temp_storage+16];
	setp.lt.f64 	%p78, %fd380, %fd147;
	selp.f64 	%fd149, %fd147, %fd380, %p78;
	selp.f64 	%fd150, %fd149, %fd380, %p77;
	setp.gt.s32 	%p79, %r68, 64;
	ld.shared.f64 	%fd152, [_ZZN3cub18CUB_300001_SM_10006detail6reduce28DeviceReduceSingleTileKernelINS2_10policy_hubIdjN4cuda3__47maximumIdEEE10Policy1000EPdSB_iS8_ddNS5_3std3__410__identityEEEvT0_T1_T2_T3_T4_T6_E12temp_storage+24];
	setp.lt.f64 	%p80, %fd150, %fd152;
	selp.f64 	%fd154, %fd152, %fd150, %p80;
	selp.f64 	%fd155, %fd154, %fd150, %p79;
	setp.gt.s32 	%p81, %r68, 96;
	ld.shared.f64 	%fd157, [_ZZN3cub18CUB_300001_SM_10006detail6reduce28DeviceReduceSingleTileKernelINS2_10policy_hubIdjN4cuda3__47maximumIdEEE10Policy1000EPdSB_iS8_ddNS5_3std3__410__identityEEEvT0_T1_T2_T3_T4_T6_E12temp_storage+32];
	setp.lt.f64 	%p82, %fd155, %fd157;
	selp.f64 	%fd159, %fd157, %fd155, %p82;
	selp.f64 	%fd160, %fd159, %fd155, %p81;
	setp.gt.s32 	%p83, %r68, 128;
	ld.shared.f64 	%fd162, [_ZZN3cub18CUB_300001_SM_10006detail6reduce28DeviceReduceSingleTileKernelINS2_10policy_hubIdjN4cuda3__47maximumIdEEE10Policy1000EPdSB_iS8_ddNS5_3std3__410__identityEEEvT0_T1_T2_T3_T4_T6_E12temp_storage+40];
	setp.lt.f64 	%p84, %fd160, %fd162;
	selp.f64 	%fd164, %fd162, %fd160, %p84;
	selp.f64 	%fd165, %fd164, %fd160, %p83;
	setp.gt.s32 	%p85, %r68, 160;
	ld.shared.f64 	%fd167, [_ZZN3cub18CUB_300001_SM_10006detail6reduce28DeviceReduceSingleTileKernelINS2_10policy_hubIdjN4cuda3__47maximumIdEEE10Policy1000EPdSB_iS8_ddNS5_3std3__410__identityEEEvT0_T1_T2_T3_T4_T6_E12temp_storage+48];
	setp.lt.f64 	%p86, %fd165, %fd167;
	selp.f64 	%fd169, %fd167, %fd165, %p86;
	selp.f64 	%fd170, %fd169, %fd165, %p85;
	setp.gt.s32 	%p87, %r68, 192;
	ld.shared.f64 	%fd172, [_ZZN3cub18CUB_300001_SM_10006detail6reduce28DeviceReduceSingleTileKernelINS2_10policy_hubIdjN4cuda3__47maximumIdEEE10Policy1000EPdSB_iS8_ddNS5_3std3__410__identityEEEvT0_T1_T2_T3_T4_T6_E12temp_storage+56];
	setp.lt.f64 	%p88, %fd170, %fd172;
	selp.f64 	%fd174, %fd172, %fd170, %p88;
	selp.f64 	%fd175, %fd174, %fd170, %p87;
	setp.gt.s32 	%p89, %r68, 224;
	ld.shared.f64 	%fd177, [_ZZN3cub18CUB_300001_SM_10006detail6reduce28DeviceReduceSingleTileKernelINS2_10policy_hubIdjN4cuda3__47maximumIdEEE10Policy1000EPdSB_iS8_ddNS5_3std3__410__identityEEEvT0_T1_T2_T3_T4_T6_E12temp_storage+64];
	setp.lt.f64 	%p90, %fd175, %fd177;
	selp.f64 	%fd179, %fd177, %fd175, %p90;
	selp.f64 	%fd380, %fd179, %fd175, %p89;
	bra.uni 	$L__BB6_72;
$L__BB6_56:
	mov.u32 	%r47, %tid.x;
	mul.wide.u32 	%rd34, %r47, 8;
	add.s64 	%rd19, %rd15, %rd34;
	// begin inline asm
	ld.global.nc.u64 %rd18, [%rd19];
	// end inline asm
	mov.b64 	%fd59, %rd18;
	add.s64 	%rd21, %rd19, 2048;
	// begin inline asm
	ld.global.nc.u64 %rd20, [%rd21];
	// end inline asm
	mov.b64 	%fd60, %rd20;
	add.s64 	%rd23, %rd19, 4096;
	// begin inline asm
	ld.global.nc.u64 %rd22, [%rd23];
	// end inline asm
	mov.b64 	%fd61, %rd22;
	add.s64 	%rd25, %rd19, 6144;
	// begin inline asm
	ld.global.nc.u64 %rd24, [%rd25];
	// end inline asm
	mov.b64 	%fd62, %rd24;
	add.s64 	%rd27, %rd19, 8192;
	// begin inline asm
	ld.global.nc.u64 %rd26, [%rd27];
	// end inline asm
	mov.b64 	%fd63, %rd26;
	add.s64 	%rd29, %rd19, 10240;
	// begin inline asm
	ld.global.nc.u64 %rd28, [%rd29];
	// end inline asm
	mov.b64 	%fd64, %rd28;
	add.s64 	%rd31, %rd19, 12288;
	// begin inline asm
	ld.global.nc.u64 %rd30, [%rd31];
	// end inline asm
	mov.b64 	%fd65, %rd30;
	add.s64 	%rd33, %rd19, 14336;
	// begin inline asm
	ld.global.nc.u64 %rd32, [%rd33];
	// end inline asm
	mov.b64 	%fd66, %rd32;
	setp.lt.f64 	%p4, %fd59, %fd60;
	selp.f64 	%fd67, %fd60, %fd59, %p4;
	setp.lt.f64 	%p5, %fd67, %fd61;
	selp.f64 	%fd68, %fd61, %fd67, %p5;
	setp.lt.f64 	%p6, %fd68, %fd62;
	selp.f64 	%fd69, %fd62, %fd68, %p6;
	setp.lt.f64 	%p7, %fd69, %fd63;
	selp.f64 	%fd70, %fd63, %fd69, %p7;
	setp.lt.f64 	%p8, %fd70, %fd64;
	selp.f64 	%fd71, %fd64, %fd70, %p8;
	setp.lt.f64 	%p9, %fd71, %fd65;
	selp.f64 	%fd72, %fd65, %fd71, %p9;
	setp.lt.f64 	%p10, %fd72, %fd66;
	selp.f64 	%fd379, %fd66, %fd72, %p10;
	setp.lt.u32 	%p11, %r68, 4096;
	mov.b32 	%r465, 2048;
	@%p11 bra 	$L__BB6_60;
	add.s32 	%r48, %r68, -2048;
	mov.b32 	%r465, 2048;
$L__BB6_58:
	mul.wide.s32 	%rd51, %r465, 8;
	add.s64 	%rd36, %rd19, %rd51;
	// begin inline asm
	ld.global.nc.u64 %rd35, [%rd36];
	// end inline asm
	mov.b64 	%fd73, %rd35;
	add.s64 	%rd38, %rd36, 2048;
	// begin inline asm
	ld.global.nc.u64 %rd37, [%rd38];
	// end inline asm
	mov.b64 	%fd74, %rd37;
	add.s64 	%rd40, %rd36, 4096;
	// begin inline asm
	ld.global.nc.u64 %rd39, [%rd40];
	// end inline asm
	mov.b64 	%fd75, %rd39;
	add.s64 	%rd42, %rd36, 6144;
	// begin inline asm
	ld.global.nc.u64 %rd41, [%rd42];
	// end inline asm
	mov.b64 	%fd76, %rd41;
	add.s64 	%rd44, %rd36, 8192;
	// begin inline asm
	ld.global.nc.u64 %rd43, [%rd44];
	// end inline asm
	mov.b64 	%fd77, %rd43;
	add.s64 	%rd46, %rd36, 10240;
	// begin inline asm
	ld.global.nc.u64 %rd45, [%rd46];
	// end inline asm
	mov.b64 	%fd78, %rd45;
	add.s64 	%rd48, %rd36, 12288;
	// begin inline asm
	ld.global.nc.u64 %rd47, [%rd48];
	// end inline asm
	mov.b64 	%fd79, %rd47;
	add.s64 	%rd50, %rd36, 14336;
	// begin inline asm
	ld.global.nc.u64 %rd49, [%rd50];
	// end inline asm
	mov.b64 	%fd80, %rd49;
	setp.lt.f64 	%p12, %fd379, %fd73;
	selp.f64 	%fd81, %fd73, %fd379, %p12;
	setp.lt.f64 	%p13, %fd81, %fd74;
	selp.f64 	%fd82, %fd74, %fd81, %p13;
	setp.lt.f64 	%p14, %fd82, %fd75;
	selp.f64 	%fd83, %fd75, %fd82, %p14;
	setp.lt.f64 	%p15, %fd83, %fd76;
	selp.f64 	%fd84, %fd76, %fd83, %p15;
	setp.lt.f64 	%p16, %fd84, %fd77;
	selp.f64 	%fd85, %fd77, %fd84, %p16;
	setp.lt.f64 	%p17, %fd85, %fd78;
	selp.f64 	%fd86, %fd78, %fd85, %p17;
	setp.lt.f64 	%p18, %fd86, %fd79;
	selp.f64 	%fd87, %fd79, %fd86, %p18;
	setp.lt.f64 	%p19, %fd87, %fd80;
	selp.f64 	%fd379, %fd80, %fd87, %p19;
	sub.s32 	%r71, %r68, %r465;
	setp.lt.s32 	%p20, %r71, 2048;
	@%p20 bra 	$L__BB6_68;
	add.s32 	%r465, %r465, 2048;
	setp.le.s32 	%p21, %r465, %r48;
	@%p21 bra 	$L__BB6_58;
$L__BB6_60:
	setp.le.s32 	%p22, %r68, %r465;
	@%p22 bra 	$L__BB6_68;
	sub.s32 	%r52, %r68, %r465;
	setp.ge.s32 	%p23, %r47, %r52;
	@%p23 bra 	$L__BB6_68;
	not.b32 	%r72, %r47;
	add.s32 	%r73, %r68, %r72;
	sub.s32 	%r53, %r73, %r465;
	and.b32  	%r74, %r53, 768;
	setp.eq.s32 	%p24, %r74, 768;
	mov.u32 	%r469, %r47;
	@%p24 bra 	$L__BB6_65;
	add.s32 	%r467, %r47, %r465;
	shr.u32 	%r75, %r53, 8;
	add.s32 	%r76, %r75, 1;
	and.b32  	%r77, %r76, 3;
	neg.s32 	%r466, %r77;
	mov.u32 	%r469, %r47;
$L__BB6_64:
	.pragma "nounroll";
	mul.wide.u32 	%rd54, %r467, 8;
	add.s64 	%rd53, %rd15, %rd54;
	// begin inline asm
	ld.global.nc.u64 %rd52, [%rd53];
	// end inline asm
	mov.b64 	%fd89, %rd52;
	setp.lt.f64 	%p25, %fd379, %fd89;
	selp.f64 	%fd379, %fd89, %fd379, %p25;
	add.s32 	%r469, %r469, 256;
	add.s32 	%r467, %r467, 256;
	add.s32 	%r466, %r466, 1;
	setp.ne.s32 	%p26, %r466, 0;
	@%p26 bra 	$L__BB6_64;
$L__BB6_65:
	setp.lt.u32 	%p27, %r53, 768;
	@%p27 bra 	$L__BB6_68;
	cvt.u64.u32 	%rd55, %r469;
	cvt.u64.u32 	%rd56, %r465;
	add.s64 	%rd57, %rd55, %rd56;
	shl.b64 	%rd58, %rd57, 3;
	add.s64 	%rd59, %rd58, %rd15;
	add.s64 	%rd205, %rd59, 4096;
	add.s32 	%r470, %r469, %r465;
$L__BB6_67:
	mul.wide.u32 	%rd68, %r470, 8;
	add.s64 	%rd61, %rd15, %rd68;
	// begin inline asm
	ld.global.nc.u64 %rd60, [%rd61];
	// end inline asm
	mov.b64 	%fd90, %rd60;
	setp.lt.f64 	%p28, %fd379, %fd90;
	selp.f64 	%fd91, %fd90, %fd379, %p28;
	add.s64 	%rd63, %rd205, -2048;
	// begin inline asm
	ld.global.nc.u64 %rd62, [%rd63];
	// end inline asm
	mov.b64 	%fd92, %rd62;
	setp.lt.f64 	%p29, %fd91, %fd92;
	selp.f64 	%fd93, %fd92, %fd91, %p29;
	// begin inline asm
	ld.global.nc.u64 %rd64, [%rd205];
	// end inline asm
	mov.b64 	%fd94, %rd64;
	setp.lt.f64 	%p30, %fd93, %fd94;
	selp.f64 	%fd95, %fd94, %fd93, %p30;
	add.s64 	%rd67, %rd205, 2048;
	// begin inline asm
	ld.global.nc.u64 %rd66, [%rd67];
	// end inline asm
	mov.b64 	%fd96, %rd66;
	setp.lt.f64 	%p31, %fd95, %fd96;
	selp.f64 	%fd379, %fd96, %fd95, %p31;
	add.s32 	%r469, %r469, 1024;
	add.s64 	%rd205, %rd205, 8192;
	add.s32 	%r470, %r470, 1024;
	setp.lt.s32 	%p32, %r469, %r52;
	@%p32 bra 	$L__BB6_67;
$L__BB6_68:
	// begin inline asm
	mov.u32 %r78, %laneid;
	// end inline asm
	mov.b64 	%rd69, %fd379;
	mov.b64 	{%r80, %r85}, %rd69;
	mov.b32 	%r86, 1;
	mov.b32 	%r127, 31;
	mov.b32 	%r128, -1;
	// begin inline asm
	shfl.sync.down.b32 %r79, %r80, %r86, %r127, %r128;
	// end inline asm
	// begin inline asm
	shfl.sync.down.b32 %r84, %r85, %r86, %r127, %r128;
	// end inline asm
	mov.b64 	%rd70, {%r79, %r84};
	mov.b64 	%fd97, %rd70;
	setp.gt.s32 	%p33, %r78, 30;
	setp.lt.f64 	%p34, %fd379, %fd97;
	selp.f64 	%fd98, %fd97, %fd379, %p34;
	selp.f64 	%fd99, %fd379, %fd98, %p33;
	mov.b64 	%rd71, %fd99;
	mov.b64 	{%r90, %r95}, %rd71;
	mov.b32 	%r96, 2;
	// begin inline asm
	shfl.sync.down.b32 %r89, %r90, %r96, %r127, %r128;
	// end inline asm
	// begin inline asm
	shfl.sync.down.b32 %r94, %r95, %r96, %r127, %r128;
	// end inline asm
	mov.b64 	%rd72, {%r89, %r94};
	mov.b64 	%fd100, %rd72;
	setp.gt.s32 	%p35, %r78, 29;
	setp.lt.f64 	%p36, %fd99, %fd100;
	selp.f64 	%fd101, %fd100, %fd99, %p36;
	selp.f64 	%fd102, %fd99, %fd101, %p35;
	mov.b64 	%rd73, %fd102;
	mov.b64 	{%r100, %r105}, %rd73;
	mov.b32 	%r106, 4;
	// begin inline asm
	shfl.sync.down.b32 %r99, %r100, %r106, %r127, %r128;
	// end inline asm
	// begin inline asm
	shfl.sync.down.b32 %r104, %r105, %r106, %r127, %r128;
	// end inline asm
	mov.b64 	%rd74, {%r99, %r104};
	mov.b64 	%fd103, %rd74;
	setp.gt.s32 	%p37, %r78, 27;
	setp.lt.f64 	%p38, %fd102, %fd103;
	selp.f64 	%fd104, %fd103, %fd102, %p38;
	selp.f64 	%fd105, %fd102, %fd104, %p37;
	mov.b64 	%rd75, %fd105;
	mov.b64 	{%r110, %r115}, %rd75;
	mov.b32 	%r116, 8;
	// begin inline asm
	shfl.sync.down.b32 %r109, %r110, %r116, %r127, %r128;
	// end inline asm
	// begin inline asm
	shfl.sync.down.b32 %r114, %r115, %r116, %r127, %r128;
	// end inline asm
	mov.b64 	%rd76, {%r109, %r114};
	mov.b64 	%fd106, %rd76;
	setp.gt.s32 	%p39, %r78, 23;
	setp.lt.f64 	%p40, %fd105, %fd106;
	selp.f64 	%fd107, %fd106, %fd105, %p40;
	selp.f64 	%fd108, %fd105, %fd107, %p39;
	mov.b64 	%rd77, %fd108;
	mov.b64 	{%r120, %r125}, %rd77;
	mov.b32 	%r126, 16;
	// begin inline asm
	shfl.sync.down.b32 %r119, %r120, %r126, %r127, %r128;
	// end inline asm
	// begin inline asm
	shfl.sync.down.b32 %r124, %r125, %r126, %r127, %r128;
	// end inline asm
	mov.b64 	%rd78, {%r119, %r124};
	mov.b64 	%fd109, %rd78;
	setp.gt.s32 	%p41, %r78, 15;
	setp.lt.f64 	%p42, %fd108, %fd109;
	selp.f64 	%fd54, %fd109, %fd108, %p42;
	selp.f64 	%fd380, %fd108, %fd54, %p41;
	setp.ne.s32 	%p43, %r78, 0;
	@%p43 bra 	$L__BB6_70;
	shr.u32 	%r129, %r47, 2;
	and.b32  	%r130, %r129, 248;
	mov.u32 	%r131, _ZZN3cub18CUB_300001_SM_10006detail6reduce28DeviceReduceSingleTileKernelINS2_10policy_hubIdjN4cuda3__47maximumIdEEE10Policy1000EPdSB_iS8_ddNS5_3std3__410__identityEEEvT0_T1_T2_T3_T4_T6_E12temp_storage;
	add.s32 	%r132, %r131, %r130;
	st.shared.f64 	[%r132+8], %fd54;
$L__BB6_70:
	bar.sync 	0;
	setp.ne.s32 	%p44, %r47, 0;
	@%p44 bra 	$L__BB6_72;
	ld.shared.f64 	%fd110, [_ZZN3cub18CUB_300001_SM_10006detail6reduce28DeviceReduceSingleTileKernelINS2_10policy_hubIdjN4cuda3__47maximumIdEEE10Policy1000EPdSB_iS8_ddNS5_3std3__410__identityEEEvT0_T1_T2_T3_T4_T6_E12temp_storage+16];
	setp.lt.f64 	%p45, %fd380, %fd110;
	selp.f64 	%fd111, %fd110, %fd380, %p45;
	ld.shared.f64 	%fd112, [_ZZN3cub18CUB_300001_SM_10006detail6reduce28DeviceReduceSingleTileKernelINS2_10policy_hubIdjN4cuda3__47maximumIdEEE10Policy1000EPdSB_iS8_ddNS5_3std3__410__identityEEEvT0_T1_T2_T3_T4_T6_E12temp_storage+24];
	setp.lt.f64 	%p46, %fd111, %fd112;
	selp.f64 	%fd113, %fd112, %fd111, %p46;
	ld.shared.f64 	%fd114, [_ZZN3cub18CUB_300001_SM_10006detail6reduce28DeviceReduceSingleTileKernelINS2_10policy_hubIdjN4cuda3__47maximumIdEEE10Policy1000EPdSB_iS8_ddNS5_3std3__410__identityEEEvT0_T1_T2_T3_T4_T6_E12temp_storage+32];
	setp.lt.f64 	%p47, %fd113, %fd114;
	selp.f64 	%fd115, %fd114, %fd113, %p47;
	ld.shared.f64 	%fd116, [_ZZN3cub18CUB_300001_SM_10006detail6reduce28DeviceReduceSingleTileKernelINS2_10policy_hubIdjN4cuda3__47maximumIdEEE10Policy1000EPdSB_iS8_ddNS5_3std3__410__identityEEEvT0_T1_T2_T3_T4_T6_E12temp_storage+40];
	setp.lt.f64 	%p48, %fd115, %fd116;
	selp.f64 	%fd117, %fd116, %fd115, %p48;
	ld.shared.f64 	%fd118, [_ZZN3cub18CUB_300001_SM_10006detail6reduce28DeviceReduceSingleTileKernelINS2_10policy_hubIdjN4cuda3__47maximumIdEEE10Policy1000EPdSB_iS8_ddNS5_3std3__410__identityEEEvT0_T1_T2_T3_T4_T6_E12temp_storage+48];
	setp.lt.f64 	%p49, %fd117, %fd118;
	selp.f64 	%fd119, %fd118, %fd117, %p49;
	ld.shared.f64 	%fd120, [_ZZN3cub18CUB_300001_SM_10006detail6reduce28DeviceReduceSingleTileKernelINS2_10policy_hubIdjN4cuda3__47maximumIdEEE10Policy1000EPdSB_iS8_ddNS5_3std3__410__identityEEEvT0_T1_T2_T3_T4_T6_E12temp_storage+56];
	setp.lt.f64 	%p50, %fd119, %fd120;
	selp.f64 	%fd121, %fd120, %fd119, %p50;
	ld.shared.f64 	%fd122, [_ZZN3cub18CUB_300001_SM_10006detail6reduce28DeviceReduceSingleTileKernelINS2_10policy_hubIdjN4cuda3__47maximumIdEEE10Policy1000EPdSB_iS8_ddNS5_3std3__410__identityEEEvT0_T1_T2_T3_T4_T6_E12temp_storage+64];
	setp.lt.f64 	%p51, %fd121, %fd122;
	selp.f64 	%fd380, %fd122, %fd121, %p51;
$L__BB6_72:
	mov.u32 	%r444, %tid.x;
	setp.ne.s32 	%p217, %r444, 0;
	@%p217 bra 	$L__BB6_74;
	setp.lt.f64 	%p218, %fd58, %fd380;
	selp.f64 	%fd353, %fd380, %fd58, %p218;
	st.global.f64 	[%rd1], %fd353;
$L__BB6_74:
	ret;

}
	// .globl	_ZN3cub18CUB_300001_SM_10006detail6reduce28DeviceReduceSingleTileKernelINS2_10policy_hubIdyN4cuda3__47maximumIdEEE10Policy1000EN6thrust24THRUST_300001_SM_1000_NS10device_ptrIdEEPdyS8_ddNS5_3std3__410__identityEEEvT0_T1_T2_T3_T4_T6_
.visible .entry _ZN3cub18CUB_300001_SM_10006detail6reduce28DeviceReduceSingleTileKernelINS2_10policy_hubIdyN4cuda3__47maximumIdEEE10Policy1000EN6thrust24THRUST_300001_SM_1000_NS10device_ptrIdEEPdyS8_ddNS5_3std3__410__identityEEEvT0_T1_T2_T3_T4_T6_(
	.param .align 8 .b8 _ZN3cub18CUB_300001_SM_10006detail6reduce28DeviceReduceSingleTileKernelINS2_10policy_hubIdyN4cuda3__47maximumIdEEE10Policy1000EN6thrust24THRUST_300001_SM_1000_NS10device_ptrIdEEPdyS8_ddNS5_3std3__410__identityEEEvT0_T1_T2_T3_T4_T6__param_0[8],
	.param .u64 .ptr .align 1 _ZN3cub18CUB_300001_SM_10006detail6reduce28DeviceReduceSingleTileKernelINS2_10policy_hubIdyN4cuda3__47maximumIdEEE10Policy1000EN6thrust24THRUST_300001_SM_1000_NS10device_ptrIdEEPdyS8_ddNS5_3std3__410__identityEEEvT0_T1_T2_T3_T4_T6__param_1,
	.param .u64 _ZN3cub18CUB_300001_SM_10006detail6reduce28DeviceReduceSingleTileKernelINS2_10policy_hubIdyN4cuda3__47maximumIdEEE10Policy1000EN6thrust24THRUST_300001_SM_1000_NS10device_ptrIdEEPdyS8_ddNS5_3std3__410__identityEEEvT0_T1_T2_T3_T4_T6__param_2,
	.param .align 1 .b8 _ZN3cub18CUB_300001_SM_10006detail6reduce28DeviceReduceSingleTileKernelINS2_10policy_hubIdyN4cuda3__47maximumIdEEE10Policy1000EN6thrust24THRUST_300001_SM_1000_NS10device_ptrIdEEPdyS8_ddNS5_3std3__410__identityEEEvT0_T1_T2_T3_T4_T6__param_3[1],
	.param .f64 _ZN3cub18CUB_300001_SM_10006detail6reduce28DeviceReduceSingleTileKernelINS2_10policy_hubIdyN4cuda3__47maximumIdEEE10Policy1000EN6thrust24THRUST_300001_SM_1000_NS10device_ptrIdEEPdyS8_ddNS5_3std3__410__identityEEEvT0_T1_T2_T3_T4_T6__param_4,
	.param .align 1 .b8 _ZN3cub18CUB_300001_SM_10006detail6reduce28DeviceReduceSingleTileKernelINS2_10policy_hubIdyN4cuda3__47maximumIdEEE10Policy1000EN6thrust24THRUST_300001_SM_1000_NS10device_ptrIdEEPdyS8_ddNS5_3std3__410__identityEEEvT0_T1_T2_T3_T4_T6__param_5[1]
)
.maxntid 256
.minnctapersm 1
{
	.reg .pred 	%p<169>;
	.reg .b32 	%r<246>;
	.reg .b64 	%rd<86>;
	.reg .b64 	%fd<309>;
	// demoted variable
	.shared .align 8 .b8 _ZZN3cub18CUB_300001_SM_10006detail6reduce28DeviceReduceSingleTileKernelINS2_10policy_hubIdyN4cuda3__47maximumIdEEE10Policy1000EN6thrust24THRUST_300001_SM_1000_NS10device_ptrIdEEPdyS8_ddNS5_3std3__410__identityEEEvT0_T1_T2_T3_T4_T6_E12temp_storage[80];
	ld.param.u64 	%rd18, [_ZN3cub18CUB_300001_SM_10006detail6reduce28DeviceReduceSingleTileKernelINS2_10policy_hubIdyN4cuda3__47maximumIdEEE10Policy1000EN6thrust24THRUST_300001_SM_1000_NS10device_ptrIdEEPdyS8_ddNS5_3std3__410__identityEEEvT0_T1_T2_T3_T4_T6__param_0];
	ld.param.u64 	%rd20, [_ZN3cub18CUB_300001_SM_10006detail6reduce28DeviceReduceSingleTileKernelINS2_10policy_hubIdyN4cuda3__47maximumIdEEE10Policy1000EN6thrust24THRUST_300001_SM_1000_NS10device_ptrIdEEPdyS8_ddNS5_3std3__410__identityEEEvT0_T1_T2_T3_T4_T6__param_1];
	ld.param.u64 	%rd19, [_ZN3cub18CUB_300001_SM_10006detail6reduce28DeviceReduceSingleTileKernelINS2_10policy_hubIdyN4cuda3__47maximumIdEEE10Policy1000EN6thrust24THRUST_300001_SM_1000_NS10device_ptrIdEEPdyS8_ddNS5_3std3__410__identityEEEvT0_T1_T2_T3_T4_T6__param_2];
	ld.param.f64 	%fd42, [_ZN3cub18CUB_300001_SM_10006detail6reduce28DeviceReduceSingleTileKernelINS2_10policy_hubIdyN4cuda3__47maximumIdEEE10Policy1000EN6thrust24THRUST_300001_SM_1000_NS10device_ptrIdEEPdyS8_ddNS5_3std3__410__identityEEEvT0_T1_T2_T3_T4_T6__param_4];
	cvta.to.global.u64 	%rd1, %rd20;
	setp.ne.s64 	%p1, %rd19, 0;
	@%p1 bra 	$L__BB7_3;
	mov.u32 	%r231, %tid.x;
	setp.ne.s32 	%p168, %r231, 0;
	@%p168 bra 	$L__BB7_51;
	st.global.f64 	[%rd1], %fd42;
	bra.uni 	$L__BB7_51;
$L__BB7_3:
	cvta.to.global.u64 	%rd2, %rd18;
	setp.gt.u64 	%p2, %rd19, 2047;
	@%p2 bra 	$L__BB7_28;
	cvt.u32.u64 	%r1, %rd19;
	mov.u32 	%r2, %tid.x;
	setp.ge.u32 	%p80, %r2, %r1;
	mov.f64 	%fd296, 0d0000000000000000;
	mov.u32 	%r235, %r2;
	@%p80 bra 	$L__BB7_6;
	mul.wide.u32 	%rd51, %r2, 8;
	add.s64 	%rd52, %rd2, %rd51;
	ld.global.f64 	%fd296, [%rd52];
	add.s32 	%r235, %r2, 256;
$L__BB7_6:
	setp.ge.u32 	%p81, %r235, %r1;
	@%p81 bra 	$L__BB7_19;
	not.b32 	%r108, %r235;
	add.s32 	%r109, %r108, %r1;
	shr.u32 	%r110, %r109, 8;
	add.s32 	%r5, %r110, 1;
	and.b32  	%r6, %r5, 15;
	setp.lt.u32 	%p82, %r109, 3840;
	@%p82 bra 	$L__BB7_10;
	and.b32  	%r111, %r5, 33554416;
	neg.s32 	%r233, %r111;
	mul.wide.u32 	%rd53, %r235, 8;
	add.s64 	%rd54, %rd53, %rd2;
	add.s64 	%rd81, %rd54, 16384;
$L__BB7_9:
	.pragma "nounroll";
	ld.global.f64 	%fd157, [%rd81+-16384];
	setp.lt.f64 	%p83, %fd296, %fd157;
	selp.f64 	%fd158, %fd157, %fd296, %p83;
	ld.global.f64 	%fd159, [%rd81+-14336];
	setp.lt.f64 	%p84, %fd158, %fd159;
	selp.f64 	%fd160, %fd159, %fd158, %p84;
	ld.global.f64 	%fd161, [%rd81+-12288];
	setp.lt.f64 	%p85, %fd160, %fd161;
	selp.f64 	%fd162, %fd161, %fd160, %p85;
	ld.global.f64 	%fd163, [%rd81+-10240];
	setp.lt.f64 	%p86, %fd162, %fd163;
	selp.f64 	%fd164, %fd163, %fd162, %p86;
	ld.global.f64 	%fd165, [%rd81+-8192];
	setp.lt.f64 	%p87, %fd164, %fd165;
	selp.f64 	%fd166, %fd165, %fd164, %p87;
	ld.global.f64 	%fd167, [%rd81+-6144];
	setp.lt.f64 	%p88, %fd166, %fd167;
	selp.f64 	%fd168, %fd167, %fd166, %p88;
	ld.global.f64 	%fd169, [%rd81+-4096];
	setp.lt.f64 	%p89, %fd168, %fd169;
	selp.f64 	%fd170, %fd169, %fd168, %p89;
	ld.global.f64 	%fd171, [%rd81+-2048];
	setp.lt.f64 	%p90, %fd170, %fd171;
	selp.f64 	%fd172, %fd171, %fd170, %p90;
	ld.global.f64 	%fd173, [%rd81];
	setp.lt.f64 	%p91, %fd172, %fd173;
	selp.f64 	%fd174, %fd173, %fd172, %p91;
	ld.global.f64 	%fd175, [%rd81+2048];
	setp.lt.f64 	%p92, %fd174, %fd175;
	selp.f64 	%fd176, %fd175, %fd174, %p92;
	ld.global.f64 	%fd177, [%rd81+4096];
	setp.lt.f64 	%p93, %fd176, %fd177;
	selp.f64 	%fd178, %fd177, %fd176, %p93;
	ld.global.f64 	%fd179, [%rd81+6144];
	setp.lt.f64 	%p94, %fd178, %fd179;
	selp.f64 	%fd180, %fd179, %fd178, %p94;
	ld.global.f64 	%fd181, [%rd81+8192];
	setp.lt.f64 	%p95, %fd180, %fd181;
	selp.f64 	%fd182, %fd181, %fd180, %p95;
	ld.global.f64 	%fd183, [%rd81+10240];
	setp.lt.f64 	%p96, %fd182, %fd183;
	selp.f64 	%fd184, %fd183, %fd182, %p96;
	ld.global.f64 	%fd185, [%rd81+12288];
	setp.lt.f64 	%p97, %fd184, %fd185;
	selp.f64 	%fd186, %fd185, %fd184, %p97;
	ld.global.f64 	%fd187, [%rd81+14336];
	setp.lt.f64 	%p98, %fd186, %fd187;
	selp.f64 	%fd296, %fd187, %fd186, %p98;
	add.s32 	%r235, %r235, 4096;
	add.s32 	%r233, %r233, 16;
	add.s64 	%rd81, %rd81, 32768;
	setp.ne.s32 	%p99, %r233, 0;
	@%p99 bra 	$L__BB7_9;
$L__BB7_10:
	setp.eq.s32 	%p100, %r6, 0;
	@%p100 bra 	$L__BB7_19;
	and.b32  	%r13, %r5, 7;
	setp.lt.u32 	%p101, %r6, 8;
	@%p101 bra 	$L__BB7_13;
	mul.wide.s32 	%rd55, %r235, 8;
	add.s64 	%rd56, %rd2, %rd55;
	ld.global.f64 	%fd189, [%rd56];
	setp.lt.f64 	%p102, %fd296, %fd189;
	selp.f64 	%fd190, %fd189, %fd296, %p102;
	ld.global.f64 	%fd191, [%rd56+2048];
	setp.lt.f64 	%p103, %fd190, %fd191;
	selp.f64 	%fd192, %fd191, %fd190, %p103;
	ld.global.f64 	%fd193, [%rd56+4096];
	setp.lt.f64 	%p104, %fd192, %fd193;
	selp.f64 	%fd194, %fd193, %fd192, %p104;
	ld.global.f64 	%fd195, [%rd56+6144];
	setp.lt.f64 	%p105, %fd194, %fd195;
	selp.f64 	%fd196, %fd195, %fd194, %p105;
	ld.global.f64 	%fd197, [%rd56+8192];
	setp.lt.f64 	%p106, %fd196, %fd197;
	selp.f64 	%fd198, %fd197, %fd196, %p106;
	ld.global.f64 	%fd199, [%rd56+10240];
	setp.lt.f64 	%p107, %fd198, %fd199;
	selp.f64 	%fd200, %fd199, %fd198, %p107;
	ld.global.f64 	%fd201, [%rd56+12288];
	setp.lt.f64 	%p108, %fd200, %fd201;
	selp.f64 	%fd202, %fd201, %fd200, %p108;
	ld.global.f64 	%fd203, [%rd56+14336];
	setp.lt.f64 	%p109, %fd202, %fd203;
	selp.f64 	%fd296, %fd203, %fd202, %p109;
	add.s32 	%r235, %r235, 2048;
$L__BB7_13:
	setp.eq.s32 	%p110, %r13, 0;
	@%p110 bra 	$L__BB7_19;
	and.b32  	%r16, %r5, 3;
	setp.lt.u32 	%p111, %r13, 4;
	@%p111 bra 	$L__BB7_16;
	mul.wide.s32 	%rd57, %r235, 8;
	add.s64 	%rd58, %rd2, %rd57;
	ld.global.f64 	%fd205, [%rd58];
	setp.lt.f64 	%p112, %fd296, %fd205;
	selp.f64 	%fd206, %fd205, %fd296, %p112;
	ld.global.f64 	%fd207, [%rd58+2048];
	setp.lt.f64 	%p113, %fd206, %fd207;
	selp.f64 	%fd208, %fd207, %fd206, %p113;
	ld.global.f64 	%fd209, [%rd58+4096];
	setp.lt.f64 	%p114, %fd208, %fd209;
	selp.f64 	%fd210, %fd209, %fd208, %p114;
	ld.global.f64 	%fd211, [%rd58+6144];
	setp.lt.f64 	%p115, %fd210, %fd211;
	selp.f64 	%fd296, %fd211, %fd210, %p115;
	add.s32 	%r235, %r235, 1024;
$L__BB7_16:
	setp.eq.s32 	%p116, %r16, 0;
	@%p116 bra 	$L__BB7_19;
	neg.s32 	%r238, %r16;
$L__BB7_18:
	.pragma "nounroll";
	mul.wide.s32 	%rd59, %r235, 8;
	add.s64 	%rd60, %rd2, %rd59;
	ld.global.f64 	%fd212, [%rd60];
	setp.lt.f64 	%p117, %fd296, %fd212;
	selp.f64 	%fd296, %fd212, %fd296, %p117;
	add.s32 	%r235, %r235, 256;
	add.s32 	%r238, %r238, 1;
	setp.ne.s32 	%p118, %r238, 0;
	@%p118 bra 	$L__BB7_18;
$L__BB7_19:
	setp.lt.u64 	%p119, %rd19, 256;
	@%p119 bra 	$L__BB7_24;
	// begin inline asm
	mov.u32 %r175, %laneid;
	// end inline asm
	mov.b64 	%rd71, %fd296;
	mov.b64 	{%r177, %r182}, %rd71;
	mov.b32 	%r183, 1;
	mov.b32 	%r224, 31;
	mov.b32 	%r225, -1;
	// begin inline asm
	shfl.sync.down.b32 %r176, %r177, %r183, %r224, %r225;
	// end inline asm
	// begin inline asm
	shfl.sync.down.b32 %r181, %r182, %r183, %r224, %r225;
	// end inline asm
	mov.b64 	%rd72, {%r176, %r181};
	mov.b64 	%fd260, %rd72;
	setp.gt.s32 	%p147, %r175, 30;
	setp.lt.f64 	%p148, %fd296, %fd260;
	selp.f64 	%fd261, %fd260, %fd296, %p148;
	selp.f64 	%fd262, %fd296, %fd261, %p147;
	mov.b64 	%rd73, %fd262;
	mov.b64 	{%r187, %r192}, %rd73;
	mov.b32 	%r193, 2;
	// begin inline asm
	shfl.sync.down.b32 %r186, %r187, %r193, %r224, %r225;
	// end inline asm
	// begin inline asm
	shfl.sync.down.b32 %r191, %r192, %r193, %r224, %r225;
	// end inline asm
	mov.b64 	%rd74, {%r186, %r191};
	mov.b64 	%fd263, %rd74;
	setp.gt.s32 	%p149, %r175, 29;
	setp.lt.f64 	%p150, %fd262, %fd263;
	selp.f64 	%fd264, %fd263, %fd262, %p150;
	selp.f64 	%fd265, %fd262, %fd264, %p149;
	mov.b64 	%rd75, %fd265;
	mov.b64 	{%r197, %r202}, %rd75;
	mov.b32 	%r203, 4;
	// begin inline asm
	shfl.sync.down.b32 %r196, %r197, %r203, %r224, %r225;
	// end inline asm
	// begin inline asm
	shfl.sync.down.b32 %r201, %r202, %r203, %r224, %r225;
	// end inline asm
	mov.b64 	%rd76, {%r196, %r201};
	mov.b64 	%fd266, %rd76;
	setp.gt.s32 	%p151, %r175, 27;
	setp.lt.f64 	%p152, %fd265, %fd266;
	selp.f64 	%fd267, %fd266, %fd265, %p152;
	selp.f64 	%fd268, %fd265, %fd267, %p151;
	mov.b64 	%rd77, %fd268;
	mov.b64 	{%r207, %r212}, %rd77;
	mov.b32 	%r213, 8;
	// begin inline asm
	shfl.sync.down.b32 %r206, %r207, %r213, %r224, %r225;
	// end inline asm
	// begin inline asm
	shfl.sync.down.b32 %r211, %r212, %r213, %r224, %r225;
	// end inline asm
	mov.b64 	%rd78, {%r206, %r211};
	mov.b64 	%fd269, %rd78;
	setp.gt.s32 	%p153, %r175, 23;
	setp.lt.f64 	%p154, %fd268, %fd269;
	selp.f64 	%fd270, %fd269, %fd268, %p154;
	selp.f64 	%fd271, %fd268, %fd270, %p153;
	mov.b64 	%rd79, %fd271;
	mov.b64 	{%r217, %r222}, %rd79;
	mov.b32 	%r223, 16;
	// begin inline asm
	shfl.sync.down.b32 %r216, %r217, %r223, %r224, %r225;
	// end inline asm
	// begin inline asm
	shfl.sync.down.b32 %r221, %r222, %r223, %r224, %r225;
	// end inline asm
	mov.b64 	%rd80, {%r216, %r221};
	mov.b64 	%fd272, %rd80;
	setp.gt.s32 	%p155, %r175, 15;
	setp.lt.f64 	%p156, %fd271, %fd272;
	selp.f64 	%fd16, %fd272, %fd271, %p156;
	selp.f64 	%fd308, %fd271, %fd16, %p155;
	setp.ne.s32 	%p157, %r175, 0;
	@%p157 bra 	$L__BB7_22;
	shr.u32 	%r226, %r2, 2;
	and.b32  	%r227, %r226, 248;
	mov.u32 	%r228, _ZZN3cub18CUB_300001_SM_10006detail6reduce28DeviceReduceSingleTileKernelINS2_10policy_hubIdyN4cuda3__47maximumIdEEE10Policy1000EN6thrust24THRUST_300001_SM_1000_NS10device_ptrIdEEPdyS8_ddNS5_3std3__410__identityEEEvT0_T1_T2_T3_T4_T6_E12temp_storage;
	add.s32 	%r229, %r228, %r227;
	st.shared.f64 	[%r229+8], %fd16;
$L__BB7_22:
	bar.sync 	0;
	setp.ne.s32 	%p158, %r2, 0;
	@%p158 bra 	$L__BB7_49;
	ld.shared.f64 	%fd273, [_ZZN3cub18CUB_300001_SM_10006detail6reduce28DeviceReduceSingleTileKernelINS2_10policy_hubIdyN4cuda3__47maximumIdEEE10Policy1000EN6thrust24THRUST_300001_SM_1000_NS10device_ptrIdEEPdyS8_ddNS5_3std3__410__identityEEEvT0_T1_T2_T3_T4_T6_E12temp_storage+16];
	setp.lt.f64 	%p159, %fd308, %fd273;
	selp.f64 	%fd274, %fd273, %fd308, %p159;
	ld.shared.f64 	%fd275, [_ZZN3cub18CUB_300001_SM_10006detail6reduce28DeviceReduceSingleTileKernelINS2_10policy_hubIdyN4cuda3__47maximumIdEEE10Policy1000EN6thrust24THRUST_300001_SM_1000_NS10device_ptrIdEEPdyS8_ddNS5_3std3__410__identityEEEvT0_T1_T2_T3_T4_T6_E12temp_storage+24];
	setp.lt.f64 	%p160, %fd274, %fd275;
	selp.f64 	%fd276, %fd275, %fd274, %p160;
	ld.shared.f64 	%fd277, [_ZZN3cub18CUB_300001_SM_10006detail6reduce28DeviceReduceSingleTileKernelINS2_10policy_hubIdyN4cuda3__47maximumIdEEE10Policy1000EN6thrust24THRUST_300001_SM_1000_NS10device_ptrIdEEPdyS8_ddNS5_3std3__410__identityEEEvT0_T1_T2_T3_T4_T6_E12temp_storage+32];
	setp.lt.f64 	%p161, %fd276, %fd277;
	selp.f64 	%fd278, %fd277, %fd276, %p161;
	ld.shared.f64 	%fd279, [_ZZN3cub18CUB_300001_SM_10006detail6reduce28DeviceReduceSingleTileKernelINS2_10policy_hubIdyN4cuda3__47maximumIdEEE10Policy1000EN6thrust24THRUST_300001_SM_1000_NS10device_ptrIdEEPdyS8_ddNS5_3std3__410__identityEEEvT0_T1_T2_T3_T4_T6_E12temp_storage+40];
	setp.lt.f64 	%p162, %fd278, %fd279;
	selp.f64 	%fd280, %fd279, %fd278, %p162;
	ld.shared.f64 	%fd281, [_ZZN3cub18CUB_300001_SM_10006detail6reduce28DeviceReduceSingleTileKernelINS2_10policy_hubIdyN4cuda3__47maximumIdEEE10Policy1000EN6thrust24THRUST_300001_SM_1000_NS10device_ptrIdEEPdyS8_ddNS5_3std3__410__identityEEEvT0_T1_T2_T3_T4_T6_E12temp_storage+48];
	setp.lt.f64 	%p163, %fd280, %fd281;
	selp.f64 	%fd282, %fd281, %fd280, %p163;
	ld.shared.f64 	%fd283, [_ZZN3cub18CUB_300001_SM_10006detail6reduce28DeviceReduceSingleTileKernelINS2_10policy_hubIdyN4cuda3__47maximumIdEEE10Policy1000EN6thrust24THRUST_300001_SM_1000_NS10device_ptrIdEEPdyS8_ddNS5_3std3__410__identityEEEvT0_T1_T2_T3_T4_T6_E12temp_storage+56];
	setp.lt.f64 	%p164, %fd282, %fd283;
	selp.f64 	%fd284, %fd283, %fd282, %p164;
	ld.shared.f64 	%fd285, [_ZZN3cub18CUB_300001_SM_10006detail6reduce28DeviceReduceSingleTileKernelINS2_10policy_hubIdyN4cuda3__47maximumIdEEE10Policy1000EN6thrust24THRUST_300001_SM_1000_NS10device_ptrIdEEPdyS8_ddNS5_3std3__410__identityEEEvT0_T1_T2_T3_T4_T6_E12temp_storage+64];
	setp.lt.f64 	%p165, %fd284, %fd285;
	selp.f64 	%fd308, %fd285, %fd284, %p165;
	bra.uni 	$L__BB7_49;
$L__BB7_24:
	// begin inline asm
	mov.u32 %r112, %laneid;
	// end inline asm
	and.b32  	%r163, %r2, 992;
	add.s32 	%r164, %r163, 32;
	setp.gt.u32 	%p120, %r164, %r1;
	not.b32 	%r165, %r163;
	add.s32 	%r166, %r1, %r165;
	selp.b32 	%r161, %r166, 31, %p120;
	mov.b64 	%rd61, %fd296;
	mov.b64 	{%r114, %r119}, %rd61;
	mov.b32 	%r120, 1;
	mov.b32 	%r162, -1;
	// begin inline asm
	shfl.sync.down.b32 %r113, %r114, %r120, %r161, %r162;
	// end inline asm
	// begin inline asm
	shfl.sync.down.b32 %r118, %r119, %r120, %r161, %r162;
	// end inline asm
	mov.b64 	%rd62, {%r113, %r118};
	mov.b64 	%fd213, %rd62;
	setp.lt.s32 	%p121, %r112, %r161;
	setp.lt.f64 	%p122, %fd296, %fd213;
	selp.f64 	%fd214, %fd213, %fd296, %p122;
	selp.f64 	%fd215, %fd214, %fd296, %p121;
	mov.b64 	%rd63, %fd215;
	mov.b64 	{%r124, %r129}, %rd63;
	mov.b32 	%r130, 2;
	// begin inline asm
	shfl.sync.down.b32 %r123, %r124, %r130, %r161, %r162;
	// end inline asm
	// begin inline asm
	shfl.sync.down.b32 %r128, %r129, %r130, %r161, %r162;
	// end inline asm
	mov.b64 	%rd64, {%r123, %r128};
	mov.b64 	%fd216, %rd64;
	add.s32 	%r167, %r112, 2;
	setp.gt.s32 	%p123, %r167, %r161;
	setp.lt.f64 	%p124, %fd215, %fd216;
	selp.f64 	%fd217, %fd216, %fd215, %p124;
	selp.f64 	%fd218, %fd215, %fd217, %p123;
	mov.b64 	%rd65, %fd218;
	mov.b64 	{%r134, %r139}, %rd65;
	mov.b32 	%r140, 4;
	// begin inline asm
	shfl.sync.down.b32 %r133, %r134, %r140, %r161, %r162;
	// end inline asm
	// begin inline asm
	shfl.sync.down.b32 %r138, %r139, %r140, %r161, %r162;
	// end inline asm
	mov.b64 	%rd66, {%r133, %r138};
	mov.b64 	%fd219, %rd66;
	add.s32 	%r168, %r112, 4;
	setp.gt.s32 	%p125, %r168, %r161;
	setp.lt.f64 	%p126, %fd218, %fd219;
	selp.f64 	%fd220, %fd219, %fd218, %p126;
	selp.f64 	%fd221, %fd218, %fd220, %p125;
	mov.b64 	%rd67, %fd221;
	mov.b64 	{%r144, %r149}, %rd67;
	mov.b32 	%r150, 8;
	// begin inline asm
	shfl.sync.down.b32 %r143, %r144, %r150, %r161, %r162;
	// end inline asm
	// begin inline asm
	shfl.sync.down.b32 %r148, %r149, %r150, %r161, %r162;
	// end inline asm
	mov.b64 	%rd68, {%r143, %r148};
	mov.b64 	%fd222, %rd68;
	add.s32 	%r169, %r112, 8;
	setp.gt.s32 	%p127, %r169, %r161;
	setp.lt.f64 	%p128, %fd221, %fd222;
	selp.f64 	%fd223, %fd222, %fd221, %p128;
	selp.f64 	%fd224, %fd221, %fd223, %p127;
	mov.b64 	%rd69, %fd224;
	mov.b64 	{%r154, %r159}, %rd69;
	mov.b32 	%r160, 16;
	// begin inline asm
	shfl.sync.down.b32 %r153, %r154, %r160, %r161, %r162;
	// end inline asm
	// begin inline asm
	shfl.sync.down.b32 %r158, %r159, %r160, %r161, %r162;
	// end inline asm
	mov.b64 	%rd70, {%r153, %r158};
	mov.b64 	%fd225, %rd70;
	add.s32 	%r170, %r112, 16;
	setp.gt.s32 	%p129, %r170, %r161;
	setp.lt.f64 	%p130, %fd224, %fd225;
	selp.f64 	%fd226, %fd225, %fd224, %p130;
	selp.f64 	%fd308, %fd224, %fd226, %p129;
	setp.ne.s32 	%p131, %r112, 0;
	@%p131 bra 	$L__BB7_26;
	shr.u32 	%r171, %r2, 2;
	and.b32  	%r172, %r171, 248;
	mov.u32 	%r173, _ZZN3cub18CUB_300001_SM_10006detail6reduce28DeviceReduceSingleTileKernelINS2_10policy_hubIdyN4cuda3__47maximumIdEEE10Policy1000EN6thrust24THRUST_300001_SM_1000_NS10device_ptrIdEEPdyS8_ddNS5_3std3__410__identityEEEvT0_T1_T2_T3_T4_T6_E12temp_storage;
	add.s32 	%r174, %r173, %r172;
	st.shared.f64 	[%r174+8], %fd308;
$L__BB7_26:
	bar.sync 	0;
	setp.ne.s32 	%p132, %r2, 0;
	@%p132 bra 	$L__BB7_49;
	setp.gt.u64 	%p133, %rd19, 32;
	ld.shared.f64 	%fd227, [_ZZN3cub18CUB_300001_SM_10006detail6reduce28DeviceReduceSingleTileKernelINS2_10policy_hubIdyN4cuda3__47maximumIdEEE10Policy1000EN6thrust24THRUST_300001_SM_1000_NS10device_ptrIdEEPdyS8_ddNS5_3std3__410__identityEEEvT0_T1_T2_T3_T4_T6_E12temp_storage+16];
	setp.lt.f64 	%p134, %fd308, %fd227;
	selp.f64 	%fd229, %fd227, %fd308, %p134;
	selp.f64 	%fd230, %fd229, %fd308, %p133;
	setp.gt.u64 	%p135, %rd19, 64;
	ld.shared.f64 	%fd232, [_ZZN3cub18CUB_300001_SM_10006detail6reduce28DeviceReduceSingleTileKernelINS2_10policy_hubIdyN4cuda3__47maximumIdEEE10Policy1000EN6thrust24THRUST_300001_SM_1000_NS10device_ptrIdEEPdyS8_ddNS5_3std3__410__identityEEEvT0_T1_T2_T3_T4_T6_E12temp_storage+24];
	setp.lt.f64 	%p136, %fd230, %fd232;
	selp.f64 	%fd234, %fd232, %fd230, %p136;
	selp.f64 	%fd235, %fd234, %fd230, %p135;
	setp.gt.u64 	%p137, %rd19, 96;
	ld.shared.f64 	%fd237, [_ZZN3cub18CUB_300001_SM_10006detail6reduce28DeviceReduceSingleTileKernelINS2_10policy_hubIdyN4cuda3__47maximumIdEEE10Policy1000EN6thrust24THRUST_300001_SM_1000_NS10device_ptrIdEEPdyS8_ddNS5_3std3__410__identityEEEvT0_T1_T2_T3_T4_T6_E12temp_storage+32];
	setp.lt.f64 	%p138, %fd235, %fd237;
	selp.f64 	%fd239, %fd237, %fd235, %p138;
	selp.f64 	%fd240, %fd239, %fd235, %p137;
	setp.gt.u64 	%p139, %rd19, 128;
	ld.shared.f64 	%fd242, [_ZZN3cub18CUB_300001_SM_10006detail6reduce28DeviceReduceSingleTileKernelINS2_10policy_hubIdyN4cuda3__47maximumIdEEE10Policy1000EN6thrust24THRUST_300001_SM_1000_NS10device_ptrIdEEPdyS8_ddNS5_3std3__410__identityEEEvT0_T1_T2_T3_T4_T6_E12temp_storage+40];
	setp.lt.f64 	%p140, %fd240, %fd242;
	selp.f64 	%fd244, %fd242, %fd240, %p140;
	selp.f64 	%fd245, %fd244, %fd240, %p139;
	setp.gt.u64 	%p141, %rd19, 160;
	ld.shared.f64 	%fd247, [_ZZN3cub18CUB_300001_SM_10006detail6reduce28DeviceReduceSingleTileKernelINS2_10policy_hubIdyN4cuda3__47maximumIdEEE10Policy1000EN6thrust24THRUST_300001_SM_1000_NS10device_ptrIdEEPdyS8_ddNS5_3std3__410__identityEEEvT0_T1_T2_T3_T4_T6_E12temp_storage+48];
	setp.lt.f64 	%p142, %fd245, %fd247;
	selp.f64 	%fd249, %fd247, %fd245, %p142;
	selp.f64 	%fd250, %fd249, %fd245, %p141;
	setp.gt.u64 	%p143, %rd19, 192;
	ld.shared.f64 	%fd252, [_ZZN3cub18CUB_300001_SM_10006detail6reduce28DeviceReduceSingleTileKernelINS2_10policy_hubIdyN4cuda3__47maximumIdEEE10Policy1000EN6thrust24THRUST_300001_SM_1000_NS10device_ptrIdEEPdyS8_ddNS5_3std3__410__identityEEEvT0_T1_T2_T3_T4_T6_E12temp_storage+56];
	setp.lt.f64 	%p144, %fd250, %fd252;
	selp.f64 	%fd254, %fd252, %fd250, %p144;
	selp.f64 	%fd255, %fd254, %fd250, %p143;
	setp.gt.u64 	%p145, %rd19, 224;
	ld.shared.f64 	%fd257, [_ZZN3cub18CUB_300001_SM_10006detail6reduce28DeviceReduceSingleTileKernelINS2_10policy_hubIdyN4cuda3__47maximumIdEEE10Policy1000EN6thrust24THRUST_300001_SM_1000_NS10device_ptrIdEEPdyS8_ddNS5_3std3__410__identityEEEvT0_T1_T2_T3_T4_T6_E12temp_storage+64];
	setp.lt.f64 	%p146, %fd255, %fd257;
	selp.f64 	%fd259, %fd257, %fd255, %p146;
	selp.f64 	%fd308, %fd259, %fd255, %p145;
	bra.uni 	$L__BB7_49;
$L__BB7_28:
	mov.u32 	%r24, %tid.x;
	cvt.u64.u32 	%rd6, %r24;
	mul.wide.u32 	%rd22, %r24, 8;
	add.s64 	%rd7, %rd2, %rd22;
	ld.global.f64 	%fd43, [%rd7];
	ld.global.f64 	%fd44, [%rd7+2048];
	ld.global.f64 	%fd45, [%rd7+4096];
	ld.global.f64 	%fd46, [%rd7+6144];
	ld.global.f64 	%fd47, [%rd7+8192];
	ld.global.f64 	%fd48, [%rd7+10240];
	ld.global.f64 	%fd49, [%rd7+12288];
	ld.global.f64 	%fd50, [%rd7+14336];
	setp.lt.f64 	%p3, %fd43, %fd44;
	selp.f64 	%fd51, %fd44, %fd43, %p3;
	setp.lt.f64 	%p4, %fd51, %fd45;
	selp.f64 	%fd52, %fd45, %fd51, %p4;
	setp.lt.f64 	%p5, %fd52, %fd46;
	selp.f64 	%fd53, %fd46, %fd52, %p5;
	setp.lt.f64 	%p6, %fd53, %fd47;
	selp.f64 	%fd54, %fd47, %fd53, %p6;
	setp.lt.f64 	%p7, %fd54, %fd48;
	selp.f64 	%fd55, %fd48, %fd54, %p7;
	setp.lt.f64 	%p8, %fd55, %fd49;
	selp.f64 	%fd56, %fd49, %fd55, %p8;
	setp.lt.f64 	%p9, %fd56, %fd50;
	selp.f64 	%fd307, %fd50, %fd56, %p9;
	add.s64 	%rd8, %rd19, -2048;
	setp.lt.u64 	%p10, %rd8, 2048;
	mov.b64 	%rd83, 2048;
	@%p10 bra 	$L__BB7_32;
	mov.b64 	%rd83, 2048;
$L__BB7_30:
	shl.b64 	%rd24, %rd83, 3;
	add.s64 	%rd25, %rd7, %rd24;
	ld.global.f64 	%fd57, [%rd25];
	ld.global.f64 	%fd58, [%rd25+2048];
	ld.global.f64 	%fd59, [%rd25+4096];
	ld.global.f64 	%fd60, [%rd25+6144];
	ld.global.f64 	%fd61, [%rd25+8192];
	ld.global.f64 	%fd62, [%rd25+10240];
	ld.global.f64 	%fd63, [%rd25+12288];
	ld.global.f64 	%fd64, [%rd25+14336];
	setp.lt.f64 	%p11, %fd307, %fd57;
	selp.f64 	%fd65, %fd57, %fd307, %p11;
	setp.lt.f64 	%p12, %fd65, %fd58;
	selp.f64 	%fd66, %fd58, %fd65, %p12;
	setp.lt.f64 	%p13, %fd66, %fd59;
	selp.f64 	%fd67, %fd59, %fd66, %p13;
	setp.lt.f64 	%p14, %fd67, %fd60;
	selp.f64 	%fd68, %fd60, %fd67, %p14;
	setp.lt.f64 	%p15, %fd68, %fd61;
	selp.f64 	%fd69, %fd61, %fd68, %p15;
	setp.lt.f64 	%p16, %fd69, %fd62;
	selp.f64 	%fd70, %fd62, %fd69, %p16;
	setp.lt.f64 	%p17, %fd70, %fd63;
	selp.f64 	%fd71, %fd63, %fd70, %p17;
	setp.lt.f64 	%p18, %fd71, %fd64;
	selp.f64 	%fd307, %fd64, %fd71, %p18;
	sub.s64 	%rd26, %rd19, %rd83;
	setp.lt.u64 	%p19, %rd26, 2048;
	@%p19 bra 	$L__BB7_45;
	add.s64 	%rd83, %rd83, 2048;
	setp.le.u64 	%p20, %rd83, %rd8;
	@%p20 bra 	$L__BB7_30;
$L__BB7_32:
	setp.le.u64 	%p21, %rd19, %rd83;
	cvt.u32.u64 	%r42, %rd83;
	cvt.u32.u64 	%r43, %rd19;
	sub.s32 	%r44, %r43, %r42;
	setp.ge.s32 	%p22, %r24, %r44;
	or.pred  	%p23, %p21, %p22;
	@%p23 bra 	$L__BB7_45;
	not.b32 	%r47, %r24;
	add.s32 	%r48, %r47, %r43;
	sub.s32 	%r50, %r48, %r42;
	shr.u32 	%r51, %r50, 8;
	add.s32 	%r25, %r51, 1;
	and.b32  	%r26, %r25, 15;
	setp.lt.u32 	%p24, %r50, 3840;
	mov.u32 	%r242, %r24;
	@%p24 bra 	$L__BB7_36;
	and.b32  	%r52, %r25, 33554416;
	neg.s32 	%r240, %r52;
	add.s64 	%rd27, %rd83, %rd6;
	shl.b64 	%rd28, %rd27, 3;
	add.s64 	%rd29, %rd28, %rd2;
	add.s64 	%rd84, %rd29, 16384;
	mov.u32 	%r242, %r24;
$L__BB7_35:
	.pragma "nounroll";
	ld.global.f64 	%fd73, [%rd84+-16384];
	setp.lt.f64 	%p25, %fd307, %fd73;
	selp.f64 	%fd74, %fd73, %fd307, %p25;
	ld.global.f64 	%fd75, [%rd84+-14336];
	setp.lt.f64 	%p26, %fd74, %fd75;
	selp.f64 	%fd76, %fd75, %fd74, %p26;
	ld.global.f64 	%fd77, [%rd84+-12288];
	setp.lt.f64 	%p27, %fd76, %fd77;
	selp.f64 	%fd78, %fd77, %fd76, %p27;
	ld.global.f64 	%fd79, [%rd84+-10240];
	setp.lt.f64 	%p28, %fd78, %fd79;
	selp.f64 	%fd80, %fd79, %fd78, %p28;
	ld.global.f64 	%fd81, [%rd84+-8192];
	setp.lt.f64 	%p29, %fd80, %fd81;
	selp.f64 	%fd82, %fd81, %fd80, %p29;
	ld.global.f64 	%fd83, [%rd84+-6144];
	setp.lt.f64 	%p30, %fd82, %fd83;
	selp.f64 	%fd84, %fd83, %fd82, %p30;
	ld.global.f64 	%fd85, [%rd84+-4096];
	setp.lt.f64 	%p31, %fd84, %fd85;
	selp.f64 	%fd86, %fd85, %fd84, %p31;
	ld.global.f64 	%fd87, [%rd84+-2048];
	setp.lt.f64 	%p32, %fd86, %fd87;
	selp.f64 	%fd88, %fd87, %fd86, %p32;
	ld.global.f64 	%fd89, [%rd84];
	setp.lt.f64 	%p33, %fd88, %fd89;
	selp.f64 	%fd90, %fd89, %fd88, %p33;
	ld.global.f64 	%fd91, [%rd84+2048];
	setp.lt.f64 	%p34, %fd90, %fd91;
	selp.f64 	%fd92, %fd91, %fd90, %p34;
	ld.global.f64 	%fd93, [%rd84+4096];
	setp.lt.f64 	%p35, %fd92, %fd93;
	selp.f64 	%fd94, %fd93, %fd92, %p35;
	ld.global.f64 	%fd95, [%rd84+6144];
	setp.lt.f64 	%p36, %fd94, %fd95;
	selp.f64 	%fd96, %fd95, %fd94, %p36;
	ld.global.f64 	%fd97, [%rd84+8192];
	setp.lt.f64 	%p37, %fd96, %fd97;
	selp.f64 	%fd98, %fd97, %fd96, %p37;
	ld.global.f64 	%fd99, [%rd84+10240];
	setp.lt.f64 	%p38, %fd98, %fd99;
	selp.f64 	%fd100, %fd99, %fd98, %p38;
	ld.global.f64 	%fd101, [%rd84+12288];
	setp.lt.f64 	%p39, %fd100, %fd101;
	selp.f64 	%fd102, %fd101, %fd100, %p39;
	ld.global.f64 	%fd103, [%rd84+14336];
	setp.lt.f64 	%p40, %fd102, %fd103;
	selp.f64 	%fd307, %fd103, %fd102, %p40;
	add.s32 	%r242, %r242, 4096;
	add.s32 	%r240, %r240, 16;
	add.s64 	%rd84, %rd84, 32768;
	setp.ne.s32 	%p41, %r240, 0;
	@%p41 bra 	$L__BB7_35;
$L__BB7_36:
	setp.eq.s32 	%p42, %r26, 0;
	@%p42 bra 	$L__BB7_45;
	and.b32  	%r33, %r25, 7;
	setp.lt.u32 	%p43, %r26, 8;
	@%p43 bra 	$L__BB7_39;
	cvt.u64.u32 	%rd30, %r242;
	add.s64 	%rd31, %rd83, %rd30;
	shl.b64 	%rd32, %rd31, 3;
	add.s64 	%rd33, %rd2, %rd32;
	ld.global.f64 	%fd105, [%rd33];
	setp.lt.f64 	%p44, %fd307, %fd105;
	selp.f64 	%fd106, %fd105, %fd307, %p44;
	ld.global.f64 	%fd107, [%rd33+2048];
	setp.lt.f64 	%p45, %fd106, %fd107;
	selp.f64 	%fd108, %fd107, %fd106, %p45;
	ld.global.f64 	%fd109, [%rd33+4096];
	setp.lt.f64 	%p46, %fd108, %fd109;
	selp.f64 	%fd110, %fd109, %fd108, %p46;
	ld.global.f64 	%fd111, [%rd33+6144];
	setp.lt.f64 	%p47, %fd110, %fd111;
	selp.f64 	%fd112, %fd111, %fd110, %p47;
	ld.global.f64 	%fd113, [%rd33+8192];
	setp.lt.f64 	%p48, %fd112, %fd113;
	selp.f64 	%fd114, %fd113, %fd112, %p48;
	ld.global.f64 	%fd115, [%rd33+10240];
	setp.lt.f64 	%p49, %fd114, %fd115;
	selp.f64 	%fd116, %fd115, %fd114, %p49;
	ld.global.f64 	%fd117, [%rd33+12288];
	setp.lt.f64 	%p50, %fd116, %fd117;
	selp.f64 	%fd118, %fd117, %fd116, %p50;
	ld.global.f64 	%fd119, [%rd33+14336];
	setp.lt.f64 	%p51, %fd118, %fd119;
	selp.f64 	%fd307, %fd119, %fd118, %p51;
	add.s32 	%r242, %r242, 2048;
$L__BB7_39:
	setp.eq.s32 	%p52, %r33, 0;
	@%p52 bra 	$L__BB7_45;
	and.b32  	%r36, %r25, 3;
	setp.lt.u32 	%p53, %r33, 4;
	@%p53 bra 	$L__BB7_42;
	cvt.u64.u32 	%rd34, %r242;
	add.s64 	%rd35, %rd83, %rd34;
	shl.b64 	%rd36, %rd35, 3;
	add.s64 	%rd37, %rd2, %rd36;
	ld.global.f64 	%fd121, [%rd37];
	setp.lt.f64 	%p54, %fd307, %fd121;
	selp.f64 	%fd122, %fd121, %fd307, %p54;
	ld.global.f64 	%fd123, [%rd37+2048];
	setp.lt.f64 	%p55, %fd122, %fd123;
	selp.f64 	%fd124, %fd123, %fd122, %p55;
	ld.global.f64 	%fd125, [%rd37+4096];
	setp.lt.f64 	%p56, %fd124, %fd125;
	selp.f64 	%fd126, %fd125, %fd124, %p56;
	ld.global.f64 	%fd127, [%rd37+6144];
	setp.lt.f64 	%p57, %fd126, %fd127;
	selp.f64 	%fd307, %fd127, %fd126, %p57;
	add.s32 	%r242, %r242, 1024;
$L__BB7_42:
	setp.eq.s32 	%p58, %r36, 0;
	@%p58 bra 	$L__BB7_45;
	cvt.u64.u32 	%rd38, %r242;
	add.s64 	%rd39, %rd83, %rd38;
	shl.b64 	%rd40, %rd39, 3;
	add.s64 	%rd85, %rd2, %rd40;
	neg.s32 	%r245, %r36;
$L__BB7_44:
	.pragma "nounroll";
	ld.global.f64 	%fd128, [%rd85];
	setp.lt.f64 	%p59, %fd307, %fd128;
	selp.f64 	%fd307, %fd128, %fd307, %p59;
	add.s64 	%rd85, %rd85, 2048;
	add.s32 	%r245, %r245, 1;
	setp.ne.s32 	%p60, %r245, 0;
	@%p60 bra 	$L__BB7_44;
$L__BB7_45:
	// begin inline asm
	mov.u32 %r53, %laneid;
	// end inline asm
	mov.b64 	%rd41, %fd307;
	mov.b64 	{%r55, %r60}, %rd41;
	mov.b32 	%r61, 1;
	mov.b32 	%r102, 31;
	mov.b32 	%r103, -1;
	// begin inline asm
	shfl.sync.down.b32 %r54, %r55, %r61, %r102, %r103;
	// end inline asm
	// begin inline asm
	shfl.sync.down.b32 %r59, %r60, %r61, %r102, %r103;
	// end inline asm
	mov.b64 	%rd42, {%r54, %r59};
	mov.b64 	%fd129, %rd42;
	setp.gt.s32 	%p61, %r53, 30;
	setp.lt.f64 	%p62, %fd307, %fd129;
	selp.f64 	%fd130, %fd129, %fd307, %p62;
	selp.f64 	%fd131, %fd307, %fd130, %p61;
	mov.b64 	%rd43, %fd131;
	mov.b64 	{%r65, %r70}, %rd43;
	mov.b32 	%r71, 2;
	// begin inline asm
	shfl.sync.down.b32 %r64, %r65, %r71, %r102, %r103;
	// end inline asm
	// begin inline asm
	shfl.sync.down.b32 %r69, %r70, %r71, %r102, %r103;
	// end inline asm
	mov.b64 	%rd44, {%r64, %r69};
	mov.b64 	%fd132, %rd44;
	setp.gt.s32 	%p63, %r53, 29;
	setp.lt.f64 	%p64, %fd131, %fd132;
	selp.f64 	%fd133, %fd132, %fd131, %p64;
	selp.f64 	%fd134, %fd131, %fd133, %p63;
	mov.b64 	%rd45, %fd134;
	mov.b64 	{%r75, %r80}, %rd45;
	mov.b32 	%r81, 4;
	// begin inline asm
	shfl.sync.down.b32 %r74, %r75, %r81, %r102, %r103;
	// end inline asm
	// begin inline asm
	shfl.sync.down.b32 %r79, %r80, %r81, %r102, %r103;
	// end inline asm
	mov.b64 	%rd46, {%r74, %r79};
	mov.b64 	%fd135, %rd46;
	setp.gt.s32 	%p65, %r53, 27;
	setp.lt.f64 	%p66, %fd134, %fd135;
	selp.f64 	%fd136, %fd135, %fd134, %p66;
	selp.f64 	%fd137, %fd134, %fd136, %p65;
	mov.b64 	%rd47, %fd137;
	mov.b64 	{%r85, %r90}, %rd47;
	mov.b32 	%r91, 8;
	// begin inline asm
	shfl.sync.down.b32 %r84, %r85, %r91, %r102, %r103;
	// end inline asm
	// begin inline asm
	shfl.sync.down.b32 %r89, %r90, %r91, %r102, %r103;
	// end inline asm
	mov.b64 	%rd48, {%r84, %r89};
	mov.b64 	%fd138, %rd48;
	setp.gt.s32 	%p67, %r53, 23;
	setp.lt.f64 	%p68, %fd137, %fd138;
	selp.f64 	%fd139, %fd138, %fd137, %p68;
	selp.f64 	%fd140, %fd137, %fd139, %p67;
	mov.b64 	%rd49, %fd140;
	mov.b64 	{%r95, %r100}, %rd49;
	mov.b32 	%r101, 16;
	// begin inline asm
	shfl.sync.down.b32 %r94, %r95, %r101, %r102, %r103;
	// end inline asm
	// begin inline asm
	shfl.sync.down.b32 %r99, %r100, %r101, %r102, %r103;
	// end inline asm
	mov.b64 	%rd50, {%r94, %r99};
	mov.b64 	%fd141, %rd50;
	setp.gt.s32 	%p69, %r53, 15;
	setp.lt.f64 	%p70, %fd140, %fd141;
	selp.f64 	%fd38, %fd141, %fd140, %p70;
	selp.f64 	%fd308, %fd140, %fd38, %p69;
	setp.ne.s32 	%p71, %r53, 0;
	@%p71 bra 	$L__BB7_47;
	shr.u32 	%r104, %r24, 2;
	and.b32  	%r105, %r104, 248;
	mov.u32 	%r106, _ZZN3cub18CUB_300001_SM_10006detail6reduce28DeviceReduceSingleTileKernelINS2_10policy_hubIdyN4cuda3__47maximumIdEEE10Policy1000EN6thrust24THRUST_300001_SM_1000_NS10device_ptrIdEEPdyS8_ddNS5_3std3__410__identityEEEvT0_T1_T2_T3_T4_T6_E12temp_storage;
	add.s32 	%r107, %r106, %r105;
	st.shared.f64 	[%r107+8], %fd38;
$L__BB7_47:
	bar.sync 	0;
	setp.ne.s32 	%p72, %r24, 0;
	@%p72 bra 	$L__BB7_49;
	ld.shared.f64 	%fd142, [_ZZN3cub18CUB_300001_SM_10006detail6reduce28DeviceReduceSingleTileKernelINS2_10policy_hubIdyN4cuda3__47maximumIdEEE10Policy1000EN6thrust24THRUST_300001_SM_1000_NS10device_ptrIdEEPdyS8_ddNS5_3std3__410__identityEEEvT0_T1_T2_T3_T4_T6_E12temp_storage+16];
	setp.lt.f64 	%p73, %fd308, %fd142;
	selp.f64 	%fd143, %fd142, %fd308, %p73;
	ld.shared.f64 	%fd144, [_ZZN3cub18CUB_300001_SM_10006detail6reduce28DeviceReduceSingleTileKernelINS2_10policy_hubIdyN4cuda3__47maximumIdEEE10Policy1000EN6thrust24THRUST_300001_SM_1000_NS10device_ptrIdEEPdyS8_ddNS5_3std3__410__identityEEEvT0_T1_T2_T3_T4_T6_E12temp_storage+24];
	setp.lt.f64 	%p74, %fd143, %fd144;
	selp.f64 	%fd145, %fd144, %fd143, %p74;
	ld.shared.f64 	%fd146, [_ZZN3cub18CUB_300001_SM_10006detail6reduce28DeviceReduceSingleTileKernelINS2_10policy_hubIdyN4cuda3__47maximumIdEEE10Policy1000EN6thrust24THRUST_300001_SM_1000_NS10device_ptrIdEEPdyS8_ddNS5_3std3__410__identityEEEvT0_T1_T2_T3_T4_T6_E12temp_storage+32];
	setp.lt.f64 	%p75, %fd145, %fd146;
	selp.f64 	%fd147, %fd146, %fd145, %p75;
	ld.shared.f64 	%fd148, [_ZZN3cub18CUB_300001_SM_10006detail6reduce28DeviceReduceSingleTileKernelINS2_10policy_hubIdyN4cuda3__47maximumIdEEE10Policy1000EN6thrust24THRUST_300001_SM_1000_NS10device_ptrIdEEPdyS8_ddNS5_3std3__410__identityEEEvT0_T1_T2_T3_T4_T6_E12temp_storage+40];
	setp.lt.f64 	%p76, %fd147, %fd148;
	selp.f64 	%fd149, %fd148, %fd147, %p76;
	ld.shared.f64 	%fd150, [_ZZN3cub18CUB_300001_SM_10006detail6reduce28DeviceReduceSingleTileKernelINS2_10policy_hubIdyN4cuda3__47maximumIdEEE10Policy1000EN6thrust24THRUST_300001_SM_1000_NS10device_ptrIdEEPdyS8_ddNS5_3std3__410__identityEEEvT0_T1_T2_T3_T4_T6_E12temp_storage+48];
	setp.lt.f64 	%p77, %fd149, %fd150;
	selp.f64 	%fd151, %fd150, %fd149, %p77;
	ld.shared.f64 	%fd152, [_ZZN3cub18CUB_300001_SM_10006detail6reduce28DeviceReduceSingleTileKernelINS2_10policy_hubIdyN4cuda3__47maximumIdEEE10Policy1000EN6thrust24THRUST_300001_SM_1000_NS10device_ptrIdEEPdyS8_ddNS5_3std3__410__identityEEEvT0_T1_T2_T3_T4_T6_E12temp_storage+56];
	setp.lt.f64 	%p78, %fd151, %fd152;
	selp.f64 	%fd153, %fd152, %fd151, %p78;
	ld.shared.f64 	%fd154, [_ZZN3cub18CUB_300001_SM_10006detail6reduce28DeviceReduceSingleTileKernelINS2_10policy_hubIdyN4cuda3__47maximumIdEEE10Policy1000EN6thrust24THRUST_300001_SM_1000_NS10device_ptrIdEEPdyS8_ddNS5_3std3__410__identityEEEvT0_T1_T2_T3_T4_T6_E12temp_storage+64];
	setp.lt.f64 	%p79, %fd153, %fd154;
	selp.f64 	%fd308, %fd154, %fd153, %p79;
$L__BB7_49:
	mov.u32 	%r230, %tid.x;
	setp.ne.s32 	%p166, %r230, 0;
	@%p166 bra 	$L__BB7_51;
	setp.lt.f64 	%p167, %fd42, %fd308;
	selp.f64 	%fd286, %fd308, %fd42, %p167;
	st.global.f64 	[%rd1], %fd286;
$L__BB7_51:
	ret;

}
	// .globl	_ZN3cub18CUB_300001_SM_10006detail6reduce18DeviceReduceKernelINS2_10policy_hubIdyN4cuda3__47maximumIdEEE10Policy1000EN6thrust24THRUST_300001_SM_1000_NS10device_ptrIdEEyS8_dNS5_3std3__410__identityEEEvT0_PT3_T1_NS0_13GridEvenShareISL_EET2_T4_
.visible .entry _ZN3cub18CUB_300001_SM_10006detail6reduce18DeviceReduceKernelINS2_10policy_hubIdyN4cuda3__47maximumIdEEE10Policy1000EN6thrust24THRUST_300001_SM_1000_NS10device_ptrIdEEyS8_dNS5_3std3__410__identityEEEvT0_PT3_T1_NS0_13GridEvenShareISL_EET2_T4_(
	.param .align 8 .b8 _ZN3cub18CUB_300001_SM_10006detail6reduce18DeviceReduceKernelINS2_10policy_hubIdyN4cuda3__47maximumIdEEE10Policy1000EN6thrust24THRUST_300001_SM_1000_NS10device_ptrIdEEyS8_dNS5_3std3__410__identityEEEvT0_PT3_T1_NS0_13GridEvenShareISL_EET2_T4__param_0[8],
	.param .u64 .ptr .align 1 _ZN3cub18CUB_300001_SM_10006detail6reduce18DeviceReduceKernelINS2_10policy_hubIdyN4cuda3__47maximumIdEEE10Policy1000EN6thrust24THRUST_300001_SM_1000_NS10device_ptrIdEEyS8_dNS5_3std3__410__identityEEEvT0_PT3_T1_NS0_13GridEvenShareISL_EET2_T4__param_1,
	.param .u64 _ZN3cub18CUB_300001_SM_10006detail6reduce18DeviceReduceKernelINS2_10policy_hubIdyN4cuda3__47maximumIdEEE10Policy1000EN6thrust24THRUST_300001_SM_1000_NS10device_ptrIdEEyS8_dNS5_3std3__410__identityEEEvT0_PT3_T1_NS0_13GridEvenShareISL_EET2_T4__param_2,
	.param .align 8 .b8 _ZN3cub18CUB_300001_SM_10006detail6reduce18DeviceReduceKernelINS2_10policy_hubIdyN4cuda3__47maximumIdEEE10Policy1000EN6thrust24THRUST_300001_SM_1000_NS10device_ptrIdEEyS8_dNS5_3std3__410__identityEEEvT0_PT3_T1_NS0_13GridEvenShareISL_EET2_T4__param_3[72],
	.param .align 1 .b8 _ZN3cub18CUB_300001_SM_10006detail6reduce18DeviceReduceKernelINS2_10policy_hubIdyN4cuda3__47maximumIdEEE10Policy1000EN6thrust24THRUST_300001_SM_1000_NS10device_ptrIdEEyS8_dNS5_3std3__410__identityEEEvT0_PT3_T1_NS0_13GridEvenShareISL_EET2_T4__param_4[1],
	.param .align 1 .b8 _ZN3cub18CUB_300001_SM_10006detail6reduce18DeviceReduceKernelINS2_10policy_hubIdyN4cuda3__47maximumIdEEE10Policy1000EN6thrust24THRUST_300001_SM_1000_NS10device_ptrIdEEyS8_dNS5_3std3__410__identityEEEvT0_PT3_T1_NS0_13GridEvenShareISL_EET2_T4__param_5[1]
)
.maxntid 256
{
	.reg .pred 	%p<166>;
	.reg .b16 	%rs<4>;
	.reg .b32 	%r<281>;
	.reg .b64 	%rd<108>;
	.reg .b64 	%fd<305>;
	// demoted variable
	.shared .align 8 .b8 _ZZN3cub18CUB_300001_SM_10006detail6reduce18DeviceReduceKernelINS2_10policy_hubIdyN4cuda3__47maximumIdEEE10Policy1000EN6thrust24THRUST_300001_SM_1000_NS10device_ptrIdEEyS8_dNS5_3std3__410__identityEEEvT0_PT3_T1_NS0_13GridEvenShareISL_EET2_T4_E12temp_storage[80];
	ld.param.u64 	%rd1, [_ZN3cub18CUB_300001_SM_10006detail6reduce18DeviceReduceKernelINS2_10policy_hubIdyN4cuda3__47maximumIdEEE10Policy1000EN6thrust24THRUST_300001_SM_1000_NS10device_ptrIdEEyS8_dNS5_3std3__410__identityEEEvT0_PT3_T1_NS0_13GridEvenShareISL_EET2_T4__param_3+32];
	ld.param.u32 	%r1, [_ZN3cub18CUB_300001_SM_10006detail6reduce18DeviceReduceKernelINS2_10policy_hubIdyN4cuda3__47maximumIdEEE10Policy1000EN6thrust24THRUST_300001_SM_1000_NS10device_ptrIdEEyS8_dNS5_3std3__410__identityEEEvT0_PT3_T1_NS0_13GridEvenShareISL_EET2_T4__param_3+40];
	ld.param.u64 	%rd25, [_ZN3cub18CUB_300001_SM_10006detail6reduce18DeviceReduceKernelINS2_10policy_hubIdyN4cuda3__47maximumIdEEE10Policy1000EN6thrust24THRUST_300001_SM_1000_NS10device_ptrIdEEyS8_dNS5_3std3__410__identityEEEvT0_PT3_T1_NS0_13GridEvenShareISL_EET2_T4__param_0];
	cvta.to.global.u64 	%rd2, %rd25;
	mov.u32 	%r2, %ctaid.x;
	shl.b32 	%r50, %r1, 11;
	cvt.s64.s32 	%rd3, %r50;
	shl.b32 	%r51, %r2, 11;
	cvt.u64.u32 	%rd4, %r51;
	sub.s64 	%rd5, %rd1, %rd4;
	setp.gt.u64 	%p1, %rd5, 2047;
	@%p1 bra 	$L__BB8_25;
	cvt.u32.u64 	%r137, %rd4;
	cvt.u32.u64 	%r3, %rd1;
	sub.s32 	%r4, %r3, %r137;
	mov.u32 	%r5, %tid.x;
	setp.ge.s32 	%p79, %r5, %r4;
	mov.f64 	%fd293, 0d0000000000000000;
	mov.u32 	%r268, %r5;
	@%p79 bra 	$L__BB8_3;
	add.s32 	%r139, %r137, %r5;
	mul.wide.u32 	%rd61, %r139, 8;
	add.s64 	%rd62, %rd2, %rd61;
	ld.global.f64 	%fd293, [%rd62];
	add.s32 	%r268, %r5, 256;
$L__BB8_3:
	setp.ge.s32 	%p80, %r268, %r4;
	@%p80 bra 	$L__BB8_16;
	not.b32 	%r141, %r268;
	add.s32 	%r142, %r141, %r3;
	sub.s32 	%r143, %r142, %r137;
	shr.u32 	%r144, %r143, 8;
	add.s32 	%r8, %r144, 1;
	and.b32  	%r9, %r8, 15;
	setp.lt.u32 	%p81, %r143, 3840;
	@%p81 bra 	$L__BB8_7;
	and.b32  	%r145, %r8, 33554416;
	neg.s32 	%r266, %r145;
	mul.wide.u32 	%rd63, %r2, 16384;
	mul.wide.u32 	%rd64, %r268, 8;
	or.b64  	%rd65, %rd63, %rd64;
	add.s64 	%rd66, %rd65, %rd2;
	add.s64 	%rd102, %rd66, 16384;
$L__BB8_6:
	.pragma "nounroll";
	ld.global.f64 	%fd155, [%rd102+-16384];
	setp.lt.f64 	%p82, %fd293, %fd155;
	selp.f64 	%fd156, %fd155, %fd293, %p82;
	ld.global.f64 	%fd157, [%rd102+-14336];
	setp.lt.f64 	%p83, %fd156, %fd157;
	selp.f64 	%fd158, %fd157, %fd156, %p83;
	ld.global.f64 	%fd159, [%rd102+-12288];
	setp.lt.f64 	%p84, %fd158, %fd159;
	selp.f64 	%fd160, %fd159, %fd158, %p84;
	ld.global.f64 	%fd161, [%rd102+-10240];
	setp.lt.f64 	%p85, %fd160, %fd161;
	selp.f64 	%fd162, %fd161, %fd160, %p85;
	ld.global.f64 	%fd163, [%rd102+-8192];
	setp.lt.f64 	%p86, %fd162, %fd163;
	selp.f64 	%fd164, %fd163, %fd162, %p86;
	ld.global.f64 	%fd165, [%rd102+-6144];
	setp.lt.f64 	%p87, %fd164, %fd165;
	selp.f64 	%fd166, %fd165, %fd164, %p87;
	ld.global.f64 	%fd167, [%rd102+-4096];
	setp.lt.f64 	%p88, %fd166, %fd167;
	selp.f64 	%fd168, %fd167, %fd166, %p88;
	ld.global.f64 	%fd169, [%rd102+-2048];
	setp.lt.f64 	%p89, %fd168, %fd169;
	selp.f64 	%fd170, %fd169, %fd168, %p89;
	ld.global.f64 	%fd171, [%rd102];
	setp.lt.f64 	%p90, %fd170, %fd171;
	selp.f64 	%fd172, %fd171, %fd170, %p90;
	ld.global.f64 	%fd173, [%rd102+2048];
	setp.lt.f64 	%p91, %fd172, %fd173;
	selp.f64 	%fd174, %fd173, %fd172, %p91;
	ld.global.f64 	%fd175, [%rd102+4096];
	setp.lt.f64 	%p92, %fd174, %fd175;
	selp.f64 	%fd176, %fd175, %fd174, %p92;
	ld.global.f64 	%fd177, [%rd102+6144];
	setp.lt.f64 	%p93, %fd176, %fd177;
	selp.f64 	%fd178, %fd177, %fd176, %p93;
	ld.global.f64 	%fd179, [%rd102+8192];
	setp.lt.f64 	%p94, %fd178, %fd179;
	selp.f64 	%fd180, %fd179, %fd178, %p94;
	ld.global.f64 	%fd181, [%rd102+10240];
	setp.lt.f64 	%p95, %fd180, %fd181;
	selp.f64 	%fd182, %fd181, %fd180, %p95;
	ld.global.f64 	%fd183, [%rd102+12288];
	setp.lt.f64 	%p96, %fd182, %fd183;
	selp.f64 	%fd184, %fd183, %fd182, %p96;
	ld.global.f64 	%fd185, [%rd102+14336];
	setp.lt.f64 	%p97, %fd184, %fd185;
	selp.f64 	%fd293, %fd185, %fd184, %p97;
	add.s32 	%r268, %r268, 4096;
	add.s32 	%r266, %r266, 16;
	add.s64 	%rd102, %rd102, 32768;
	setp.ne.s32 	%p98, %r266, 0;
	@%p98 bra 	$L__BB8_6;
$L__BB8_7:
	setp.eq.s32 	%p99, %r9, 0;
	@%p99 bra 	$L__BB8_16;
	and.b32  	%r16, %r8, 7;
	setp.lt.u32 	%p100, %r9, 8;
	@%p100 bra 	$L__BB8_10;
	cvt.s64.s32 	%rd67, %r268;
	add.s64 	%rd68, %rd67, %rd4;
	shl.b64 	%rd69, %rd68, 3;
	add.s64 	%rd70, %rd2, %rd69;
	ld.global.f64 	%fd187, [%rd70];
	setp.lt.f64 	%p101, %fd293, %fd187;
	selp.f64 	%fd188, %fd187, %fd293, %p101;
	ld.global.f64 	%fd189, [%rd70+2048];
	setp.lt.f64 	%p102, %fd188, %fd189;
	selp.f64 	%fd190, %fd189, %fd188, %p102;
	ld.global.f64 	%fd191, [%rd70+4096];
	setp.lt.f64 	%p103, %fd190, %fd191;
	selp.f64 	%fd192, %fd191, %fd190, %p103;
	ld.global.f64 	%fd193, [%rd70+6144];
	setp.lt.f64 	%p104, %fd192, %fd193;
	selp.f64 	%fd194, %fd193, %fd192, %p104;
	ld.global.f64 	%fd195, [%rd70+8192];
	setp.lt.f64 	%p105, %fd194, %fd195;
	selp.f64 	%fd196, %fd195, %fd194, %p105;
	ld.global.f64 	%fd197, [%rd70+10240];
	setp.lt.f64 	%p106, %fd196, %fd197;
	selp.f64 	%fd198, %fd197, %fd196, %p106;
	ld.global.f64 	%fd199, [%rd70+12288];
	setp.lt.f64 	%p107, %fd198, %fd199;
	selp.f64 	%fd200, %fd199, %fd198, %p107;
	ld.global.f64 	%fd201, [%rd70+14336];
	setp.lt.f64 	%p108, %fd200, %fd201;
	selp.f64 	%fd293, %fd201, %fd200, %p108;
	add.s32 	%r268, %r268, 2048;
$L__BB8_10:
	setp.eq.s32 	%p109, %r16, 0;
	@%p109 bra 	$L__BB8_16;
	and.b32  	%r19, %r8, 3;
	setp.lt.u32 	%p110, %r16, 4;
	@%p110 bra 	$L__BB8_13;
	cvt.s64.s32 	%rd71, %r268;
	add.s64 	%rd72, %rd71, %rd4;
	shl.b64 	%rd73, %rd72, 3;
	add.s64 	%rd74, %rd2, %rd73;
	ld.global.f64 	%fd203, [%rd74];
	setp.lt.f64 	%p111, %fd293, %fd203;
	selp.f64 	%fd204, %fd203, %fd293, %p111;
	ld.global.f64 	%fd205, [%rd74+2048];
	setp.lt.f64 	%p112, %fd204, %fd205;
	selp.f64 	%fd206, %fd205, %fd204, %p112;
	ld.global.f64 	%fd207, [%rd74+4096];
	setp.lt.f64 	%p113, %fd206, %fd207;
	selp.f64 	%fd208, %fd207, %fd206, %p113;
	ld.global.f64 	%fd209, [%rd74+6144];
	setp.lt.f64 	%p114, %fd208, %fd209;
	selp.f64 	%fd293, %fd209, %fd208, %p114;
	add.s32 	%r268, %r268, 1024;
$L__BB8_13:
	setp.eq.s32 	%p115, %r19, 0;
	@%p115 bra 	$L__BB8_16;
	mul.wide.u32 	%rd75, %r2, 16384;
	add.s64 	%rd9, %rd2, %rd75;
	neg.s32 	%r271, %r19;
$L__BB8_15:
	.pragma "nounroll";
	mul.wide.s32 	%rd76, %r268, 8;
	add.s64 	%rd77, %rd9, %rd76;
	ld.global.f64 	%fd210, [%rd77];
	setp.lt.f64 	%p116, %fd293, %fd210;
	selp.f64 	%fd293, %fd210, %fd293, %p116;
	add.s32 	%r268, %r268, 256;
	add.s32 	%r271, %r271, 1;
	setp.ne.s32 	%p117, %r271, 0;
	@%p117 bra 	$L__BB8_15;
$L__BB8_16:
	setp.lt.s32 	%p118, %r4, 256;
	@%p118 bra 	$L__BB8_21;
	// begin inline asm
	mov.u32 %r209, %laneid;
	// end inline asm
	mov.b64 	%rd88, %fd293;
	mov.b64 	{%r211, %r216}, %rd88;
	mov.b32 	%r217, 1;
	mov.b32 	%r258, 31;
	mov.b32 	%r259, -1;
	// begin inline asm
	shfl.sync.down.b32 %r210, %r211, %r217, %r258, %r259;
	// end inline asm
	// begin inline asm
	shfl.sync.down.b32 %r215, %r216, %r217, %r258, %r259;
	// end inline asm
	mov.b64 	%rd89, {%r210, %r215};
	mov.b64 	%fd258, %rd89;
	setp.gt.s32 	%p146, %r209, 30;
	setp.lt.f64 	%p147, %fd293, %fd258;
	selp.f64 	%fd259, %fd258, %fd293, %p147;
	selp.f64 	%fd260, %fd293, %fd259, %p146;
	mov.b64 	%rd90, %fd260;
	mov.b64 	{%r221, %r226}, %rd90;
	mov.b32 	%r227, 2;
	// begin inline asm
	shfl.sync.down.b32 %r220, %r221, %r227, %r258, %r259;
	// end inline asm
	// begin inline asm
	shfl.sync.down.b32 %r225, %r226, %r227, %r258, %r259;
	// end inline asm
	mov.b64 	%rd91, {%r220, %r225};
	mov.b64 	%fd261, %rd91;
	setp.gt.s32 	%p148, %r209, 29;
	setp.lt.f64 	%p149, %fd260, %fd261;
	selp.f64 	%fd262, %fd261, %fd260, %p149;
	selp.f64 	%fd263, %fd260, %fd262, %p148;
	mov.b64 	%rd92, %fd263;
	mov.b64 	{%r231, %r236}, %rd92;
	mov.b32 	%r237, 4;
	// begin inline asm
	shfl.sync.down.b32 %r230, %r231, %r237, %r258, %r259;
	// end inline asm
	// begin inline asm
	shfl.sync.down.b32 %r235, %r236, %r237, %r258, %r259;
	// end inline asm
	mov.b64 	%rd93, {%r230, %r235};
	mov.b64 	%fd264, %rd93;
	setp.gt.s32 	%p150, %r209, 27;
	setp.lt.f64 	%p151, %fd263, %fd264;
	selp.f64 	%fd265, %fd264, %fd263, %p151;
	selp.f64 	%fd266, %fd263, %fd265, %p150;
	mov.b64 	%rd94, %fd266;
	mov.b64 	{%r241, %r246}, %rd94;
	mov.b32 	%r247, 8;
	// begin inline asm
	shfl.sync.down.b32 %r240, %r241, %r247, %r258, %r259;
	// end inline asm
	// begin inline asm
	shfl.sync.down.b32 %r245, %r246, %r247, %r258, %r259;
	// end inline asm
	mov.b64 	%rd95, {%r240, %r245};
	mov.b64 	%fd267, %rd95;
	setp.gt.s32 	%p152, %r209, 23;
	setp.lt.f64 	%p153, %fd266, %fd267;
	selp.f64 	%fd268, %fd267, %fd266, %p153;
	selp.f64 	%fd269, %fd266, %fd268, %p152;
	mov.b64 	%rd96, %fd269;
	mov.b64 	{%r251, %r256}, %rd96;
	mov.b32 	%r257, 16;
	// begin inline asm
	shfl.sync.down.b32 %r250, %r251, %r257, %r258, %r259;
	// end inline asm
	// begin inline asm
	shfl.sync.down.b32 %r255, %r256, %r257, %r258, %r259;
	// end inline asm
	mov.b64 	%rd97, {%r250, %r255};
	mov.b64 	%fd270, %rd97;
	setp.gt.s32 	%p154, %r209, 15;
	setp.lt.f64 	%p155, %fd269, %fd270;
	selp.f64 	%fd16, %fd270, %fd269, %p155;
	selp.f64 	%fd304, %fd269, %fd16, %p154;
	setp.ne.s32 	%p156, %r209, 0;
	@%p156 bra 	$L__BB8_19;
	shr.u32 	%r260, %r5, 2;
	and.b32  	%r261, %r260, 248;
	mov.u32 	%r262, _ZZN3cub18CUB_300001_SM_10006detail6reduce18DeviceReduceKernelINS2_10policy_hubIdyN4cuda3__47maximumIdEEE10Policy1000EN6thrust24THRUST_300001_SM_1000_NS10device_ptrIdEEyS8_dNS5_3std3__410__identityEEEvT0_PT3_T1_NS0_13GridEvenShareISL_EET2_T4_E12temp_storage;
	add.s32 	%r263, %r262, %r261;
	st.shared.f64 	[%r263+8], %fd16;
$L__BB8_19:
	bar.sync 	0;
	setp.ne.s32 	%p157, %r5, 0;
	@%p157 bra 	$L__BB8_46;
	ld.shared.f64 	%fd271, [_ZZN3cub18CUB_300001_SM_10006detail6reduce18DeviceReduceKernelINS2_10policy_hubIdyN4cuda3__47maximumIdEEE10Policy1000EN6thrust24THRUST_300001_SM_1000_NS10device_ptrIdEEyS8_dNS5_3std3__410__identityEEEvT0_PT3_T1_NS0_13GridEvenShareISL_EET2_T4_E12temp_storage+16];
	setp.lt.f64 	%p158, %fd304, %fd271;
	selp.f64 	%fd272, %fd271, %fd304, %p158;
	ld.shared.f64 	%fd273, [_ZZN3cub18CUB_300001_SM_10006detail6reduce18DeviceReduceKernelINS2_10policy_hubIdyN4cuda3__47maximumIdEEE10Policy1000EN6thrust24THRUST_300001_SM_1000_NS10device_ptrIdEEyS8_dNS5_3std3__410__identityEEEvT0_PT3_T1_NS0_13GridEvenShareISL_EET2_T4_E12temp_storage+24];
	setp.lt.f64 	%p159, %fd272, %fd273;
	selp.f64 	%fd274, %fd273, %fd272, %p159;
	ld.shared.f64 	%fd275, [_ZZN3cub18CUB_300001_SM_10006detail6reduce18DeviceReduceKernelINS2_10policy_hubIdyN4cuda3__47maximumIdEEE10Policy1000EN6thrust24THRUST_300001_SM_1000_NS10device_ptrIdEEyS8_dNS5_3std3__410__identityEEEvT0_PT3_T1_NS0_13GridEvenShareISL_EET2_T4_E12temp_storage+32];
	setp.lt.f64 	%p160, %fd274, %fd275;
	selp.f64 	%fd276, %fd275, %fd274, %p160;
	ld.shared.f64 	%fd277, [_ZZN3cub18CUB_300001_SM_10006detail6reduce18DeviceReduceKernelINS2_10policy_hubIdyN4cuda3__47maximumIdEEE10Policy1000EN6thrust24THRUST_300001_SM_1000_NS10device_ptrIdEEyS8_dNS5_3std3__410__identityEEEvT0_PT3_T1_NS0_13GridEvenShareISL_EET2_T4_E12temp_storage+40];
	setp.lt.f64 	%p161, %fd276, %fd277;
	selp.f64 	%fd278, %fd277, %fd276, %p161;
	ld.shared.f64 	%fd279, [_ZZN3cub18CUB_300001_SM_10006detail6reduce18DeviceReduceKernelINS2_10policy_hubIdyN4cuda3__47maximumIdEEE10Policy1000EN6thrust24THRUST_300001_SM_1000_NS10device_ptrIdEEyS8_dNS5_3std3__410__identityEEEvT0_PT3_T1_NS0_13GridEvenShareISL_EET2_T4_E12temp_storage+48];
	setp.lt.f64 	%p162, %fd278, %fd279;
	selp.f64 	%fd280, %fd279, %fd278, %p162;
	ld.shared.f64 	%fd281, [_ZZN3cub18CUB_300001_SM_10006detail6reduce18DeviceReduceKernelINS2_10policy_hubIdyN4cuda3__47maximumIdEEE10Policy1000EN6thrust24THRUST_300001_SM_1000_NS10device_ptrIdEEyS8_dNS5_3std3__410__identityEEEvT0_PT3_T1_NS0_13GridEvenShareISL_EET2_T4_E12temp_storage+56];
	setp.lt.f64 	%p163, %fd280, %fd281;
	selp.f64 	%fd282, %fd281, %fd280, %p163;
	ld.shared.f64 	%fd283, [_ZZN3cub18CUB_300001_SM_10006detail6reduce18DeviceReduceKernelINS2_10policy_hubIdyN4cuda3__47maximumIdEEE10Policy1000EN6thrust24THRUST_300001_SM_1000_NS10device_ptrIdEEyS8_dNS5_3std3__410__identityEEEvT0_PT3_T1_NS0_13GridEvenShareISL_EET2_T4_E12temp_storage+64];
	setp.lt.f64 	%p164, %fd282, %fd283;
	selp.f64 	%fd304, %fd283, %fd282, %p164;
	bra.uni 	$L__BB8_46;
$L__BB8_21:
	// begin inline asm
	mov.u32 %r146, %laneid;
	// end inline asm
	and.b32  	%r197, %r5, 992;
	add.s32 	%r198, %r197, 32;
	setp.gt.s32 	%p119, %r198, %r4;
	not.b32 	%r199, %r197;
	add.s32 	%r200, %r4, %r199;
	selp.b32 	%r195, %r200, 31, %p119;
	mov.b64 	%rd78, %fd293;
	mov.b64 	{%r148, %r153}, %rd78;
	mov.b32 	%r154, 1;
	mov.b32 	%r196, -1;
	// begin inline asm
	shfl.sync.down.b32 %r147, %r148, %r154, %r195, %r196;
	// end inline asm
	// begin inline asm
	shfl.sync.down.b32 %r152, %r153, %r154, %r195, %r196;
	// end inline asm
	mov.b64 	%rd79, {%r147, %r152};
	mov.b64 	%fd211, %rd79;
	setp.lt.s32 	%p120, %r146, %r195;
	setp.lt.f64 	%p121, %fd293, %fd211;
	selp.f64 	%fd212, %fd211, %fd293, %p121;
	selp.f64 	%fd213, %fd212, %fd293, %p120;
	mov.b64 	%rd80, %fd213;
	mov.b64 	{%r158, %r163}, %rd80;
	mov.b32 	%r164, 2;
	// begin inline asm
	shfl.sync.down.b32 %r157, %r158, %r164, %r195, %r196;
	// end inline asm
	// begin inline asm
	shfl.sync.down.b32 %r162, %r163, %r164, %r195, %r196;
	// end inline asm
	mov.b64 	%rd81, {%r157, %r162};
	mov.b64 	%fd214, %rd81;
	add.s32 	%r201, %r146, 2;
	setp.gt.s32 	%p122, %r201, %r195;
	setp.lt.f64 	%p123, %fd213, %fd214;
	selp.f64 	%fd215, %fd214, %fd213, %p123;
	selp.f64 	%fd216, %fd213, %fd215, %p122;
	mov.b64 	%rd82, %fd216;
	mov.b64 	{%r168, %r173}, %rd82;
	mov.b32 	%r174, 4;
	// begin inline asm
	shfl.sync.down.b32 %r167, %r168, %r174, %r195, %r196;
	// end inline asm
	// begin inline asm
	shfl.sync.down.b32 %r172, %r173, %r174, %r195, %r196;
	// end inline asm
	mov.b64 	%rd83, {%r167, %r172};
	mov.b64 	%fd217, %rd83;
	add.s32 	%r202, %r146, 4;
	setp.gt.s32 	%p124, %r202, %r195;
	setp.lt.f64 	%p125, %fd216, %fd217;
	selp.f64 	%fd218, %fd217, %fd216, %p125;
	selp.f64 	%fd219, %fd216, %fd218, %p124;
	mov.b64 	%rd84, %fd219;
	mov.b64 	{%r178, %r183}, %rd84;
	mov.b32 	%r184, 8;
	// begin inline asm
	shfl.sync.down.b32 %r177, %r178, %r184, %r195, %r196;
	// end inline asm
	// begin inline asm
	shfl.sync.down.b32 %r182, %r183, %r184, %r195, %r196;
	// end inline asm
	mov.b64 	%rd85, {%r177, %r182};
	mov.b64 	%fd220, %rd85;
	add.s32 	%r203, %r146, 8;
	setp.gt.s32 	%p126, %r203, %r195;
	setp.lt.f64 	%p127, %fd219, %fd220;
	selp.f64 	%fd221, %fd220, %fd219, %p127;
	selp.f64 	%fd222, %fd219, %fd221, %p126;
	mov.b64 	%rd86, %fd222;
	mov.b64 	{%r188, %r193}, %rd86;
	mov.b32 	%r194, 16;
	// begin inline asm
	shfl.sync.down.b32 %r187, %r188, %r194, %r195, %r196;
	// end inline asm
	// begin inline asm
	shfl.sync.down.b32 %r192, %r193, %r194, %r195, %r196;
	// end inline asm
	mov.b64 	%rd87, {%r187, %r192};
	mov.b64 	%fd223, %rd87;
	add.s32 	%r204, %r146, 16;
	setp.gt.s32 	%p128, %r204, %r195;
	setp.lt.f64 	%p129, %fd222, %fd223;
	selp.f64 	%fd224, %fd223, %fd222, %p129;
	selp.f64 	%fd304, %fd222, %fd224, %p128;
	setp.ne.s32 	%p130, %r146, 0;
	@%p130 bra 	$L__BB8_23;
	shr.u32 	%r205, %r5, 2;
	and.b32  	%r206, %r205, 248;
	mov.u32 	%r207, _ZZN3cub18CUB_300001_SM_10006detail6reduce18DeviceReduceKernelINS2_10policy_hubIdyN4cuda3__47maximumIdEEE10Policy1000EN6thrust24THRUST_300001_SM_1000_NS10device_ptrIdEEyS8_dNS5_3std3__410__identityEEEvT0_PT3_T1_NS0_13GridEvenShareISL_EET2_T4_E12temp_storage;
	add.s32 	%r208, %r207, %r206;
	st.shared.f64 	[%r208+8], %fd304;
$L__BB8_23:
	bar.sync 	0;
	setp.ne.s32 	%p131, %r5, 0;
	@%p131 bra 	$L__BB8_46;
	setp.gt.s32 	%p132, %r4, 32;
	ld.shared.f64 	%fd225, [_ZZN3cub18CUB_300001_SM_10006detail6reduce18DeviceReduceKernelINS2_10policy_hubIdyN4cuda3__47maximumIdEEE10Policy1000EN6thrust24THRUST_300001_SM_1000_NS10device_ptrIdEEyS8_dNS5_3std3__410__identityEEEvT0_PT3_T1_NS0_13GridEvenShareISL_EET2_T4_E12temp_storage+16];
	setp.lt.f64 	%p133, %fd304, %fd225;
	selp.f64 	%fd227, %fd225, %fd304, %p133;
	selp.f64 	%fd228, %fd227, %fd304, %p132;
	setp.gt.s32 	%p134, %r4, 64;
	ld.shared.f64 	%fd230, [_ZZN3cub18CUB_300001_SM_10006detail6reduce18DeviceReduceKernelINS2_10policy_hubIdyN4cuda3__47maximumIdEEE10Policy1000EN6thrust24THRUST_300001_SM_1000_NS10device_ptrIdEEyS8_dNS5_3std3__410__identityEEEvT0_PT3_T1_NS0_13GridEvenShareISL_EET2_T4_E12temp_storage+24];
	setp.lt.f64 	%p135, %fd228, %fd230;
	selp.f64 	%fd232, %fd230, %fd228, %p135;
	selp.f64 	%fd233, %fd232, %fd228, %p134;
	setp.gt.s32 	%p136, %r4, 96;
	ld.shared.f64 	%fd235, [_ZZN3cub18CUB_300001_SM_10006detail6reduce18DeviceReduceKernelINS2_10policy_hubIdyN4cuda3__47maximumIdEEE10Policy1000EN6thrust24THRUST_300001_SM_1000_NS10device_ptrIdEEyS8_dNS5_3std3__410__identityEEEvT0_PT3_T1_NS0_13GridEvenShareISL_EET2_T4_E12temp_storage+32];
	setp.lt.f64 	%p137, %fd233, %fd235;
	selp.f64 	%fd237, %fd235, %fd233, %p137;
	selp.f64 	%fd238, %fd237, %fd233, %p136;
	setp.gt.s32 	%p138, %r4, 128;
	ld.shared.f64 	%fd240, [_ZZN3cub18CUB_300001_SM_10006detail6reduce18DeviceReduceKernelINS2_10policy_hubIdyN4cuda3__47maximumIdEEE10Policy1000EN6thrust24THRUST_300001_SM_1000_NS10device_ptrIdEEyS8_dNS5_3std3__410__identityEEEvT0_PT3_T1_NS0_13GridEvenShareISL_EET2_T4_E12temp_storage+40];
	setp.lt.f64 	%p139, %fd238, %fd240;
	selp.f64 	%fd242, %fd240, %fd238, %p139;
	selp.f64 	%fd243, %fd242, %fd238, %p138;
	setp.gt.s32 	%p140, %r4, 160;
	ld.shared.f64 	%fd245, [_ZZN3cub18CUB_300001_SM_10006detail6reduce18DeviceReduceKernelINS2_10policy_hubIdyN4cuda3__47maximumIdEEE10Policy1000EN6thrust24THRUST_300001_SM_1000_NS10device_ptrIdEEyS8_dNS5_3std3__410__identityEEEvT0_PT3_T1_NS0_13GridEvenShareISL_EET2_T4_E12temp_storage+48];
	setp.lt.f64 	%p141, %fd243, %fd245;
	selp.f64 	%fd247, %fd245, %fd243, %p141;
	selp.f64 	%fd248, %fd247, %fd243, %p140;
	setp.gt.s32 	%p142, %r4, 192;
	ld.shared.f64 	%fd250, [_ZZN3cub18CUB_300001_SM_10006detail6reduce18DeviceReduceKernelINS2_10policy_hubIdyN4cuda3__47maximumIdEEE10Policy1000EN6thrust24THRUST_300001_SM_1000_NS10device_ptrIdEEyS8_dNS5_3std3__410__identityEEEvT0_PT3_T1_NS0_13GridEvenShareISL_EET2_T4_E12temp_storage+56];
	setp.lt.f64 	%p143, %fd248, %fd250;
	selp.f64 	%fd252, %fd250, %fd248, %p143;
	selp.f64 	%fd253, %fd252, %fd248, %p142;
	setp.gt.s32 	%p144, %r4, 224;
	ld.shared.f64 	%fd255, [_ZZN3cub18CUB_300001_SM_10006detail6reduce18DeviceReduceKernelINS2_10policy_hubIdyN4cuda3__47maximumIdEEE10Policy1000EN6thrust24THRUST_300001_SM_1000_NS10device_ptrIdEEyS8_dNS5_3std3__410__identityEEEvT0_PT3_T1_NS0_13GridEvenShareISL_EET2_T4_E12temp_storage+64];
	setp.lt.f64 	%p145, %fd253, %fd255;
	selp.f64 	%fd257, %fd255, %fd253, %p145;
	selp.f64 	%fd304, %fd257, %fd253, %p144;
	bra.uni 	$L__BB8_46;
$L__BB8_25:
	cvt.u32.u64 	%r52, %rd4;
	mov.u32 	%r27, %tid.x;
	add.s32 	%r53, %r27, %r52;
	mul.wide.u32 	%rd26, %r53, 8;
	add.s64 	%rd27, %rd2, %rd26;
	ld.global.f64 	%fd41, [%rd27];
	ld.global.f64 	%fd42, [%rd27+2048];
	ld.global.f64 	%fd43, [%rd27+4096];
	ld.global.f64 	%fd44, [%rd27+6144];
	ld.global.f64 	%fd45, [%rd27+8192];
	ld.global.f64 	%fd46, [%rd27+10240];
	ld.global.f64 	%fd47, [%rd27+12288];
	ld.global.f64 	%fd48, [%rd27+14336];
	setp.lt.f64 	%p2, %fd41, %fd42;
	selp.f64 	%fd49, %fd42, %fd41, %p2;
	setp.lt.f64 	%p3, %fd49, %fd43;
	selp.f64 	%fd50, %fd43, %fd49, %p3;
	setp.lt.f64 	%p4, %fd50, %fd44;
	selp.f64 	%fd51, %fd44, %fd50, %p4;
	setp.lt.f64 	%p5, %fd51, %fd45;
	selp.f64 	%fd52, %fd45, %fd51, %p5;
	setp.lt.f64 	%p6, %fd52, %fd46;
	selp.f64 	%fd53, %fd46, %fd52, %p6;
	setp.lt.f64 	%p7, %fd53, %fd47;
	selp.f64 	%fd54, %fd47, %fd53, %p7;
	setp.lt.f64 	%p8, %fd54, %fd48;
	selp.f64 	%fd303, %fd48, %fd54, %p8;
	setp.lt.u64 	%p9, %rd5, %rd3;
	@%p9 bra 	$L__BB8_42;
	cvt.u32.u64 	%r55, %rd3;
	cvt.u64.u32 	%rd28, %r27;
	add.s64 	%rd104, %rd4, %rd3;
	cvt.u32.u64 	%r28, %rd1;
	not.b32 	%r57, %r27;
	add.s32 	%r58, %r57, %r28;
	sub.s32 	%r59, %r58, %r55;
	sub.s32 	%r273, %r59, %r52;
	add.s64 	%rd29, %rd104, %rd28;
	shl.b64 	%rd30, %rd29, 3;
	add.s64 	%rd31, %rd30, %rd2;
	add.s64 	%rd103, %rd31, 16384;
	mov.b32 	%r274, 0;
	mov.u64 	%rd105, %rd4;
$L__BB8_27:
	cvt.s64.s32 	%rd15, %r50;
	add.s64 	%rd105, %rd105, %rd15;
	add.s64 	%rd32, %rd1, -2048;
	setp.gt.u64 	%p10, %rd105, %rd32;
	@%p10 bra 	$L__BB8_29;
	shl.b32 	%r61, %r1, 11;
	cvt.s64.s32 	%rd33, %r61;
	cvt.u64.u32 	%rd34, %r27;
	add.s64 	%rd35, %rd105, %rd34;
	shl.b64 	%rd36, %rd35, 3;
	add.s64 	%rd37, %rd2, %rd36;
	ld.global.f64 	%fd55, [%rd37];
	ld.global.f64 	%fd56, [%rd37+2048];
	ld.global.f64 	%fd57, [%rd37+4096];
	ld.global.f64 	%fd58, [%rd37+6144];
	ld.global.f64 	%fd59, [%rd37+8192];
	ld.global.f64 	%fd60, [%rd37+10240];
	ld.global.f64 	%fd61, [%rd37+12288];
	ld.global.f64 	%fd62, [%rd37+14336];
	setp.lt.f64 	%p11, %fd303, %fd55;
	selp.f64 	%fd63, %fd55, %fd303, %p11;
	setp.lt.f64 	%p12, %fd63, %fd56;
	selp.f64 	%fd64, %fd56, %fd63, %p12;
	setp.lt.f64 	%p13, %fd64, %fd57;
	selp.f64 	%fd65, %fd57, %fd64, %p13;
	setp.lt.f64 	%p14, %fd65, %fd58;
	selp.f64 	%fd66, %fd58, %fd65, %p14;
	setp.lt.f64 	%p15, %fd66, %fd59;
	selp.f64 	%fd67, %fd59, %fd66, %p15;
	setp.lt.f64 	%p16, %fd67, %fd60;
	selp.f64 	%fd68, %fd60, %fd67, %p16;
	setp.lt.f64 	%p17, %fd68, %fd61;
	selp.f64 	%fd69, %fd61, %fd68, %p17;
	setp.lt.f64 	%p18, %fd69, %fd62;
	selp.f64 	%fd303, %fd62, %fd69, %p18;
	sub.s64 	%rd38, %rd1, %rd105;
	setp.lt.u64 	%p19, %rd38, %rd33;
	add.s32 	%r274, %r274, 1;
	add.s64 	%rd104, %rd104, %rd33;
	sub.s32 	%r273, %r273, %r61;
	mul.wide.s32 	%rd39, %r61, 8;
	add.s64 	%rd103, %rd103, %rd39;
	@%p19 bra 	$L__BB8_42;
	bra.uni 	$L__BB8_27;
$L__BB8_29:
	setp.le.u64 	%p20, %rd1, %rd105;
	cvt.u32.u64 	%r62, %rd105;
	cvt.u32.u64 	%r63, %rd1;
	sub.s32 	%r64, %r63, %r62;
	setp.ge.s32 	%p21, %r27, %r64;
	or.pred  	%p22, %p20, %p21;
	@%p22 bra 	$L__BB8_42;
	cvt.u32.u64 	%r66, %rd15;
	cvt.u32.u64 	%r67, %rd4;
	not.b32 	%r68, %r27;
	add.s32 	%r69, %r68, %r28;
	add.s32 	%r70, %r66, %r67;
	sub.s32 	%r71, %r69, %r70;
	mul.lo.s32 	%r72, %r1, %r274;
	shl.b32 	%r73, %r72, 11;
	sub.s32 	%r74, %r71, %r73;
	shr.u32 	%r75, %r74, 8;
	add.s32 	%r34, %r75, 1;
	and.b32  	%r35, %r34, 15;
	setp.lt.u32 	%p23, %r74, 3840;
	mov.u32 	%r277, %r27;
	@%p23 bra 	$L__BB8_33;
	shr.u32 	%r76, %r273, 8;
	add.s32 	%r77, %r76, 1;
	and.b32  	%r78, %r77, 33554416;
	neg.s32 	%r275, %r78;
	mov.u32 	%r277, %r27;
$L__BB8_32:
	.pragma "nounroll";
	ld.global.f64 	%fd71, [%rd103+-16384];
	setp.lt.f64 	%p24, %fd303, %fd71;
	selp.f64 	%fd72, %fd71, %fd303, %p24;
	ld.global.f64 	%fd73, [%rd103+-14336];
	setp.lt.f64 	%p25, %fd72, %fd73;
	selp.f64 	%fd74, %fd73, %fd72, %p25;
	ld.global.f64 	%fd75, [%rd103+-12288];
	setp.lt.f64 	%p26, %fd74, %fd75;
	selp.f64 	%fd76, %fd75, %fd74, %p26;
	ld.global.f64 	%fd77, [%rd103+-10240];
	setp.lt.f64 	%p27, %fd76, %fd77;
	selp.f64 	%fd78, %fd77, %fd76, %p27;
	ld.global.f64 	%fd79, [%rd103+-8192];
	setp.lt.f64 	%p28, %fd78, %fd79;
	selp.f64 	%fd80, %fd79, %fd78, %p28;
	ld.global.f64 	%fd81, [%rd103+-6144];
	setp.lt.f64 	%p29, %fd80, %fd81;
	selp.f64 	%fd82, %fd81, %fd80, %p29;
	ld.global.f64 	%fd83, [%rd103+-4096];
	setp.lt.f64 	%p30, %fd82, %fd83;
	selp.f64 	%fd84, %fd83, %fd82, %p30;
	ld.global.f64 	%fd85, [%rd103+-2048];
	setp.lt.f64 	%p31, %fd84, %fd85;
	selp.f64 	%fd86, %fd85, %fd84, %p31;
	ld.global.f64 	%fd87, [%rd103];
	setp.lt.f64 	%p32, %fd86, %fd87;
	selp.f64 	%fd88, %fd87, %fd86, %p32;
	ld.global.f64 	%fd89, [%rd103+2048];
	setp.lt.f64 	%p33, %fd88, %fd89;
	selp.f64 	%fd90, %fd89, %fd88, %p33;
	ld.global.f64 	%fd91, [%rd103+4096];
	setp.lt.f64 	%p34, %fd90, %fd91;
	selp.f64 	%fd92, %fd91, %fd90, %p34;
	ld.global.f64 	%fd93, [%rd103+6144];
	setp.lt.f64 	%p35, %fd92, %fd93;
	selp.f64 	%fd94, %fd93, %fd92, %p35;
	ld.global.f64 	%fd95, [%rd103+8192];
	setp.lt.f64 	%p36, %fd94, %fd95;
	selp.f64 	%fd96, %fd95, %fd94, %p36;
	ld.global.f64 	%fd97, [%rd103+10240];
	setp.lt.f64 	%p37, %fd96, %fd97;
	selp.f64 	%fd98, %fd97, %fd96, %p37;
	ld.global.f64 	%fd99, [%rd103+12288];
	setp.lt.f64 	%p38, %fd98, %fd99;
	selp.f64 	%fd100, %fd99, %fd98, %p38;
	ld.global.f64 	%fd101, [%rd103+14336];
	setp.lt.f64 	%p39, %fd100, %fd101;
	selp.f64 	%fd303, %fd101, %fd100, %p39;
	add.s32 	%r277, %r277, 4096;
	add.s32 	%r275, %r275, 16;
	add.s64 	%rd103, %rd103, 32768;
	setp.ne.s32 	%p40, %r275, 0;
	@%p40 bra 	$L__BB8_32;
$L__BB8_33:
	setp.eq.s32 	%p41, %r35, 0;
	@%p41 bra 	$L__BB8_42;
	and.b32  	%r42, %r34, 7;
	setp.lt.u32 	%p42, %r35, 8;
	@%p42 bra 	$L__BB8_36;
	cvt.u64.u32 	%rd40, %r277;
	add.s64 	%rd41, %rd105, %rd40;
	shl.b64 	%rd42, %rd41, 3;
	add.s64 	%rd43, %rd2, %rd42;
	ld.global.f64 	%fd103, [%rd43];
	setp.lt.f64 	%p43, %fd303, %fd103;
	selp.f64 	%fd104, %fd103, %fd303, %p43;
	ld.global.f64 	%fd105, [%rd43+2048];
	setp.lt.f64 	%p44, %fd104, %fd105;
	selp.f64 	%fd106, %fd105, %fd104, %p44;
	ld.global.f64 	%fd107, [%rd43+4096];
	setp.lt.f64 	%p45, %fd106, %fd107;
	selp.f64 	%fd108, %fd107, %fd106, %p45;
	ld.global.f64 	%fd109, [%rd43+6144];
	setp.lt.f64 	%p46, %fd108, %fd109;
	selp.f64 	%fd110, %fd109, %fd108, %p46;
	ld.global.f64 	%fd111, [%rd43+8192];
	setp.lt.f64 	%p47, %fd110, %fd111;
	selp.f64 	%fd112, %fd111, %fd110, %p47;
	ld.global.f64 	%fd113, [%rd43+10240];
	setp.lt.f64 	%p48, %fd112, %fd113;
	selp.f64 	%fd114, %fd113, %fd112, %p48;
	ld.global.f64 	%fd115, [%rd43+12288];
	setp.lt.f64 	%p49, %fd114, %fd115;
	selp.f64 	%fd116, %fd115, %fd114, %p49;
	ld.global.f64 	%fd117, [%rd43+14336];
	setp.lt.f64 	%p50, %fd116, %fd117;
	selp.f64 	%fd303, %fd117, %fd116, %p50;
	add.s32 	%r277, %r277, 2048;
$L__BB8_36:
	setp.eq.s32 	%p51, %r42, 0;
	@%p51 bra 	$L__BB8_42;
	setp.lt.u32 	%p52, %r42, 4;
	@%p52 bra 	$L__BB8_39;
	cvt.u64.u32 	%rd44, %r277;
	add.s64 	%rd45, %rd105, %rd44;
	shl.b64 	%rd46, %rd45, 3;
	add.s64 	%rd47, %rd2, %rd46;
	ld.global.f64 	%fd119, [%rd47];
	setp.lt.f64 	%p53, %fd303, %fd119;
	selp.f64 	%fd120, %fd119, %fd303, %p53;
	ld.global.f64 	%fd121, [%rd47+2048];
	setp.lt.f64 	%p54, %fd120, %fd121;
	selp.f64 	%fd122, %fd121, %fd120, %p54;
	ld.global.f64 	%fd123, [%rd47+4096];
	setp.lt.f64 	%p55, %fd122, %fd123;
	selp.f64 	%fd124, %fd123, %fd122, %p55;
	ld.global.f64 	%fd125, [%rd47+6144];
	setp.lt.f64 	%p56, %fd124, %fd125;
	selp.f64 	%fd303, %fd125, %fd124, %p56;
	add.s32 	%r277, %r277, 1024;
$L__BB8_39:
	and.b32  	%r79, %r34, 3;
	setp.eq.s32 	%p57, %r79, 0;
	@%p57 bra 	$L__BB8_42;
	cvt.u64.u32 	%rd48, %r277;
	add.s64 	%rd49, %rd48, %rd104;
	shl.b64 	%rd50, %rd49, 3;
	add.s64 	%rd107, %rd2, %rd50;
	cvt.u16.u32 	%rs1, %r273;
	shr.u16 	%rs2, %rs1, 8;
	add.s16 	%rs3, %rs2, 1;
	cvt.u32.u16 	%r80, %rs3;
	and.b32  	%r81, %r80, 3;
	neg.s32 	%r280, %r81;
$L__BB8_41:
	.pragma "nounroll";
	ld.global.f64 	%fd126, [%rd107];
	setp.lt.f64 	%p58, %fd303, %fd126;
	selp.f64 	%fd303, %fd126, %fd303, %p58;
	add.s64 	%rd107, %rd107, 2048;
	add.s32 	%r280, %r280, 1;
	setp.ne.s32 	%p59, %r280, 0;
	@%p59 bra 	$L__BB8_41;
$L__BB8_42:
	// begin inline asm
	mov.u32 %r82, %laneid;
	// end inline asm
	mov.b64 	%rd51, %fd303;
	mov.b64 	{%r84, %r89}, %rd51;
	mov.b32 	%r90, 1;
	mov.b32 	%r131, 31;
	mov.b32 	%r132, -1;
	// begin inline asm
	shfl.sync.down.b32 %r83, %r84, %r90, %r131, %r132;
	// end inline asm
	// begin inline asm
	shfl.sync.down.b32 %r88, %r89, %r90, %r131, %r132;
	// end inline asm
	mov.b64 	%rd52, {%r83, %r88};
	mov.b64 	%fd127, %rd52;
	setp.gt.s32 	%p60, %r82, 30;
	setp.lt.f64 	%p61, %fd303, %fd127;
	selp.f64 	%fd128, %fd127, %fd303, %p61;
	selp.f64 	%fd129, %fd303, %fd128, %p60;
	mov.b64 	%rd53, %fd129;
	mov.b64 	{%r94, %r99}, %rd53;
	mov.b32 	%r100, 2;
	// begin inline asm
	shfl.sync.down.b32 %r93, %r94, %r100, %r131, %r132;
	// end inline asm
	// begin inline asm
	shfl.sync.down.b32 %r98, %r99, %r100, %r131, %r132;
	// end inline asm
	mov.b64 	%rd54, {%r93, %r98};
	mov.b64 	%fd130, %rd54;
	setp.gt.s32 	%p62, %r82, 29;
	setp.lt.f64 	%p63, %fd129, %fd130;
	selp.f64 	%fd131, %fd130, %fd129, %p63;
	selp.f64 	%fd132, %fd129, %fd131, %p62;
	mov.b64 	%rd55, %fd132;
	mov.b64 	{%r104, %r109}, %rd55;
	mov.b32 	%r110, 4;
	// begin inline asm
	shfl.sync.down.b32 %r103, %r104, %r110, %r131, %r132;
	// end inline asm
	// begin inline asm
	shfl.sync.down.b32 %r108, %r109, %r110, %r131, %r132;
	// end inline asm
	mov.b64 	%rd56, {%r103, %r108};
	mov.b64 	%fd133, %rd56;
	setp.gt.s32 	%p64, %r82, 27;
	setp.lt.f64 	%p65, %fd132, %fd133;
	selp.f64 	%fd134, %fd133, %fd132, %p65;
	selp.f64 	%fd135, %fd132, %fd134, %p64;
	mov.b64 	%rd57, %fd135;
	mov.b64 	{%r114, %r119}, %rd57;
	mov.b32 	%r120, 8;
	// begin inline asm
	shfl.sync.down.b32 %r113, %r114, %r120, %r131, %r132;
	// end inline asm
	// begin inline asm
	shfl.sync.down.b32 %r118, %r119, %r120, %r131, %r132;
	// end inline asm
	mov.b64 	%rd58, {%r113, %r118};
	mov.b64 	%fd136, %rd58;
	setp.gt.s32 	%p66, %r82, 23;
	setp.lt.f64 	%p67, %fd135, %fd136;
	selp.f64 	%fd137, %fd136, %fd135, %p67;
	selp.f64 	%fd138, %fd135, %fd137, %p66;
	mov.b64 	%rd59, %fd138;
	mov.b64 	{%r124, %r129}, %rd59;
	mov.b32 	%r130, 16;
	// begin inline asm
	shfl.sync.down.b32 %r123, %r124, %r130, %r131, %r132;
	// end inline asm
	// begin inline asm
	shfl.sync.down.b32 %r128, %r129, %r130, %r131, %r132;
	// end inline asm
	mov.b64 	%rd60, {%r123, %r128};
	mov.b64 	%fd139, %rd60;
	setp.gt.s32 	%p68, %r82, 15;
	setp.lt.f64 	%p69, %fd138, %fd139;
	selp.f64 	%fd37, %fd139, %fd138, %p69;
	selp.f64 	%fd304, %fd138, %fd37, %p68;
	setp.ne.s32 	%p70, %r82, 0;
	@%p70 bra 	$L__BB8_44;
	shr.u32 	%r133, %r27, 2;
	and.b32  	%r134, %r133, 248;
	mov.u32 	%r135, _ZZN3cub18CUB_300001_SM_10006detail6reduce18DeviceReduceKernelINS2_10policy_hubIdyN4cuda3__47maximumIdEEE10Policy1000EN6thrust24THRUST_300001_SM_1000_NS10device_ptrIdEEyS8_dNS5_3std3__410__identityEEEvT0_PT3_T1_NS0_13GridEvenShareISL_EET2_T4_E12temp_storage;
	add.s32 	%r136, %r135, %r134;
	st.shared.f64 	[%r136+8], %fd37;
$L__BB8_44:
	bar.sync 	0;
	setp.ne.s32 	%p71, %r27, 0;
	@%p71 bra 	$L__BB8_46;
	ld.shared.f64 	%fd140, [_ZZN3cub18CUB_300001_SM_10006detail6reduce18DeviceReduceKernelINS2_10policy_hubIdyN4cuda3__47maximumIdEEE10Policy1000EN6thrust24THRUST_300001_SM_1000_NS10device_ptrIdEEyS8_dNS5_3std3__410__identityEEEvT0_PT3_T1_NS0_13GridEvenShareISL_EET2_T4_E12temp_storage+16];
	setp.lt.f64 	%p72, %fd304, %fd140;
	selp.f64 	%fd141, %fd140, %fd304, %p72;
	ld.shared.f64 	%fd142, [_ZZN3cub18CUB_300001_SM_10006detail6reduce18DeviceReduceKernelINS2_10policy_hubIdyN4cuda3__47maximumIdEEE10Policy1000EN6thrust24THRUST_300001_SM_1000_NS10device_ptrIdEEyS8_dNS5_3std3__410__identityEEEvT0_PT3_T1_NS0_13GridEvenShareISL_EET2_T4_E12temp_storage+24];
	setp.lt.f64 	%p73, %fd141, %fd142;
	selp.f64 	%fd143, %fd142, %fd141, %p73;
	ld.shared.f64 	%fd144, [_ZZN3cub18CUB_300001_SM_10006detail6reduce18DeviceReduceKernelINS2_10policy_hubIdyN4cuda3__47maximumIdEEE10Policy1000EN6thrust24THRUST_300001_SM_1000_NS10device_ptrIdEEyS8_dNS5_3std3__410__identityEEEvT0_PT3_T1_NS0_13GridEvenShareISL_EET2_T4_E12temp_storage+32];
	setp.lt.f64 	%p74, %fd143, %fd144;
	selp.f64 	%fd145, %fd144, %fd143, %p74;
	ld.shared.f64 	%fd146, [_ZZN3cub18CUB_300001_SM_10006detail6reduce18DeviceReduceKernelINS2_10policy_hubIdyN4cuda3__47maximumIdEEE10Policy1000EN6thrust24THRUST_300001_SM_1000_NS10device_ptrIdEEyS8_dNS5_3std3__410__identityEEEvT0_PT3_T1_NS0_13GridEvenShareISL_EET2_T4_E12temp_storage+40];
	setp.lt.f64 	%p75, %fd145, %fd146;
	selp.f64 	%fd147, %fd146, %fd145, %p75;
	ld.shared.f64 	%fd148, [_ZZN3cub18CUB_300001_SM_10006detail6reduce18DeviceReduceKernelINS2_10policy_hubIdyN4cuda3__47maximumIdEEE10Policy1000EN6thrust24THRUST_300001_SM_1000_NS10device_ptrIdEEyS8_dNS5_3std3__410__identityEEEvT0_PT3_T1_NS0_13GridEvenShareISL_EET2_T4_E12temp_storage+48];
	setp.lt.f64 	%p76, %fd147, %fd148;
	selp.f64 	%fd149, %fd148, %fd147, %p76;
	ld.shared.f64 	%fd150, [_ZZN3cub18CUB_300001_SM_10006detail6reduce18DeviceReduceKernelINS2_10policy_hubIdyN4cuda3__47maximumIdEEE10Policy1000EN6thrust24THRUST_300001_SM_1000_NS10device_ptrIdEEyS8_dNS5_3std3__410__identityEEEvT0_PT3_T1_NS0_13GridEvenShareISL_EET2_T4_E12temp_storage+56];
	setp.lt.f64 	%p77, %fd149, %fd150;
	selp.f64 	%fd151, %fd150, %fd149, %p77;
	ld.shared.f64 	%fd152, [_ZZN3cub18CUB_300001_SM_10006detail6reduce18DeviceReduceKernelINS2_10policy_hubIdyN4cuda3__47maximumIdEEE10Policy1000EN6thrust24THRUST_300001_SM_1000_NS10device_ptrIdEEyS8_dNS5_3std3__410__identityEEEvT0_PT3_T1_NS0_13GridEvenShareISL_EET2_T4_E12temp_storage+64];
	setp.lt.f64 	%p78, %fd151, %fd152;
	selp.f64 	%fd304, %fd152, %fd151, %p78;
$L__BB8_46:
	mov.u32 	%r264, %tid.x;
	setp.ne.s32 	%p165, %r264, 0;
	@%p165 bra 	$L__BB8_48;
	ld.param.u64 	%rd101, [_ZN3cub18CUB_300001_SM_10006detail6reduce18DeviceReduceKernelINS2_10policy_hubIdyN4cuda3__47maximumIdEEE10Policy1000EN6thrust24THRUST_300001_SM_1000_NS10device_ptrIdEEyS8_dNS5_3std3__410__identityEEEvT0_PT3_T1_NS0_13GridEvenShareISL_EET2_T4__param_1];
	cvta.to.global.u64 	%rd98, %rd101;
	mul.wide.u32 	%rd99, %r2, 8;
	add.s64 	%rd100, %rd98, %rd99;
	st.global.f64 	[%rd100], %fd304;
$L__BB8_48:
	ret;

}
	// .globl	_ZN3cub18CUB_300001_SM_10006detail6reduce28DeviceReduceSingleTileKernelINS2_10policy_hubIdyN4cuda3__47maximumIdEEE10Policy1000EPdSB_iS8_ddNS5_3std3__410__identityEEEvT0_T1_T2_T3_T4_T6_
.visible .entry _ZN3cub18CUB_300001_SM_10006detail6reduce28DeviceReduceSingleTileKernelINS2_10policy_hubIdyN4cuda3__47maximumIdEEE10Policy1000EPdSB_iS8_ddNS5_3std3__410__identityEEEvT0_T1_T2_T3_T4_T6_(
	.param .u64 .ptr .align 1 _ZN3cub18CUB_300001_SM_10006detail6reduce28DeviceReduceSingleTileKernelINS2_10policy_hubIdyN4cuda3__47maximumIdEEE10Policy1000EPdSB_iS8_ddNS5_3std3__410__identityEEEvT0_T1_T2_T3_T4_T6__param_0,
	.param .u64 .ptr .align 1 _ZN3cub18CUB_300001_SM_10006detail6reduce28DeviceReduceSingleTileKernelINS2_10policy_hubIdyN4cuda3__47maximumIdEEE10Policy1000EPdSB_iS8_ddNS5_3std3__410__identityEEEvT0_T1_T2_T3_T4_T6__param_1,
	.param .u32 _ZN3cub18CUB_300001_SM_10006detail6reduce28DeviceReduceSingleTileKernelINS2_10policy_hubIdyN4cuda3__47maximumIdEEE10Policy1000EPdSB_iS8_ddNS5_3std3__410__identityEEEvT0_T1_T2_T3_T4_T6__param_2,
	.param .align 1 .b8 _ZN3cub18CUB_300001_SM_10006detail6reduce28DeviceReduceSingleTileKernelINS2_10policy_hubIdyN4cuda3__47maximumIdEEE10Policy1000EPdSB_iS8_ddNS5_3std3__410__identityEEEvT0_T1_T2_T3_T4_T6__param_3[1],
	.param .f64 _ZN3cub18CUB_300001_SM_10006detail6reduce28DeviceReduceSingleTileKernelINS2_10policy_hubIdyN4cuda3__47maximumIdEEE10Policy1000EPdSB_iS8_ddNS5_3std3__410__identityEEEvT0_T1_T2_T3_T4_T6__param_4,
	.param .align 1 .b8 _ZN3cub18CUB_300001_SM_10006detail6reduce28DeviceReduceSingleTileKernelINS2_10policy_hubIdyN4cuda3__47maximumIdEEE10Policy1000EPdSB_iS8_ddNS5_3std3__410__identityEEEvT0_T1_T2_T3_T4_T6__param_5[1]
)
.maxntid 256
.minnctapersm 1
{
	.reg .pred 	%p<220>;
	.reg .b32 	%r<472>;
	.reg .b64 	%rd<206>;
	.reg .b64 	%fd<381>;
	// demoted variable
	.shared .align 8 .b8 _ZZN3cub18CUB_300001_SM_10006detail6reduce28DeviceReduceSingleTileKernelINS2_10policy_hubIdyN4cuda3__47maximumIdEEE10Policy1000EPdSB_iS8_ddNS5_3std3__410__identityEEEvT0_T1_T2_T3_T4_T6_E12temp_storage[80];
	ld.param.u64 	%rd15, [_ZN3cub18CUB_300001_SM_10006detail6reduce28DeviceReduceSingleTileKernelINS2_10policy_hubIdyN4cuda3__47maximumIdEEE10Policy1000EPdSB_iS8_ddNS5_3std3__410__identityEEEvT0_T1_T2_T3_T4_T6__param_0];
	ld.param.u64 	%rd16, [_ZN3cub18CUB_300001_SM_10006detail6reduce28DeviceReduceSingleTileKernelINS2_10policy_hubIdyN4cuda3__47maximumIdEEE10Policy1000EPdSB_iS8_ddNS5_3std3__410__identityEEEvT0_T1_T2_T3_T4_T6__param_1];
	ld.param.u32 	%r68, [_ZN3cub18CUB_300001_SM_10006detail6reduce28DeviceReduceSingleTileKernelINS2_10policy_hubIdyN4cuda3__47maximumIdEEE10Policy1000EPdSB_iS8_ddNS5_3std3__410__identityEEEvT0_T1_T2_T3_T4_T6__param_2];
	ld.param.f64 	%fd58, [_ZN3cub18CUB_300001_SM_10006detail6reduce28DeviceReduceSingleTileKernelINS2_10policy_hubIdyN4cuda3__47maximumIdEEE10Policy1000EPdSB_iS8_ddNS5_3std3__410__identityEEEvT0_T1_T2_T3_T4_T6__param_4];
	cvta.to.global.u64 	%rd1, %rd16;
	setp.ne.s32 	%p1, %r68, 0;
	@%p1 bra 	$L__BB9_3;
	mov.u32 	%r445, %tid.x;
	setp.ne.s32 	%p219, %r445, 0;
	@%p219 bra 	$L__BB9_74;
	st.global.f64 	[%rd1], %fd58;
	bra.uni 	$L__BB9_74;
$L__BB9_3:
	and.b64  	%rd17, %rd15, 31;
	setp.ne.s64 	%p2, %rd17, 0;
	@%p2 bra 	$L__BB9_38;
	setp.gt.s32 	%p110, %r68, 2047;
	@%p110 bra 	$L__BB9_22;
	mov.u32 	%r1, %tid.x;
	setp.ge.s32 	%p159, %r1, %r68;
	mov.f64 	%fd359, 0d0000000000000000;
	mov.u32 	%r449, %r1;
	@%p159 bra 	$L__BB9_7;
	mul.wide.u32 	%rd169, %r1, 8;
	add.s64 	%rd168, %rd15, %rd169;
	// begin inline asm
	ld.global.nc.u64 %rd167, [%rd168];
	// end inline asm
	mov.b64 	%fd359, %rd167;
	add.s32 	%r449, %r1, 256;
$L__BB9_7:
	setp.ge.s32 	%p160, %r449, %r68;
	@%p160 bra 	$L__BB9_13;
	not.b32 	%r321, %r449;
	add.s32 	%r4, %r68, %r321;
	and.b32  	%r322, %r4, 768;
	setp.eq.s32 	%p161, %r322, 768;
	@%p161 bra 	$L__BB9_11;
	mul.wide.u32 	%rd170, %r449, 8;
	add.s64 	%rd202, %rd15, %rd170;
	shr.u32 	%r323, %r4, 8;
	add.s32 	%r324, %r323, 1;
	and.b32  	%r325, %r324, 3;
	neg.s32 	%r447, %r325;
$L__BB9_10:
	.pragma "nounroll";
	// begin inline asm
	ld.global.nc.u64 %rd171, [%rd202];
	// end inline asm
	mov.b64 	%fd272, %rd171;
	setp.lt.f64 	%p162, %fd359, %fd272;
	selp.f64 	%fd359, %fd272, %fd359, %p162;
	add.s32 	%r449, %r449, 256;
	add.s64 	%rd202, %rd202, 2048;
	add.s32 	%r447, %r447, 1;
	setp.ne.s32 	%p163, %r447, 0;
	@%p163 bra 	$L__BB9_10;
$L__BB9_11:
	setp.lt.u32 	%p164, %r4, 768;
	@%p164 bra 	$L__BB9_13;
$L__BB9_12:
	mul.wide.s32 	%rd181, %r449, 8;
	add.s64 	%rd174, %rd15, %rd181;
	// begin inline asm
	ld.global.nc.u64 %rd173, [%rd174];
	// end inline asm
	mov.b64 	%fd273, %rd173;
	setp.lt.f64 	%p165, %fd359, %fd273;
	selp.f64 	%fd274, %fd273, %fd359, %p165;
	add.s64 	%rd176, %rd174, 2048;
	// begin inline asm
	ld.global.nc.u64 %rd175, [%rd176];
	// end inline asm
	mov.b64 	%fd275, %rd175;
	setp.lt.f64 	%p166, %fd274, %fd275;
	selp.f64 	%fd276, %fd275, %fd274, %p166;
	add.s64 	%rd178, %rd174, 4096;
	// begin inline asm
	ld.global.nc.u64 %rd177, [%rd178];
	// end inline asm
	mov.b64 	%fd277, %rd177;
	setp.lt.f64 	%p167, %fd276, %fd277;
	selp.f64 	%fd278, %fd277, %fd276, %p167;
	add.s64 	%rd180, %rd174, 6144;
	// begin inline asm
	ld.global.nc.u64 %rd179, [%rd180];
	// end inline asm
	mov.b64 	%fd279, %rd179;
	setp.lt.f64 	%p168, %fd278, %fd279;
	selp.f64 	%fd359, %fd279, %fd278, %p168;
	add.s32 	%r449, %r449, 1024;
	setp.lt.s32 	%p169, %r449, %r68;
	@%p169 bra 	$L__BB9_12;
$L__BB9_13:
	setp.lt.s32 	%p170, %r68, 256;
	@%p170 bra 	$L__BB9_18;
	// begin inline asm
	mov.u32 %r389, %laneid;
	// end inline asm
	mov.b64 	%rd192, %fd359;
	mov.b64 	{%r391, %r396}, %rd192;
	mov.b32 	%r397, 1;
	mov.b32 	%r438, 31;
	mov.b32 	%r439, -1;
	// begin inline asm
	shfl.sync.down.b32 %r390, %r391, %r397, %r438, %r439;
	// end inline asm
	// begin inline asm
	shfl.sync.down.b32 %r395, %r396, %r397, %r438, %r439;
	// end inline asm
	mov.b64 	%rd193, {%r390, %r395};
	mov.b64 	%fd327, %rd193;
	setp.gt.s32 	%p198, %r389, 30;
	setp.lt.f64 	%p199, %fd359, %fd327;
	selp.f64 	%fd328, %fd327, %fd359, %p199;
	selp.f64 	%fd329, %fd359, %fd328, %p198;
	mov.b64 	%rd194, %fd329;
	mov.b64 	{%r401, %r406}, %rd194;
	mov.b32 	%r407, 2;
	// begin inline asm
	shfl.sync.down.b32 %r400, %r401, %r407, %r438, %r439;
	// end inline asm
	// begin inline asm
	shfl.sync.down.b32 %r405, %r406, %r407, %r438, %r439;
	// end inline asm
	mov.b64 	%rd195, {%r400, %r405};
	mov.b64 	%fd330, %rd195;
	setp.gt.s32 	%p200, %r389, 29;
	setp.lt.f64 	%p201, %fd329, %fd330;
	selp.f64 	%fd331, %fd330, %fd329, %p201;
	selp.f64 	%fd332, %fd329, %fd331, %p200;
	mov.b64 	%rd196, %fd332;
	mov.b64 	{%r411, %r416}, %rd196;
	mov.b32 	%r417, 4;
	// begin inline asm
	shfl.sync.down.b32 %r410, %r411, %r417, %r438, %r439;
	// end inline asm
	// begin inline asm
	shfl.sync.down.b32 %r415, %r416, %r417, %r438, %r439;
	// end inline asm
	mov.b64 	%rd197, {%r410, %r415};
	mov.b64 	%fd333, %rd197;
	setp.gt.s32 	%p202, %r389, 27;
	setp.lt.f64 	%p203, %fd332, %fd333;
	selp.f64 	%fd334, %fd333, %fd332, %p203;
	selp.f64 	%fd335, %fd332, %fd334, %p202;
	mov.b64 	%rd198, %fd335;
	mov.b64 	{%r421, %r426}, %rd198;
	mov.b32 	%r427, 8;
	// begin inline asm
	shfl.sync.down.b32 %r420, %r421, %r427, %r438, %r439;
	// end inline asm
	// begin inline asm
	shfl.sync.down.b32 %r425, %r426, %r427, %r438, %r439;
	// end inline asm
	mov.b64 	%rd199, {%r420, %r425};
	mov.b64 	%fd336, %rd199;
	setp.gt.s32 	%p204, %r389, 23;
	setp.lt.f64 	%p205, %fd335, %fd336;
	selp.f64 	%fd337, %fd336, %fd335, %p205;
	selp.f64 	%fd338, %fd335, %fd337, %p204;
	mov.b64 	%rd200, %fd338;
	mov.b64 	{%r431, %r436}, %rd200;
	mov.b32 	%r437, 16;
	// begin inline asm
	shfl.sync.down.b32 %r430, %r431, %r437, %r438, %r439;
	// end inline asm
	// begin inline asm
	shfl.sync.down.b32 %r435, %r436, %r437, %r438, %r439;
	// end inline asm
	mov.b64 	%rd201, {%r430, %r435};
	mov.b64 	%fd339, %rd201;
	setp.gt.s32 	%p206, %r389, 15;
	setp.lt.f64 	%p207, %fd338, %fd339;
	selp.f64 	%fd10, %fd339, %fd338, %p207;
	selp.f64 	%fd380, %fd338, %fd10, %p206;
	setp.ne.s32 	%p208, %r389, 0;
	@%p208 bra 	$L__BB9_16;
	shr.u32 	%r440, %r1, 2;
	and.b32  	%r441, %r440, 248;
	mov.u32 	%r442, _ZZN3cub18CUB_300001_SM_10006detail6reduce28DeviceReduceSingleTileKernelINS2_10policy_hubIdyN4cuda3__47maximumIdEEE10Policy1000EPdSB_iS8_ddNS5_3std3__410__identityEEEvT0_T1_T2_T3_T4_T6_E12temp_storage;
	add.s32 	%r443, %r442, %r441;
	st.shared.f64 	[%r443+8], %fd10;
$L__BB9_16:
	bar.sync 	0;
	setp.ne.s32 	%p209, %r1, 0;
	@%p209 bra 	$L__BB9_72;
	ld.shared.f64 	%fd340, [_ZZN3cub18CUB_300001_SM_10006detail6reduce28DeviceReduceSingleTileKernelINS2_10policy_hubIdyN4cuda3__47maximumIdEEE10Policy1000EPdSB_iS8_ddNS5_3std3__410__identityEEEvT0_T1_T2_T3_T4_T6_E12temp_storage+16];
	setp.lt.f64 	%p210, %fd380, %fd340;
	selp.f64 	%fd341, %fd340, %fd380, %p210;
	ld.shared.f64 	%fd342, [_ZZN3cub18CUB_300001_SM_10006detail6reduce28DeviceReduceSingleTileKernelINS2_10policy_hubIdyN4cuda3__47maximumIdEEE10Policy1000EPdSB_iS8_ddNS5_3std3__410__identityEEEvT0_T1_T2_T3_T4_T6_E12temp_storage+24];
	setp.lt.f64 	%p211, %fd341, %fd342;
	selp.f64 	%fd343, %fd342, %fd341, %p211;
	ld.shared.f64 	%fd344, [_ZZN3cub18CUB_300001_SM_10006detail6reduce28DeviceReduceSingleTileKernelINS2_10policy_hubIdyN4cuda3__47maximumIdEEE10Policy1000EPdSB_iS8_ddNS5_3std3__410__identityEEEvT0_T1_T2_T3_T4_T6_E12temp_storage+32];
	setp.lt.f64 	%p212, %fd343, %fd344;
	selp.f64 	%fd345, %fd344, %fd343, %p212;
	ld.shared.f64 	%fd346, [_ZZN3cub18CUB_300001_SM_10006detail6reduce28DeviceReduceSingleTileKernelINS2_10policy_hubIdyN4cuda3__47maximumIdEEE10Policy1000EPdSB_iS8_ddNS5_3std3__410__identityEEEvT0_T1_T2_T3_T4_T6_E12temp_storage+40];
	setp.lt.f64 	%p213, %fd345, %fd346;
	selp.f64 	%fd347, %fd346, %fd345, %p213;
	ld.shared.f64 	%fd348, [_ZZN3cub18CUB_300001_SM_10006detail6reduce28DeviceReduceSingleTileKernelINS2_10policy_hubIdyN4cuda3__47maximumIdEEE10Policy1000EPdSB_iS8_ddNS5_3std3__410__identityEEEvT0_T1_T2_T3_T4_T6_E12temp_storage+48];
	setp.lt.f64 	%p214, %fd347, %fd348;
	selp.f64 	%fd349, %fd348, %fd347, %p214;
	ld.shared.f64 	%fd350, [_ZZN3cub18CUB_300001_SM_10006detail6reduce28DeviceReduceSingleTileKernelINS2_10policy_hubIdyN4cuda3__47maximumIdEEE10Policy1000EPdSB_iS8_ddNS5_3std3__410__identityEEEvT0_T1_T2_T3_T4_T6_E12temp_storage+56];
	setp.lt.f64 	%p215, %fd349, %fd350;
	selp.f64 	%fd351, %fd350, %fd349, %p215;
	ld.shared.f64 	%fd352, [_ZZN3cub18CUB_300001_SM_10006detail6reduce28DeviceReduceSingleTileKernelINS2_10policy_hubIdyN4cuda3__47maximumIdEEE10Policy1000EPdSB_iS8_ddNS5_3std3__410__identityEEEvT0_T1_T2_T3_T4_T6_E12temp_storage+64];
	setp.lt.f64 	%p216, %fd351, %fd352;
	selp.f64 	%fd380, %fd352, %fd351, %p216;
	bra.uni 	$L__BB9_72;
$L__BB9_18:
	// begin inline asm
	mov.u32 %r326, %laneid;
	// end inline asm
	and.b32  	%r377, %r1, 992;
	add.s32 	%r378, %r377, 32;
	setp.gt.s32 	%p171, %r378, %r68;
	not.b32 	%r379, %r377;
	add.s32 	%r380, %r68, %r379;
	selp.b32 	%r375, %r380, 31, %p171;
	mov.b64 	%rd182, %fd359;
	mov.b64 	{%r328, %r333}, %rd182;
	mov.b32 	%r334, 1;
	mov.b32 	%r376, -1;
	// begin inline asm
	shfl.sync.down.b32 %r327, %r328, %r334, %r375, %r376;
	// end inline asm
	// begin inline asm
	shfl.sync.down.b32 %r332, %r333, %r334, %r375, %r376;
	// end inline asm
	mov.b64 	%rd183, {%r327, %r332};
	mov.b64 	%fd280, %rd183;
	setp.lt.s32 	%p172, %r326, %r375;
	setp.lt.f64 	%p173, %fd359, %fd280;
	selp.f64 	%fd281, %fd280, %fd359, %p173;
	selp.f64 	%fd282, %fd281, %fd359, %p172;
	mov.b64 	%rd184, %fd282;
	mov.b64 	{%r338, %r343}, %rd184;
	mov.b32 	%r344, 2;
	// begin inline asm
	shfl.sync.down.b32 %r337, %r338, %r344, %r375, %r376;
	// end inline asm
	// begin inline asm
	shfl.sync.down.b32 %r342, %r343, %r344, %r375, %r376;
	// end inline asm
	mov.b64 	%rd185, {%r337, %r342};
	mov.b64 	%fd283, %rd185;
	add.s32 	%r381, %r326, 2;
	setp.gt.s32 	%p174, %r381, %r375;
	setp.lt.f64 	%p175, %fd282, %fd283;
	selp.f64 	%fd284, %fd283, %fd282, %p175;
	selp.f64 	%fd285, %fd282, %fd284, %p174;
	mov.b64 	%rd186, %fd285;
	mov.b64 	{%r348, %r353}, %rd186;
	mov.b32 	%r354, 4;
	// begin inline asm
	shfl.sync.down.b32 %r347, %r348, %r354, %r375, %r376;
	// end inline asm
	// begin inline asm
	shfl.sync.down.b32 %r352, %r353, %r354, %r375, %r376;
	// end inline asm
	mov.b64 	%rd187, {%r347, %r352};
	mov.b64 	%fd286, %rd187;
	add.s32 	%r382, %r326, 4;
	setp.gt.s32 	%p176, %r382, %r375;
	setp.lt.f64 	%p177, %fd285, %fd286;
	selp.f64 	%fd287, %fd286, %fd285, %p177;
	selp.f64 	%fd288, %fd285, %fd287, %p176;
	mov.b64 	%rd188, %fd288;
	mov.b64 	{%r358, %r363}, %rd188;
	mov.b32 	%r364, 8;
	// begin inline asm
	shfl.sync.down.b32 %r357, %r358, %r364, %r375, %r376;
	// end inline asm
	// begin inline asm
	shfl.sync.down.b32 %r362, %r363, %r364, %r375, %r376;
	// end inline asm
	mov.b64 	%rd189, {%r357, %r362};
	mov.b64 	%fd289, %rd189;
	add.s32 	%r383, %r326, 8;
	setp.gt.s32 	%p178, %r383, %r375;
	setp.lt.f64 	%p179, %fd288, %fd289;
	selp.f64 	%fd290, %fd289, %fd288, %p179;
	selp.f64 	%fd291, %fd288, %fd290, %p178;
	mov.b64 	%rd190, %fd291;
	mov.b64 	{%r368, %r373}, %rd190;
	mov.b32 	%r374, 16;
	// begin inline asm
	shfl.sync.down.b32 %r367, %r368, %r374, %r375, %r376;
	// end inline asm
	// begin inline asm
	shfl.sync.down.b32 %r372, %r373, %r374, %r375, %r376;
	// end inline asm
	mov.b64 	%rd191, {%r367, %r372};
	mov.b64 	%fd292, %rd191;
	add.s32 	%r384, %r326, 16;
	setp.gt.s32 	%p180, %r384, %r375;
	setp.lt.f64 	%p181, %fd291, %fd292;
	selp.f64 	%fd293, %fd292, %fd291, %p181;
	selp.f64 	%fd380, %fd291, %fd293, %p180;
	setp.ne.s32 	%p182, %r326, 0;
	@%p182 bra 	$L__BB9_20;
	shr.u32 	%r385, %r1, 2;
	and.b32  	%r386, %r385, 248;
	mov.u32 	%r387, _ZZN3cub18CUB_300001_SM_10006detail6reduce28DeviceReduceSingleTileKernelINS2_10policy_hubIdyN4cuda3__47maximumIdEEE10Policy1000EPdSB_iS8_ddNS5_3std3__410__identityEEEvT0_T1_T2_T3_T4_T6_E12temp_storage;
	add.s32 	%r388, %r387, %r386;
	st.shared.f64 	[%r388+8], %fd380;
$L__BB9_20:
	bar.sync 	0;
	setp.ne.s32 	%p183, %r1, 0;
	@%p183 bra 	$L__BB9_72;
	setp.gt.s32 	%p184, %r68, 32;
	ld.shared.f64 	%fd294, [_ZZN3cub18CUB_300001_SM_10006detail6reduce28DeviceReduceSingleTileKernelINS2_10policy_hubIdyN4cuda3__47maximumIdEEE10Policy1000EPdSB_iS8_ddNS5_3std3__410__identityEEEvT0_T1_T2_T3_T4_T6_E12temp_storage+16];
	setp.lt.f64 	%p185, %fd380, %fd294;
	selp.f64 	%fd296, %fd294, %fd380, %p185;
	selp.f64 	%fd297, %fd296, %fd380, %p184;
	setp.gt.s32 	%p186, %r68, 64;
	ld.shared.f64 	%fd299, [_ZZN3cub18CUB_300001_SM_10006detail6reduce28DeviceReduceSingleTileKernelINS2_10policy_hubIdyN4cuda3__47maximumIdEEE10Policy1000EPdSB_iS8_ddNS5_3std3__410__identityEEEvT0_T1_T2_T3_T4_T6_E12temp_storage+24];
	setp.lt.f64 	%p187, %fd297, %fd299;
	selp.f64 	%fd301, %fd299, %fd297, %p187;
	selp.f64 	%fd302, %fd301, %fd297, %p186;
	setp.gt.s32 	%p188, %r68, 96;
	ld.shared.f64 	%fd304, [_ZZN3cub18CUB_300001_SM_10006detail6reduce28DeviceReduceSingleTileKernelINS2_10policy_hubIdyN4cuda3__47maximumIdEEE10Policy1000EPdSB_iS8_ddNS5_3std3__410__identityEEEvT0_T1_T2_T3_T4_T6_E12temp_storage+32];
	setp.lt.f64 	%p189, %fd302, %fd304;
	selp.f64 	%fd306, %fd304, %fd302, %p189;
	selp.f64 	%fd307, %fd306, %fd302, %p188;
	setp.gt.s32 	%p190, %r68, 128;
	ld.shared.f64 	%fd309, [_ZZN3cub18CUB_300001_SM_10006detail6reduce28DeviceReduceSingleTileKernelINS2_10policy_hubIdyN4cuda3__47maximumIdEEE10Policy1000EPdSB_iS8_ddNS5_3std3__410__identityEEEvT0_T1_T2_T3_T4_T6_E12temp_storage+40];
	setp.lt.f64 	%p191, %fd307, %fd309;
	selp.f64 	%fd311, %fd309, %fd307, %p191;
	selp.f64 	%fd312, %fd311, %fd307, %p190;
	setp.gt.s32 	%p192, %r68, 160;
	ld.shared.f64 	%fd314, [_ZZN3cub18CUB_300001_SM_10006detail6reduce28DeviceReduceSingleTileKernelINS2_10policy_hubIdyN4cuda3__47maximumIdEEE10Policy1000EPdSB_iS8_ddNS5_3std3__410__identityEEEvT0_T1_T2_T3_T4_T6_E12temp_storage+48];
	setp.lt.f64 	%p193, %fd312, %fd314;
	selp.f64 	%fd316, %fd314, %fd312, %p193;
	selp.f64 	%fd317, %fd316, %fd312, %p192;
	setp.gt.s32 	%p194, %r68, 192;
	ld.shared.f64 	%fd319, [_ZZN3cub18CUB_300001_SM_10006detail6reduce28DeviceReduceSingleTileKernelINS2_10policy_hubIdyN4cuda3__47maximumIdEEE10Policy1000EPdSB_iS8_ddNS5_3std3__410__identityEEEvT0_T1_T2_T3_T4_T6_E12temp_storage+56];
	setp.lt.f64 	%p195, %fd317, %fd319;
	selp.f64 	%fd321, %fd319, %fd317, %p195;
	selp.f64 	%fd322, %fd321, %fd317, %p194;
	setp.gt.s32 	%p196, %r68, 224;
	ld.shared.f64 	%fd324, [_ZZN3cub18CUB_300001_SM_10006detail6reduce28DeviceReduceSingleTileKernelINS2_10policy_hubIdyN4cuda3__47maximumIdEEE10Policy1000EPdSB_iS8_ddNS5_3std3__410__identityEEEvT0_T1_T2_T3_T4_T6_E12temp_storage+64];
	setp.lt.f64 	%p197, %fd322, %fd324;
	selp.f64 	%fd326, %fd324, %fd322, %p197;
	selp.f64 	%fd380, %fd326, %fd322, %p196;
	bra.uni 	$L__BB9_72;
$L__BB9_22:
	mov.u32 	%r13, %tid.x;
	shl.b32 	%r14, %r13, 2;
	mul.wide.u32 	%rd126, %r14, 8;
	add.s64 	%rd116, %rd15, %rd126;
	// begin inline asm
	ld.global.nc.v2.u64 {%rd114, %rd115}, [%rd116];
	// end inline asm
	add.s64 	%rd119, %rd116, 16;
	// begin inline asm
	ld.global.nc.v2.u64 {%rd117, %rd118}, [%rd119];
	// end inline asm
	mov.b64 	%fd206, %rd114;
	mov.b64 	%fd207, %rd115;
	mov.b64 	%fd208, %rd117;
	mov.b64 	%fd209, %rd118;
	add.s64 	%rd122, %rd116, 8192;
	// begin inline asm
	ld.global.nc.v2.u64 {%rd120, %rd121}, [%rd122];
	// end inline asm
	add.s64 	%rd125, %rd116, 8208;
	// begin inline asm
	ld.global.nc.v2.u64 {%rd123, %rd124}, [%rd125];
	// end inline asm
	mov.b64 	%fd210, %rd120;
	mov.b64 	%fd211, %rd121;
	mov.b64 	%fd212, %rd123;
	mov.b64 	%fd213, %rd124;
	setp.lt.f64 	%p111, %fd206, %fd207;
	selp.f64 	%fd214, %fd207, %fd206, %p111;
	setp.lt.f64 	%p112, %fd214, %fd208;
	selp.f64 	%fd215, %fd208, %fd214, %p112;
	setp.lt.f64 	%p113, %fd215, %fd209;
	selp.f64 	%fd216, %fd209, %fd215, %p113;
	setp.lt.f64 	%p114, %fd216, %fd210;
	selp.f64 	%fd217, %fd210, %fd216, %p114;
	setp.lt.f64 	%p115, %fd217, %fd211;
	selp.f64 	%fd218, %fd211, %fd217, %p115;
	setp.lt.f64 	%p116, %fd218, %fd212;
	selp.f64 	%fd219, %fd212, %fd218, %p116;
	setp.lt.f64 	%p117, %fd219, %fd213;
	selp.f64 	%fd366, %fd213, %fd219, %p117;
	setp.lt.u32 	%p118, %r68, 4096;
	mov.b32 	%r452, 2048;
	@%p118 bra 	$L__BB9_26;
	add.s32 	%r15, %r68, -2048;
	mov.b32 	%r452, 2048;
$L__BB9_24:
	add.s32 	%r258, %r452, %r14;
	mul.wide.u32 	%rd139, %r258, 8;
	add.s64 	%rd129, %rd15, %rd139;
	// begin inline asm
	ld.global.nc.v2.u64 {%rd127, %rd128}, [%rd129];
	// end inline asm
	add.s64 	%rd132, %rd129, 16;
	// begin inline asm
	ld.global.nc.v2.u64 {%rd130, %rd131}, [%rd132];
	// end inline asm
	mov.b64 	%fd220, %rd127;
	mov.b64 	%fd221, %rd128;
	mov.b64 	%fd222, %rd130;
	mov.b64 	%fd223, %rd131;
	add.s64 	%rd135, %rd129, 8192;
	// begin inline asm
	ld.global.nc.v2.u64 {%rd133, %rd134}, [%rd135];
	// end inline asm
	add.s64 	%rd138, %rd129, 8208;
	// begin inline asm
	ld.global.nc.v2.u64 {%rd136, %rd137}, [%rd138];
	// end inline asm
	mov.b64 	%fd224, %rd133;
	mov.b64 	%fd225, %rd134;
	mov.b64 	%fd226, %rd136;
	mov.b64 	%fd227, %rd137;
	setp.lt.f64 	%p119, %fd366, %fd220;
	selp.f64 	%fd228, %fd220, %fd366, %p119;
	setp.lt.f64 	%p120, %fd228, %fd221;
	selp.f64 	%fd229, %fd221, %fd228, %p120;
	setp.lt.f64 	%p121, %fd229, %fd222;
	selp.f64 	%fd230, %fd222, %fd229, %p121;
	setp.lt.f64 	%p122, %fd230, %fd223;
	selp.f64 	%fd231, %fd223, %fd230, %p122;
	setp.lt.f64 	%p123, %fd231, %fd224;
	selp.f64 	%fd232, %fd224, %fd231, %p123;
	setp.lt.f64 	%p124, %fd232, %fd225;
	selp.f64 	%fd233, %fd225, %fd232, %p124;
	setp.lt.f64 	%p125, %fd233, %fd226;
	selp.f64 	%fd234, %fd226, %fd233, %p125;
	setp.lt.f64 	%p126, %fd234, %fd227;
	selp.f64 	%fd366, %fd227, %fd234, %p126;
	sub.s32 	%r259, %r68, %r452;
	setp.lt.s32 	%p127, %r259, 2048;
	@%p127 bra 	$L__BB9_34;
	add.s32 	%r452, %r452, 2048;
	setp.le.s32 	%p128, %r452, %r15;
	@%p128 bra 	$L__BB9_24;
$L__BB9_26:
	setp.le.s32 	%p129, %r68, %r452;
	@%p129 bra 	$L__BB9_34;
	sub.s32 	%r19, %r68, %r452;
	setp.ge.s32 	%p130, %r13, %r19;
	@%p130 bra 	$L__BB9_34;
	not.b32 	%r260, %r13;
	add.s32 	%r261, %r68, %r260;
	sub.s32 	%r20, %r261, %r452;
	and.b32  	%r262, %r20, 768;
	setp.eq.s32 	%p131, %r262, 768;
	mov.u32 	%r456, %r13;
	@%p131 bra 	$L__BB9_31;
	add.s32 	%r454, %r13, %r452;
	shr.u32 	%r263, %r20, 8;
	add.s32 	%r264, %r263, 1;
	and.b32  	%r265, %r264, 3;
	neg.s32 	%r453, %r265;
	mov.u32 	%r456, %r13;
$L__BB9_30:
	.pragma "nounroll";
	mul.wide.u32 	%rd142, %r454, 8;
	add.s64 	%rd141, %rd15, %rd142;
	// begin inline asm
	ld.global.nc.u64 %rd140, [%rd141];
	// end inline asm
	mov.b64 	%fd236, %rd140;
	setp.lt.f64 	%p132, %fd366, %fd236;
	selp.f64 	%fd366, %fd236, %fd366, %p132;
	add.s32 	%r456, %r456, 256;
	add.s32 	%r454, %r454, 256;
	add.s32 	%r453, %r453, 1;
	setp.ne.s32 	%p133, %r453, 0;
	@%p133 bra 	$L__BB9_30;
$L__BB9_31:
	setp.lt.u32 	%p134, %r20, 768;
	@%p134 bra 	$L__BB9_34;
	cvt.u64.u32 	%rd143, %r456;
	cvt.u64.u32 	%rd144, %r452;
	add.s64 	%rd145, %rd143, %rd144;
	shl.b64 	%rd146, %rd145, 3;
	add.s64 	%rd147, %rd146, %rd15;
	add.s64 	%rd203, %rd147, 4096;
	add.s32 	%r457, %r456, %r452;
$L__BB9_33:
	mul.wide.u32 	%rd156, %r457, 8;
	add.s64 	%rd149, %rd15, %rd156;
	// begin inline asm
	ld.global.nc.u64 %rd148, [%rd149];
	// end inline asm
	mov.b64 	%fd237, %rd148;
	setp.lt.f64 	%p135, %fd366, %fd237;
	selp.f64 	%fd238, %fd237, %fd366, %p135;
	add.s64 	%rd151, %rd203, -2048;
	// begin inline asm
	ld.global.nc.u64 %rd150, [%rd151];
	// end inline asm
	mov.b64 	%fd239, %rd150;
	setp.lt.f64 	%p136, %fd238, %fd239;
	selp.f64 	%fd240, %fd239, %fd238, %p136;
	// begin inline asm
	ld.global.nc.u64 %rd152, [%rd203];
	// end inline asm
	mov.b64 	%fd241, %rd152;
	setp.lt.f64 	%p137, %fd240, %fd241;
	selp.f64 	%fd242, %fd241, %fd240, %p137;
	add.s64 	%rd155, %rd203, 2048;
	// begin inline asm
	ld.global.nc.u64 %rd154, [%rd155];
	// end inline asm
	mov.b64 	%fd243, %rd154;
	setp.lt.f64 	%p138, %fd242, %fd243;
	selp.f64 	%fd366, %fd243, %fd242, %p138;
	add.s32 	%r456, %r456, 1024;
	add.s64 	%rd203, %rd203, 8192;
	add.s32 	%r457, %r457, 1024;
	setp.lt.s32 	%p139, %r456, %r19;
	@%p139 bra 	$L__BB9_33;
$L__BB9_34:
	// begin inline asm
	mov.u32 %r266, %laneid;
	// end inline asm
	mov.b64 	%rd157, %fd366;
	mov.b64 	{%r268, %r273}, %rd157;
	mov.b32 	%r274, 1;
	mov.b32 	%r315, 31;
	mov.b32 	%r316, -1;
	// begin inline asm
	shfl.sync.down.b32 %r267, %r268, %r274, %r315, %r316;
	// end inline asm
	// begin inline asm
	shfl.sync.down.b32 %r272, %r273, %r274, %r315, %r316;
	// end inline asm
	mov.b64 	%rd158, {%r267, %r272};
	mov.b64 	%fd244, %rd158;
	setp.gt.s32 	%p140, %r266, 30;
	setp.lt.f64 	%p141, %fd366, %fd244;
	selp.f64 	%fd245, %fd244, %fd366, %p141;
	selp.f64 	%fd246, %fd366, %fd245, %p140;
	mov.b64 	%rd159, %fd246;
	mov.b64 	{%r278, %r283}, %rd159;
	mov.b32 	%r284, 2;
	// begin inline asm
	shfl.sync.down.b32 %r277, %r278, %r284, %r315, %r316;
	// end inline asm
	// begin inline asm
	shfl.sync.down.b32 %r282, %r283, %r284, %r315, %r316;
	// end inline asm
	mov.b64 	%rd160, {%r277, %r282};
	mov.b64 	%fd247, %rd160;
	setp.gt.s32 	%p142, %r266, 29;
	setp.lt.f64 	%p143, %fd246, %fd247;
	selp.f64 	%fd248, %fd247, %fd246, %p143;
	selp.f64 	%fd249, %fd246, %fd248, %p142;
	mov.b64 	%rd161, %fd249;
	mov.b64 	{%r288, %r293}, %rd161;
	mov.b32 	%r294, 4;
	// begin inline asm
	shfl.sync.down.b32 %r287, %r288, %r294, %r315, %r316;
	// end inline asm
	// begin inline asm
	shfl.sync.down.b32 %r292, %r293, %r294, %r315, %r316;
	// end inline asm
	mov.b64 	%rd162, {%r287, %r292};
	mov.b64 	%fd250, %rd162;
	setp.gt.s32 	%p144, %r266, 27;
	setp.lt.f64 	%p145, %fd249, %fd250;
	selp.f64 	%fd251, %fd250, %fd249, %p145;
	selp.f64 	%fd252, %fd249, %fd251, %p144;
	mov.b64 	%rd163, %fd252;
	mov.b64 	{%r298, %r303}, %rd163;
	mov.b32 	%r304, 8;
	// begin inline asm
	shfl.sync.down.b32 %r297, %r298, %r304, %r315, %r316;
	// end inline asm
	// begin inline asm
	shfl.sync.down.b32 %r302, %r303, %r304, %r315, %r316;
	// end inline asm
	mov.b64 	%rd164, {%r297, %r302};
	mov.b64 	%fd253, %rd164;
	setp.gt.s32 	%p146, %r266, 23;
	setp.lt.f64 	%p147, %fd252, %fd253;
	selp.f64 	%fd254, %fd253, %fd252, %p147;
	selp.f64 	%fd255, %fd252, %fd254, %p146;
	mov.b64 	%rd165, %fd255;
	mov.b64 	{%r308, %r313}, %rd165;
	mov.b32 	%r314, 16;
	// begin inline asm
	shfl.sync.down.b32 %r307, %r308, %r314, %r315, %r316;
	// end inline asm
	// begin inline asm
	shfl.sync.down.b32 %r312, %r313, %r314, %r315, %r316;
	// end inline asm
	mov.b64 	%rd166, {%r307, %r312};
	mov.b64 	%fd256, %rd166;
	setp.gt.s32 	%p148, %r266, 15;
	setp.lt.f64 	%p149, %fd255, %fd256;
	selp.f64 	%fd26, %fd256, %fd255, %p149;
	selp.f64 	%fd380, %fd255, %fd26, %p148;
	setp.ne.s32 	%p150, %r266, 0;
	@%p150 bra 	$L__BB9_36;
	shr.u32 	%r317, %r13, 2;
	and.b32  	%r318, %r317, 248;
	mov.u32 	%r319, _ZZN3cub18CUB_300001_SM_10006detail6reduce28DeviceReduceSingleTileKernelINS2_10policy_hubIdyN4cuda3__47maximumIdEEE10Policy1000EPdSB_iS8_ddNS5_3std3__410__identityEEEvT0_T1_T2_T3_T4_T6_E12temp_storage;
	add.s32 	%r320, %r319, %r318;
	st.shared.f64 	[%r320+8], %fd26;
$L__BB9_36:
	bar.sync 	0;
	setp.ne.s32 	%p151, %r13, 0;
	@%p151 bra 	$L__BB9_72;
	ld.shared.f64 	%fd257, [_ZZN3cub18CUB_300001_SM_10006detail6reduce28DeviceReduceSingleTileKernelINS2_10policy_hubIdyN4cuda3__47maximumIdEEE10Policy1000EPdSB_iS8_ddNS5_3std3__410__identityEEEvT0_T1_T2_T3_T4_T6_E12temp_storage+16];
	setp.lt.f64 	%p152, %fd380, %fd257;
	selp.f64 	%fd258, %fd257, %fd380, %p152;
	ld.shared.f64 	%fd259, [_ZZN3cub18CUB_300001_SM_10006detail6reduce28DeviceReduceSingleTileKernelINS2_10policy_hubIdyN4cuda3__47maximumIdEEE10Policy1000EPdSB_iS8_ddNS5_3std3__410__identityEEEvT0_T1_T2_T3_T4_T6_E12temp_storage+24];
	setp.lt.f64 	%p153, %fd258, %fd259;
	selp.f64 	%fd260, %fd259, %fd258, %p153;
	ld.shared.f64 	%fd261, [_ZZN3cub18CUB_300001_SM_10006detail6reduce28DeviceReduceSingleTileKernelINS2_10policy_hubIdyN4cuda3__47maximumIdEEE10Policy1000EPdSB_iS8_ddNS5_3std3__410__identityEEEvT0_T1_T2_T3_T4_T6_E12temp_storage+32];
	setp.lt.f64 	%p154, %fd260, %fd261;
	selp.f64 	%fd262, %fd261, %fd260, %p154;
	ld.shared.f64 	%fd263, [_ZZN3cub18CUB_300001_SM_10006detail6reduce28DeviceReduceSingleTileKernelINS2_10policy_hubIdyN4cuda3__47maximumIdEEE10Policy1000EPdSB_iS8_ddNS5_3std3__410__identityEEEvT0_T1_T2_T3_T4_T6_E12temp_storage+40];
	setp.lt.f64 	%p155, %fd262, %fd263;
	selp.f64 	%fd264, %fd263, %fd262, %p155;
	ld.shared.f64 	%fd265, [_ZZN3cub18CUB_300001_SM_10006detail6reduce28DeviceReduceSingleTileKernelINS2_10policy_hubIdyN4cuda3__47maximumIdEEE10Policy1000EPdSB_iS8_ddNS5_3std3__410__identityEEEvT0_T1_T2_T3_T4_T6_E12temp_storage+48];
	setp.lt.f64 	%p156, %fd264, %fd265;
	selp.f64 	%fd266, %fd265, %fd264, %p156;
	ld.shared.f64 	%fd267, [_ZZN3cub18CUB_300001_SM_10006detail6reduce28DeviceReduceSingleTileKernelINS2_10policy_hubIdyN4cuda3__47maximumIdEEE10Policy1000EPdSB_iS8_ddNS5_3std3__410__identityEEEvT0_T1_T2_T3_T4_T6_E12temp_storage+56];
	setp.lt.f64 	%p157, %fd266, %fd267;
	selp.f64 	%fd268, %fd267, %fd266, %p157;
	ld.shared.f64 	%fd269, [_ZZN3cub18CUB_300001_SM_10006detail6reduce28DeviceReduceSingleTileKernelINS2_10policy_hubIdyN4cuda3__47maximumIdEEE10Policy1000EPdSB_iS8_ddNS5_3std3__410__identityEEEvT0_T1_T2_T3_T4_T6_E12temp_storage+64];
	setp.lt.f64 	%p158, %fd268, %fd269;
	selp.f64 	%fd380, %fd269, %fd268, %p158;
	bra.uni 	$L__BB9_72;
$L__BB9_38:
	setp.gt.s32 	%p3, %r68, 2047;
	@%p3 bra 	$L__BB9_56;
	mov.u32 	%r35, %tid.x;
	setp.ge.s32 	%p52, %r35, %r68;
	mov.f64 	%fd372, 0d0000000000000000;
	mov.u32 	%r462, %r35;
	@%p52 bra 	$L__BB9_41;
	mul.wide.u32 	%rd81, %r35, 8;
	add.s64 	%rd80, %rd15, %rd81;
	// begin inline asm
	ld.global.nc.u64 %rd79, [%rd80];
	// end inline asm
	mov.b64 	%fd372, %rd79;
	add.s32 	%r462, %r35, 256;
$L__BB9_41:
	setp.ge.s32 	%p53, %r462, %r68;
	@%p53 bra 	$L__BB9_47;
	not.b32 	%r133, %r462;
	add.s32 	%r38, %r68, %r133;
	and.b32  	%r134, %r38, 768;
	setp.eq.s32 	%p54, %r134, 768;
	@%p54 bra 	$L__BB9_45;
	mul.wide.u32 	%rd82, %r462, 8;
	add.s64 	%rd204, %rd15, %rd82;
	shr.u32 	%r135, %r38, 8;
	add.s32 	%r136, %r135, 1;
	and.b32  	%r137, %r136, 3;
	neg.s32 	%r460, %r137;
$L__BB9_44:
	.pragma "nounroll";
	// begin inline asm
	ld.global.nc.u64 %rd83, [%rd204];
	// end inline asm
	mov.b64 	%fd125, %rd83;
	setp.lt.f64 	%p55, %fd372, %fd125;
	selp.f64 	%fd372, %fd125, %fd372, %p55;
	add.s32 	%r462, %r462, 256;
	add.s64 	%rd204, %rd204, 2048;
	add.s32 	%r460, %r460, 1;
	setp.ne.s32 	%p56, %r460, 0;
	@%p56 bra 	$L__BB9_44;
$L__BB9_45:
	setp.lt.u32 	%p57, %r38, 768;
	@%p57 bra 	$L__BB9_47;
$L__BB9_46:
	mul.wide.s32 	%rd93, %r462, 8;
	add.s64 	%rd86, %rd15, %rd93;
	// begin inline asm
	ld.global.nc.u64 %rd85, [%rd86];
	// end inline asm
	mov.b64 	%fd126, %rd85;
	setp.lt.f64 	%p58, %fd372, %fd126;
	selp.f64 	%fd127, %fd126, %fd372, %p58;
	add.s64 	%rd88, %rd86, 2048;
	// begin inline asm
	ld.global.nc.u64 %rd87, [%rd88];
	// end inline asm
	mov.b64 	%fd128, %rd87;
	setp.lt.f64 	%p59, %fd127, %fd128;
	selp.f64 	%fd129, %fd128, %fd127, %p59;
	add.s64 	%rd90, %rd86, 4096;
	// begin inline asm
	ld.global.nc.u64 %rd89, [%rd90];
	// end inline asm
	mov.b64 	%fd130, %rd89;
	setp.lt.f64 	%p60, %fd129, %fd130;
	selp.f64 	%fd131, %fd130, %fd129, %p60;
	add.s64 	%rd92, %rd86, 6144;
	// begin inline asm
	ld.global.nc.u64 %rd91, [%rd92];
	// end inline asm
	mov.b64 	%fd132, %rd91;
	setp.lt.f64 	%p61, %fd131, %fd132;
	selp.f64 	%fd372, %fd132, %fd131, %p61;
	add.s32 	%r462, %r462, 1024;
	setp.lt.s32 	%p62, %r462, %r68;
	@%p62 bra 	$L__BB9_46;
$L__BB9_47:
	setp.lt.s32 	%p63, %r68, 256;
	@%p63 bra 	$L__BB9_52;
	// begin inline asm
	mov.u32 %r201, %laneid;
	// end inline asm
	mov.b64 	%rd104, %fd372;
	mov.b64 	{%r203, %r208}, %rd104;
	mov.b32 	%r209, 1;
	mov.b32 	%r250, 31;
	mov.b32 	%r251, -1;
	// begin inline asm
	shfl.sync.down.b32 %r202, %r203, %r209, %r250, %r251;
	// end inline asm
	// begin inline asm
	shfl.sync.down.b32 %r207, %r208, %r209, %r250, %r251;
	// end inline asm
	mov.b64 	%rd105, {%r202, %r207};
	mov.b64 	%fd180, %rd105;
	setp.gt.s32 	%p91, %r201, 30;
	setp.lt.f64 	%p92, %fd372, %fd180;
	selp.f64 	%fd181, %fd180, %fd372, %p92;
	selp.f64 	%fd182, %fd372, %fd181, %p91;
	mov.b64 	%rd106, %fd182;
	mov.b64 	{%r213, %r218}, %rd106;
	mov.b32 	%r219, 2;
	// begin inline asm
	shfl.sync.down.b32 %r212, %r213, %r219, %r250, %r251;
	// end inline asm
	// begin inline asm
	shfl.sync.down.b32 %r217, %r218, %r219, %r250, %r251;
	// end inline asm
	mov.b64 	%rd107, {%r212, %r217};
	mov.b64 	%fd183, %rd107;
	setp.gt.s32 	%p93, %r201, 29;
	setp.lt.f64 	%p94, %fd182, %fd183;
	selp.f64 	%fd184, %fd183, %fd182, %p94;
	selp.f64 	%fd185, %fd182, %fd184, %p93;
	mov.b64 	%rd108, %fd185;
	mov.b64 	{%r223, %r228}, %rd108;
	mov.b32 	%r229, 4;
	// begin inline asm
	shfl.sync.down.b32 %r222, %r223, %r229, %r250, %r251;
	// end inline asm
	// begin inline asm
	shfl.sync.down.b32 %r227, %r228, %r229, %r250, %r251;
	// end inline asm
	mov.b64 	%rd109, {%r222, %r227};
	mov.b64 	%fd186, %rd109;
	setp.gt.s32 	%p95, %r201, 27;
	setp.lt.f64 	%p96, %fd185, %fd186;
	selp.f64 	%fd187, %fd186, %fd185, %p96;
	selp.f64 	%fd188, %fd185, %fd187, %p95;
	mov.b64 	%rd110, %fd188;
	mov.b64 	{%r233, %r238}, %rd110;
	mov.b32 	%r239, 8;
	// begin inline asm
	shfl.sync.down.b32 %r232, %r233, %r239, %r250, %r251;
	// end inline asm
	// begin inline asm
	shfl.sync.down.b32 %r237, %r238, %r239, %r250, %r251;
	// end inline asm
	mov.b64 	%rd111, {%r232, %r237};
	mov.b64 	%fd189, %rd111;
	setp.gt.s32 	%p97, %r201, 23;
	setp.lt.f64 	%p98, %fd188, %fd189;
	selp.f64 	%fd190, %fd189, %fd188, %p98;
	selp.f64 	%fd191, %fd188, %fd190, %p97;
	mov.b64 	%rd112, %fd191;
	mov.b64 	{%r243, %r248}, %rd112;
	mov.b32 	%r249, 16;
	// begin inline asm
	shfl.sync.down.b32 %r242, %r243, %r249, %r250, %r251;
	// end inline asm
	// begin inline asm
	shfl.sync.down.b32 %r247, %r248, %r249, %r250, %r251;
	// end inline asm
	mov.b64 	%rd113, {%r242, %r247};
	mov.b64 	%fd192, %rd113;
	setp.gt.s32 	%p99, %r201, 15;
	setp.lt.f64 	%p100, %fd191, %fd192;
	selp.f64 	%fd38, %fd192, %fd191, %p100;
	selp.f64 	%fd380, %fd191, %fd38, %p99;
	setp.ne.s32 	%p101, %r201, 0;
	@%p101 bra 	$L__BB9_50;
	shr.u32 	%r252, %r35, 2;
	and.b32  	%r253, %r252, 248;
	mov.u32 	%r254, _ZZN3cub18CUB_300001_SM_10006detail6reduce28DeviceReduceSingleTileKernelINS2_10policy_hubIdyN4cuda3__47maximumIdEEE10Policy1000EPdSB_iS8_ddNS5_3std3__410__identityEEEvT0_T1_T2_T3_T4_T6_E12temp_storage;
	add.s32 	%r255, %r254, %r253;
	st.shared.f64 	[%r255+8], %fd38;
$L__BB9_50:
	bar.sync 	0;
	setp.ne.s32 	%p102, %r35, 0;
	@%p102 bra 	$L__BB9_72;
	ld.shared.f64 	%fd193, [_ZZN3cub18CUB_300001_SM_10006detail6reduce28DeviceReduceSingleTileKernelINS2_10policy_hubIdyN4cuda3__47maximumIdEEE10Policy1000EPdSB_iS8_ddNS5_3std3__410__identityEEEvT0_T1_T2_T3_T4_T6_E12temp_storage+16];
	setp.lt.f64 	%p103, %fd380, %fd193;
	selp.f64 	%fd194, %fd193, %fd380, %p103;
	ld.shared.f64 	%fd195, [_ZZN3cub18CUB_300001_SM_10006detail6reduce28DeviceReduceSingleTileKernelINS2_10policy_hubIdyN4cuda3__47maximumIdEEE10Policy1000EPdSB_iS8_ddNS5_3std3__410__identityEEEvT0_T1_T2_T3_T4_T6_E12temp_storage+24];
	setp.lt.f64 	%p104, %fd194, %fd195;
	selp.f64 	%fd196, %fd195, %fd194, %p104;
	ld.shared.f64 	%fd197, [_ZZN3cub18CUB_300001_SM_10006detail6reduce28DeviceReduceSingleTileKernelINS2_10policy_hubIdyN4cuda3__47maximumIdEEE10Policy1000EPdSB_iS8_ddNS5_3std3__410__identityEEEvT0_T1_T2_T3_T4_T6_E12temp_storage+32];
	setp.lt.f64 	%p105, %fd196, %fd197;
	selp.f64 	%fd198, %fd197, %fd196, %p105;
	ld.shared.f64 	%fd199, [_ZZN3cub18CUB_300001_SM_10006detail6reduce28DeviceReduceSingleTileKernelINS2_10policy_hubIdyN4cuda3__47maximumIdEEE10Policy1000EPdSB_iS8_ddNS5_3std3__410__identityEEEvT0_T1_T2_T3_T4_T6_E12temp_storage+40];
	setp.lt.f64 	%p106, %fd198, %fd199;
	selp.f64 	%fd200, %fd199, %fd198, %p106;
	ld.shared.f64 	%fd201, [_ZZN3cub18CUB_300001_SM_10006detail6reduce28DeviceReduceSingleTileKernelINS2_10policy_hubIdyN4cuda3__47maximumIdEEE10Policy1000EPdSB_iS8_ddNS5_3std3__410__identityEEEvT0_T1_T2_T3_T4_T6_E12temp_storage+48];
	setp.lt.f64 	%p107, %fd200, %fd201;
	selp.f64 	%fd202, %fd201, %fd200, %p107;
	ld.shared.f64 	%fd203, [_ZZN3cub18CUB_300001_SM_10006detail6reduce28DeviceReduceSingleTileKernelINS2_10policy_hubIdyN4cuda3__47maximumIdEEE10Policy1000EPdSB_iS8_ddNS5_3std3__410__identityEEEvT0_T1_T2_T3_T4_T6_E12temp_storage+56];
	setp.lt.f64 	%p108, %fd202, %fd203;
	selp.f64 	%fd204, %fd203, %fd202, %p108;
	ld.shared.f64 	%fd205, [_ZZN3cub18CUB_300001_SM_10006detail6reduce28DeviceReduceSingleTileKernelINS2_10policy_hubIdyN4cuda3__47maximumIdEEE10Policy1000EPdSB_iS8_ddNS5_3std3__410__identityEEEvT0_T1_T2_T3_T4_T6_E12temp_storage+64];
	setp.lt.f64 	%p109, %fd204, %fd205;
	selp.f64 	%fd380, %fd205, %fd204, %p109;
	bra.uni 	$L__BB9_72;
$L__BB9_52:
	// begin inline asm
	mov.u32 %r138, %laneid;
	// end inline asm
	and.b32  	%r189, %r35, 992;
	add.s32 	%r190, %r189, 32;
	setp.gt.s32 	%p64, %r190, %r68;
	not.b32 	%r191, %r189;
	add.s32 	%r192, %r68, %r191;
	selp.b32 	%r187, %r192, 31, %p64;
	mov.b64 	%rd94, %fd372;
	mov.b64 	{%r140, %r145}, %rd94;
	mov.b32 	%r146, 1;
	mov.b32 	%r188, -1;
	// begin inline asm
	shfl.sync.down.b32 %r139, %r140, %r146, %r187, %r188;
	// end inline asm
	// begin inline asm
	shfl.sync.down.b32 %r144, %r145, %r146, %r187, %r188;
	// end inline asm
	mov.b64 	%rd95, {%r139, %r144};
	mov.b64 	%fd133, %rd95;
	setp.lt.s32 	%p65, %r138, %r187;
	setp.lt.f64 	%p66, %fd372, %fd133;
	selp.f64 	%fd134, %fd133, %fd372, %p66;
	selp.f64 	%fd135, %fd134, %fd372, %p65;
	mov.b64 	%rd96, %fd135;
	mov.b64 	{%r150, %r155}, %rd96;
	mov.b32 	%r156, 2;
	// begin inline asm
	shfl.sync.down.b32 %r149, %r150, %r156, %r187, %r188;
	// end inline asm
	// begin inline asm
	shfl.sync.down.b32 %r154, %r155, %r156, %r187, %r188;
	// end inline asm
	mov.b64 	%rd97, {%r149, %r154};
	mov.b64 	%fd136, %rd97;
	add.s32 	%r193, %r138, 2;
	setp.gt.s32 	%p67, %r193, %r187;
	setp.lt.f64 	%p68, %fd135, %fd136;
	selp.f64 	%fd137, %fd136, %fd135, %p68;
	selp.f64 	%fd138, %fd135, %fd137, %p67;
	mov.b64 	%rd98, %fd138;
	mov.b64 	{%r160, %r165}, %rd98;
	mov.b32 	%r166, 4;
	// begin inline asm
	shfl.sync.down.b32 %r159, %r160, %r166, %r187, %r188;
	// end inline asm
	// begin inline asm
	shfl.sync.down.b32 %r164, %r165, %r166, %r187, %r188;
	// end inline asm
	mov.b64 	%rd99, {%r159, %r164};
	mov.b64 	%fd139, %rd99;
	add.s32 	%r194, %r138, 4;
	setp.gt.s32 	%p69, %r194, %r187;
	setp.lt.f64 	%p70, %fd138, %fd139;
	selp.f64 	%fd140, %fd139, %fd138, %p70;
	selp.f64 	%fd141, %fd138, %fd140, %p69;
	mov.b64 	%rd100, %fd141;
	mov.b64 	{%r170, %r175}, %rd100;
	mov.b32 	%r176, 8;
	// begin inline asm
	shfl.sync.down.b32 %r169, %r170, %r176, %r187, %r188;
	// end inline asm
	// begin inline asm
	shfl.sync.down.b32 %r174, %r175, %r176, %r187, %r188;
	// end inline asm
	mov.b64 	%rd101, {%r169, %r174};
	mov.b64 	%fd142, %rd101;
	add.s32 	%r195, %r138, 8;
	setp.gt.s32 	%p71, %r195, %r187;
	setp.lt.f64 	%p72, %fd141, %fd142;
	selp.f64 	%fd143, %fd142, %fd141, %p72;
	selp.f64 	%fd144, %fd141, %fd143, %p71;
	mov.b64 	%rd102, %fd144;
	mov.b64 	{%r180, %r185}, %rd102;
	mov.b32 	%r186, 16;
	// begin inline asm
	shfl.sync.down.b32 %r179, %r180, %r186, %r187, %r188;
	// end inline asm
	// begin inline asm
	shfl.sync.down.b32 %r184, %r185, %r186, %r187, %r188;
	// end inline asm
	mov.b64 	%rd103, {%r179, %r184};
	mov.b64 	%fd145, %rd103;
	add.s32 	%r196, %r138, 16;
	setp.gt.s32 	%p73, %r196, %r187;
	setp.lt.f64 	%p74, %fd144, %fd145;
	selp.f64 	%fd146, %fd145, %fd144, %p74;
	selp.f64 	%fd380, %fd144, %fd146, %p73;
	setp.ne.s32 	%p75, %r138, 0;
	@%p75 bra 	$L__BB9_54;
	shr.u32 	%r197, %r35, 2;
	and.b32  	%r198, %r197, 248;
	mov.u32 	%r199, _ZZN3cub18CUB_300001_SM_10006detail6reduce28DeviceReduceSingleTileKernelINS2_10policy_hubIdyN4cuda3__47maximumIdEEE10Policy1000EPdSB_iS8_ddNS5_3std3__410__identityEEEvT0_T1_T2_T3_T4_T6_E12temp_storage;
	add.s32 	%r200, %r199, %r198;
	st.shared.f64 	[%r200+8], %fd380;
$L__BB9_54:
	bar.sync 	0;
	setp.ne.s32 	%p76, %r35, 0;
	@%p76 bra 	$L__BB9_72;
	setp.gt.s32 	%p77, %r68, 32;
	ld.shared.f64 	%fd147, [_ZZN3cub18CUB_300001_SM_10006detail6reduce28DeviceReduceSingleTileKernelINS2_10policy_hubIdyN4cuda3__47maximumIdEEE10Policy1000EPdSB_iS8_ddNS5_3std3__410__identityEEEvT0_T1_T2_T3_T4_T6_E12temp_storage+16];
	setp.lt.f64 	%p78, %fd380, %fd147;
	selp.f64 	%fd149, %fd147, %fd380, %p78;
	selp.f64 	%fd150, %fd149, %fd380, %p77;
	setp.gt.s32 	%p79, %r68, 64;
	ld.shared.f64 	%fd152, [_ZZN3cub18CUB_300001_SM_10006detail6reduce28DeviceReduceSingleTileKernelINS2_10policy_hubIdyN4cuda3__47maximumIdEEE10Policy1000EPdSB_iS8_ddNS5_3std3__410__identityEEEvT0_T1_T2_T3_T4_T6_E12temp_storage+24];
	setp.lt.f64 	%p80, %fd150, %fd152;
	selp.f64 	%fd154, %fd152, %fd150, %p80;
	selp.f64 	%fd155, %fd154, %fd150, %p79;
	setp.gt.s32 	%p81, %r68, 96;
	ld.shared.f64 	%fd157, [_ZZN3cub18CUB_300001_SM_10006detail6reduce28DeviceReduceSingleTileKernelINS2_10policy_hubIdyN4cuda3__47maximumIdEEE10Policy1000EPdSB_iS8_ddNS5_3std3__410__identityEEEvT0_T1_T2_T3_T4_T6_E12temp_storage+32];
	setp.lt.f64 	%p82, %fd155, %fd157;
	selp.f64 	%fd159, %fd157, %fd155, %p82;
	selp.f64 	%fd160, %fd159, %fd155, %p81;
	setp.gt.s32 	%p83, %r68, 128;
	ld.shared.f64 	%fd162, [_ZZN3cub18CUB_300001_SM_10006detail6reduce28DeviceReduceSingleTileKernelINS2_10policy_hubIdyN4cuda3__47maximumIdEEE10Policy1000EPdSB_iS8_ddNS5_3std3__410__identityEEEvT0_T1_T2_T3_T4_T6_E12temp_storage+40];
	setp.lt.f64 	%p84, %fd160, %fd162;
	selp.f64 	%fd164, %fd162, %fd160, %p84;
	selp.f64 	%fd165, %fd164, %fd160, %p83;
	setp.gt.s32 	%p85, %r68, 160;
	ld.shared.f64 	%fd167, [_ZZN3cub18CUB_300001_SM_10006detail6reduce28DeviceReduceSingleTileKernelINS2_10policy_hubIdyN4cuda3__47maximumIdEEE10Policy1000EPdSB_iS8_ddNS5_3std3__410__identityEEEvT0_T1_T2_T3_T4_T6_E12temp_storage+48];
	setp.lt.f64 	%p86, %fd165, %fd167;
	selp.f64 	%fd169, %fd167, %fd165, %p86;
	selp.f64 	%fd170, %fd169, %fd165, %p85;
	setp.gt.s32 	%p87, %r68, 192;
	ld.shared.f64 	%fd172, [_ZZN3cub18CUB_300001_SM_10006detail6reduce28DeviceReduceSingleTileKernelINS2_10policy_hubIdyN4cuda3__47maximumIdEEE10Policy1000EPdSB_iS8_ddNS5_3std3__410__identityEEEvT0_T1_T2_T3_T4_T6_E12temp_storage+56];
	setp.lt.f64 	%p88, %fd170, %fd172;
	selp.f64 	%fd174, %fd172, %fd170, %p88;
	selp.f64 	%fd175, %fd174, %fd170, %p87;
	setp.gt.s32 	%p89, %r68, 224;
	ld.shared.f64 	%fd177, [_ZZN3cub18CUB_300001_SM_10006detail6reduce28DeviceReduceSingleTileKernelINS2_10policy_hubIdyN4cuda3__47maximumIdEEE10Policy1000EPdSB_iS8_ddNS5_3std3__410__identityEEEvT0_T1_T2_T3_T4_T6_E12temp_storage+64];
	setp.lt.f64 	%p90, %fd175, %fd177;
	selp.f64 	%fd179, %fd177, %fd175, %p90;
	selp.f64 	%fd380, %fd179, %fd175, %p89;
	bra.uni 	$L__BB9_72;
$L__BB9_56:
	mov.u32 	%r47, %tid.x;
	mul.wide.u32 	%rd34, %r47, 8;
	add.s64 	%rd19, %rd15, %rd34;
	// begin inline asm
	ld.global.nc.u64 %rd18, [%rd19];
	// end inline asm
	mov.b64 	%fd59, %rd18;
	add.s64 	%rd21, %rd19, 2048;
	// begin inline asm
	ld.global.nc.u64 %rd20, [%rd21];
	// end inline asm
	mov.b64 	%fd60, %rd20;
	add.s64 	%rd23, %rd19, 4096;
	// begin inline asm
	ld.global.nc.u64 %rd22, [%rd23];
	// end inline asm
	mov.b64 	%fd61, %rd22;
	add.s64 	%rd25, %rd19, 6144;
	// begin inline asm
	ld.global.nc.u64 %rd24, [%rd25];
	// end inline asm
	mov.b64 	%fd62, %rd24;
	add.s64 	%rd27, %rd19, 8192;
	// begin inline asm
	ld.global.nc.u64 %rd26, [%rd27];
	// end inline asm
	mov.b64 	%fd63, %rd26;
	add.s64 	%rd29, %rd19, 10240;
	// begin inline asm
	ld.global.nc.u64 %rd28, [%rd29];
	// end inline asm
	mov.b64 	%fd64, %rd28;
	add.s64 	%rd31, %rd19, 12288;
	// begin inline asm
	ld.global.nc.u64 %rd30, [%rd31];
	// end inline asm
	mov.b64 	%fd65, %rd30;
	add.s64 	%rd33, %rd19, 14336;
	// begin inline asm
	ld.global.nc.u64 %rd32, [%rd33];
	// end inline asm
	mov.b64 	%fd66, %rd32;
	setp.lt.f64 	%p4, %fd59, %fd60;
	selp.f64 	%fd67, %fd60, %fd59, %p4;
	setp.lt.f64 	%p5, %fd67, %fd61;
	selp.f64 	%fd68, %fd61, %fd67, %p5;
	setp.lt.f64 	%p6, %fd68, %fd62;
	selp.f64 	%fd69, %fd62, %fd68, %p6;
	setp.lt.f64 	%p7, %fd69, %fd63;
	selp.f64 	%fd70, %fd63, %fd69, %p7;
	setp.lt.f64 	%p8, %fd70, %fd64;
	selp.f64 	%fd71, %fd64, %fd70, %p8;
	setp.lt.f64 	%p9, %fd71, %fd65;
	selp.f64 	%fd72, %fd65, %fd71, %p9;
	setp.lt.f64 	%p10, %fd72, %fd66;
	selp.f64 	%fd379, %fd66, %fd72, %p10;
	setp.lt.u32 	%p11, %r68, 4096;
	mov.b32 	%r465, 2048;
	@%p11 bra 	$L__BB9_60;
	add.s32 	%r48, %r68, -2048;
	mov.b32 	%r465, 2048;
$L__BB9_58:
	mul.wide.s32 	%rd51, %r465, 8;
	add.s64 	%rd36, %rd19, %rd51;
	// begin inline asm
	ld.global.nc.u64 %rd35, [%rd36];
	// end inline asm
	mov.b64 	%fd73, %rd35;
	add.s64 	%rd38, %rd36, 2048;
	// begin inline asm
	ld.global.nc.u64 %rd37, [%rd38];
	// end inline asm
	mov.b64 	%fd74, %rd37;
	add.s64 	%rd40, %rd36, 4096;
	// begin inline asm
	ld.global.nc.u64 %rd39, [%rd40];
	// end inline asm
	mov.b64 	%fd75, %rd39;
	add.s64 	%rd42, %rd36, 6144;
	// begin inline asm
	ld.global.nc.u64 %rd41, [%rd42];
	// end inline asm
	mov.b64 	%fd76, %rd41;
	add.s64 	%rd44, %rd36, 8192;
	// begin inline asm
	ld.global.nc.u64 %rd43, [%rd44];
	// end inline asm
	mov.b64 	%fd77, %rd43;
	add.s64 	%rd46, %rd36, 10240;
	// begin inline asm
	ld.global.nc.u64 %rd45, [%rd46];
	// end inline asm
	mov.b64 	%fd78, %rd45;
	add.s64 	%rd48, %rd36, 12288;
	// begin inline asm
	ld.global.nc.u64 %rd47, [%rd48];
	// end inline asm
	mov.b64 	%fd79, %rd47;
	add.s64 	%rd50, %rd36, 14336;
	// begin inline asm
	ld.global.nc.u64 %rd49, [%rd50];
	// end inline asm
	mov.b64 	%fd80, %rd49;
	setp.lt.f64 	%p12, %fd379, %fd73;
	selp.f64 	%fd81, %fd73, %fd379, %p12;
	setp.lt.f64 	%p13, %fd81, %fd74;
	selp.f64 	%fd82, %fd74, %fd81, %p13;
	setp.lt.f64 	%p14, %fd82, %fd75;
	selp.f64 	%fd83, %fd75, %fd82, %p14;
	setp.lt.f64 	%p15, %fd83, %fd76;
	selp.f64 	%fd84, %fd76, %fd83, %p15;
	setp.lt.f64 	%p16, %fd84, %fd77;
	selp.f64 	%fd85, %fd77, %fd84, %p16;
	setp.lt.f64 	%p17, %fd85, %fd78;
	selp.f64 	%fd86, %fd78, %fd85, %p17;
	setp.lt.f64 	%p18, %fd86, %fd79;
	selp.f64 	%fd87, %fd79, %fd86, %p18;
	setp.lt.f64 	%p19, %fd87, %fd80;
	selp.f64 	%fd379, %fd80, %fd87, %p19;
	sub.s32 	%r71, %r68, %r465;
	setp.lt.s32 	%p20, %r71, 2048;
	@%p20 bra 	$L__BB9_68;
	add.s32 	%r465, %r465, 2048;
	setp.le.s32 	%p21, %r465, %r48;
	@%p21 bra 	$L__BB9_58;
$L__BB9_60:
	setp.le.s32 	%p22, %r68, %r465;
	@%p22 bra 	$L__BB9_68;
	sub.s32 	%r52, %r68, %r465;
	setp.ge.s32 	%p23, %r47, %r52;
	@%p23 bra 	$L__BB9_68;
	not.b32 	%r72, %r47;
	add.s32 	%r73, %r68, %r72;
	sub.s32 	%r53, %r73, %r465;
	and.b32  	%r74, %r53, 768;
	setp.eq.s32 	%p24, %r74, 768;
	mov.u32 	%r469, %r47;
	@%p24 bra 	$L__BB9_65;
	add.s32 	%r467, %r47, %r465;
	shr.u32 	%r75, %r53, 8;
	add.s32 	%r76, %r75, 1;
	and.b32  	%r77, %r76, 3;
	neg.s32 	%r466, %r77;
	mov.u32 	%r469, %r47;
$L__BB9_64:
	.pragma "nounroll";
	mul.wide.u32 	%rd54, %r467, 8;
	add.s64 	%rd53, %rd15, %rd54;
	// begin inline asm
	ld.global.nc.u64 %rd52, [%rd53];
	// end inline asm
	mov.b64 	%fd89, %rd52;
	setp.lt.f64 	%p25, %fd379, %fd89;
	selp.f64 	%fd379, %fd89, %fd379, %p25;
	add.s32 	%r469, %r469, 256;
	add.s32 	%r467, %r467, 256;
	add.s32 	%r466, %r466, 1;
	setp.ne.s32 	%p26, %r466, 0;
	@%p26 bra 	$L__BB9_64;
$L__BB9_65:
	setp.lt.u32 	%p27, %r53, 768;
	@%p27 bra 	$L__BB9_68;
	cvt.u64.u32 	%rd55, %r469;
	cvt.u64.u32 	%rd56, %r465;
	add.s64 	%rd57, %rd55, %rd56;
	shl.b64 	%rd58, %rd57, 3;
	add.s64 	%rd59, %rd58, %rd15;
	add.s64 	%rd205, %rd59, 4096;
	add.s32 	%r470, %r469, %r465;
$L__BB9_67:
	mul.wide.u32 	%rd68, %r470, 8;
	add.s64 	%rd61, %rd15, %rd68;
	// begin inline asm
	ld.global.nc.u64 %rd60, [%rd61];
	// end inline asm
	mov.b64 	%fd90, %rd60;
	setp.lt.f64 	%p28, %fd379, %fd90;
	selp.f64 	%fd91, %fd90, %fd379, %p28;
	add.s64 	%rd63, %rd205, -2048;
	// begin inline asm
	ld.global.nc.u64 %rd62, [%rd63];
	// end inline asm
	mov.b64 	%fd92, %rd62;
	setp.lt.f64 	%p29, %fd91, %fd92;
	selp.f64 	%fd93, %fd92, %fd91, %p29;
	// begin inline asm
	ld.global.nc.u64 %rd64, [%rd205];
	// end inline asm
	mov.b64 	%fd94, %rd64;
	setp.lt.f64 	%p30, %fd93, %fd94;
	selp.f64 	%fd95, %fd94, %fd93, %p30;
	add.s64 	%rd67, %rd205, 2048;
	// begin inline asm
	ld.global.nc.u64 %rd66, [%rd67];
	// end inline asm
	mov.b64 	%fd96, %rd66;
	setp.lt.f64 	%p31, %fd95, %fd96;
	selp.f64 	%fd379, %fd96, %fd95, %p31;
	add.s32 	%r469, %r469, 1024;
	add.s64 	%rd205, %rd205, 8192;
	add.s32 	%r470, %r470, 1024;
	setp.lt.s32 	%p32, %r469, %r52;
	@%p32 bra 	$L__BB9_67;
$L__BB9_68:
	// begin inline asm
	mov.u32 %r78, %laneid;
	// end inline asm
	mov.b64 	%rd69, %fd379;
	mov.b64 	{%r80, %r85}, %rd69;
	mov.b32 	%r86, 1;
	mov.b32 	%r127, 31;
	mov.b32 	%r128, -1;
	// begin inline asm
	shfl.sync.down.b32 %r79, %r80, %r86, %r127, %r128;
	// end inline asm
	// begin inline asm
	shfl.sync.down.b32 %r84, %r85, %r86, %r127, %r128;
	// end inline asm
	mov.b64 	%rd70, {%r79, %r84};
	mov.b64 	%fd97, %rd70;
	setp.gt.s32 	%p33, %r78, 30;
	setp.lt.f64 	%p34, %fd379, %fd97;
	selp.f64 	%fd98, %fd97, %fd379, %p34;
	selp.f64 	%fd99, %fd379, %fd98, %p33;
	mov.b64 	%rd71, %fd99;
	mov.b64 	{%r90, %r95}, %rd71;
	mov.b32 	%r96, 2;
	// begin inline asm
	shfl.sync.down.b32 %r89, %r90, %r96, %r127, %r128;
	// end inline asm
	// begin inline asm
	shfl.sync.down.b32 %r94, %r95, %r96, %r127, %r128;
	// end inline asm
	mov.b64 	%rd72, {%r89, %r94};
	mov.b64 	%fd100, %rd72;
	setp.gt.s32 	%p35, %r78, 29;
	setp.lt.f64 	%p36, %fd99, %fd100;
	selp.f64 	%fd101, %fd100, %fd99, %p36;
	selp.f64 	%fd102, %fd99, %fd101, %p35;
	mov.b64 	%rd73, %fd102;
	mov.b64 	{%r100, %r105}, %rd73;
	mov.b32 	%r106, 4;
	// begin inline asm
	shfl.sync.down.b32 %r99, %r100, %r106, %r127, %r128;
	// end inline asm
	// begin inline asm
	shfl.sync.down.b32 %r104, %r105, %r106, %r127, %r128;
	// end inline asm
	mov.b64 	%rd74, {%r99, %r104};
	mov.b64 	%fd103, %rd74;
	setp.gt.s32 	%p37, %r78, 27;
	setp.lt.f64 	%p38, %fd102, %fd103;
	selp.f64 	%fd104, %fd103, %fd102, %p38;
	selp.f64 	%fd105, %fd102, %fd104, %p37;
	mov.b64 	%rd75, %fd105;
	mov.b64 	{%r110, %r115}, %rd75;
	mov.b32 	%r116, 8;
	// begin inline asm
	shfl.sync.down.b32 %r109, %r110, %r116, %r127, %r128;
	// end inline asm
	// begin inline asm
	shfl.sync.down.b32 %r114, %r115, %r116, %r127, %r128;
	// end inline asm
	mov.b64 	%rd76, {%r109, %r114};
	mov.b64 	%fd106, %rd76;
	setp.gt.s32 	%p39, %r78, 23;
	setp.lt.f64 	%p40, %fd105, %fd106;
	selp.f64 	%fd107, %fd106, %fd105, %p40;
	selp.f64 	%fd108, %fd105, %fd107, %p39;
	mov.b64 	%rd77, %fd108;
	mov.b64 	{%r120, %r125}, %rd77;
	mov.b32 	%r126, 16;
	// begin inline asm
	shfl.sync.down.b32 %r119, %r120, %r126, %r127, %r128;
	// end inline asm
	// begin inline asm
	shfl.sync.down.b32 %r124, %r125, %r126, %r127, %r128;
	// end inline asm
	mov.b64 	%rd78, {%r119, %r124};
	mov.b64 	%fd109, %rd78;
	setp.gt.s32 	%p41, %r78, 15;
	setp.lt.f64 	%p42, %fd108, %fd109;
	selp.f64 	%fd54, %fd109, %fd108, %p42;
	selp.f64 	%fd380, %fd108, %fd54, %p41;
	setp.ne.s32 	%p43, %r78, 0;
	@%p43 bra 	$L__BB9_70;
	shr.u32 	%r129, %r47, 2;
	and.b32  	%r130, %r129, 248;
	mov.u32 	%r131, _ZZN3cub18CUB_300001_SM_10006detail6reduce28DeviceReduceSingleTileKernelINS2_10policy_hubIdyN4cuda3__47maximumIdEEE10Policy1000EPdSB_iS8_ddNS5_3std3__410__identityEEEvT0_T1_T2_T3_T4_T6_E12temp_storage;
	add.s32 	%r132, %r131, %r130;
	st.shared.f64 	[%r132+8], %fd54;
$L__BB9_70:
	bar.sync 	0;
	setp.ne.s32 	%p44, %r47, 0;
	@%p44 bra 	$L__BB9_72;
	ld.shared.f64 	%fd110, [_ZZN3cub18CUB_300001_SM_10006detail6reduce28DeviceReduceSingleTileKernelINS2_10policy_hubIdyN4cuda3__47maximumIdEEE10Policy1000EPdSB_iS8_ddNS5_3std3__410__identityEEEvT0_T1_T2_T3_T4_T6_E12temp_storage+16];
	setp.lt.f64 	%p45, %fd380, %fd110;
	selp.f64 	%fd111, %fd110, %fd380, %p45;
	ld.shared.f64 	%fd112, [_ZZN3cub18CUB_300001_SM_10006detail6reduce28DeviceReduceSingleTileKernelINS2_10policy_hubIdyN4cuda3__47maximumIdEEE10Policy1000EPdSB_iS8_ddNS5_3std3__410__identityEEEvT0_T1_T2_T3_T4_T6_E12temp_storage+24];
	setp.lt.f64 	%p46, %fd111, %fd112;
	selp.f64 	%fd113, %fd112, %fd111, %p46;
	ld.shared.f64 	%fd114, [_ZZN3cub18CUB_300001_SM_10006detail6reduce28DeviceReduceSingleTileKernelINS2_10policy_hubIdyN4cuda3__47maximumIdEEE10Policy1000EPdSB_iS8_ddNS5_3std3__410__identityEEEvT0_T1_T2_T3_T4_T6_E12temp_storage+32];
	setp.lt.f64 	%p47, %fd113, %fd114;
	selp.f64 	%fd115, %fd114, %fd113, %p47;
	ld.shared.f64 	%fd116, [_ZZN3cub18CUB_300001_SM_10006detail6reduce28DeviceReduceSingleTileKernelINS2_10policy_hubIdyN4cuda3__47maximumIdEEE10Policy1000EPdSB_iS8_ddNS5_3std3__410__identityEEEvT0_T1_T2_T3_T4_T6_E12temp_storage+40];
	setp.lt.f64 	%p48, %fd115, %fd116;
	selp.f64 	%fd117, %fd116, %fd115, %p48;
	ld.shared.f64 	%fd118, [_ZZN3cub18CUB_300001_SM_10006detail6reduce28DeviceReduceSingleTileKernelINS2_10policy_hubIdyN4cuda3__47maximumIdEEE10Policy1000EPdSB_iS8_ddNS5_3std3__410__identityEEEvT0_T1_T2_T3_T4_T6_E12temp_storage+48];
	setp.lt.f64 	%p49, %fd117, %fd118;
	selp.f64 	%fd119, %fd118, %fd117, %p49;
	ld.shared.f64 	%fd120, [_ZZN3cub18CUB_300001_SM_10006detail6reduce28DeviceReduceSingleTileKernelINS2_10policy_hubIdyN4cuda3__47maximumIdEEE10Policy1000EPdSB_iS8_ddNS5_3std3__410__identityEEEvT0_T1_T2_T3_T4_T6_E12temp_storage+56];
	setp.lt.f64 	%p50, %fd119, %fd120;
	selp.f64 	%fd121, %fd120, %fd119, %p50;
	ld.shared.f64 	%fd122, [_ZZN3cub18CUB_300001_SM_10006detail6reduce28DeviceReduceSingleTileKernelINS2_10policy_hubIdyN4cuda3__47maximumIdEEE10Policy1000EPdSB_iS8_ddNS5_3std3__410__identityEEEvT0_T1_T2_T3_T4_T6_E12temp_storage+64];
	setp.lt.f64 	%p51, %fd121, %fd122;
	selp.f64 	%fd380, %fd122, %fd121, %p51;
$L__BB9_72:
	mov.u32 	%r444, %tid.x;
	setp.ne.s32 	%p217, %r444, 0;
	@%p217 bra 	$L__BB9_74;
	setp.lt.f64 	%p218, %fd58, %fd380;
	selp.f64 	%fd353, %fd380, %fd58, %p218;
	st.global.f64 	[%rd1], %fd353;
$L__BB9_74:
	ret;

}


// ===== COMPILED SASS (sm_100) =====

	.target	sm_100

	.elftype	@"ET_EXEC"


//--------------------- .note.nv.tkinfo           --------------------------
	.section	.note.nv.tkinfo,"",@"SHT_NOTE"
	.sectionflags	@"SHF_NOTE_NV_TKINFO"
	.tkinfo
        /*0018*/ 	.word	0x00000002
        /*0030*/ 	.string	""
        /*0030*/ 	.string	"ptxas"
        /*0030*/ 	.string	"Cuda compilation tools, release 13.0, V13.0.88"
        /*0030*/ 	.string	"Build cuda_13.0.r13.0/compiler.36424714_0"
        /*0030*/ 	.string	"-arch sm_100 -m 64 "



//--------------------- .note.nv.cuinfo           --------------------------
	.section	.note.nv.cuinfo,"",@"SHT_NOTE"
	.sectionflags	@"SHF_NOTE_NV_CUINFO"
        /*0018*/ 	.short	0x0002
        /*001a*/ 	.short	0x0064
        /*001c*/ 	.short	0x0082
	.zero		2


//--------------------- .nv.info                  --------------------------
	.section	.nv.info,"",@"SHT_CUDA_INFO"
	.align	4


	//----- nvinfo : EIATTR_REGCOUNT
	.align		4
        /*0000*/ 	.byte	0x04, 0x2f
        /*0002*/ 	.short	(.L_44 - .L_43)
	.align		4
.L_43:
        /*0004*/ 	.word	index@(_Z36compute_i_direction_kernel_32_threadPd)
        /*0008*/ 	.word	0x0000001a


	//----- nvinfo : EIATTR_FRAME_SIZE
	.align		4
.L_44:
        /*000c*/ 	.byte	0x04, 0x11
        /*000e*/ 	.short	(.L_46 - .L_45)
	.align		4
.L_45:
        /*0010*/ 	.word	index@(_Z36compute_i_direction_kernel_32_threadPd)
        /*0014*/ 	.word	0x00000000


	//----- nvinfo : EIATTR_REGCOUNT
	.align		4
.L_46:
        /*0018*/ 	.byte	0x04, 0x2f
        /*001a*/ 	.short	(.L_48 - .L_47)
	.align		4
.L_47:
        /*001c*/ 	.word	index@(_Z36compute_j_direction_kernel_32_threadPd)
        /*0020*/ 	.word	0x0000001a


	//----- nvinfo : EIATTR_FRAME_SIZE
	.align		4
.L_48:
        /*0024*/ 	.byte	0x04, 0x11
        /*0026*/ 	.short	(.L_50 - .L_49)
	.align		4
.L_49:
        /*0028*/ 	.word	index@(_Z36compute_j_direction_kernel_32_threadPd)
        /*002c*/ 	.word	0x00000000


	//----- nvinfo : EIATTR_REGCOUNT
	.align		4
.L_50:
        /*0030*/ 	.byte	0x04, 0x2f
        /*0032*/ 	.short	(.L_52 - .L_51)
	.align		4
.L_51:
        /*0034*/ 	.word	index@(_Z36compute_k_direction_kernel_32_threadPdS_)
        /*0038*/ 	.word	0x00000028


	//----- nvinfo : EIATTR_FRAME_SIZE
	.align		4
.L_52:
        /*003c*/ 	.byte	0x04, 0x11
        /*003e*/ 	.short	(.L_54 - .L_53)
	.align		4
.L_53:
        /*0040*/ 	.word	index@(_Z36compute_k_direction_kernel_32_threadPdS_)
        /*0044*/ 	.word	0x00000000


	//----- nvinfo : EIATTR_REGCOUNT
	.align		4
.L_54:
        /*0048*/ 	.byte	0x04, 0x2f
        /*004a*/ 	.short	(.L_56 - .L_55)
	.align		4
.L_55:
        /*004c*/ 	.word	index@(_ZN3cub18CUB_300001_SM_10006detail11EmptyKernelIvEEvv)
        /*0050*/ 	.word	0x00000004


	//----- nvinfo : EIATTR_FRAME_SIZE
	.align		4
.L_56:
        /*0054*/ 	.byte	0x04, 0x11
        /*0056*/ 	.short	(.L_58 - .L_57)
	.align		4
.L_57:
        /*0058*/ 	.word	index@(_ZN3cub18CUB_300001_SM_10006detail11EmptyKernelIvEEvv)
        /*005c*/ 	.word	0x00000000


	//----- nvinfo : EIATTR_REGCOUNT
	.align		4
.L_58:
        /*0060*/ 	.byte	0x04, 0x2f
        /*0062*/ 	.short	(.L_60 - .L_59)
	.align		4
.L_59:
        /*0064*/ 	.word	index@(_ZN3cub18CUB_300001_SM_10006detail6reduce28DeviceReduceSingleTileKernelINS2_10policy_hubIdjN4cuda3__47maximumIdEEE10Policy1000EN6thrust24THRUST_300001_SM_1000_NS10device_ptrIdEEPdjS8_ddNS5_3std3__410__identityEEEvT0_T1_T2_T3_T4_T6_)
        /*0068*/ 	.word	0x0000002d


	//----- nvinfo : EIATTR_FRAME_SIZE
	.align		4
.L_60:
        /*006c*/ 	.byte	0x04, 0x11
        /*006e*/ 	.short	(.L_62 - .L_61)
	.align		4
.L_61:
        /*0070*/ 	.word	index@(_ZN3cub18CUB_300001_SM_10006detail6reduce28DeviceReduceSingleTileKernelINS2_10policy_hubIdjN4cuda3__47maximumIdEEE10Policy1000EN6thrust24THRUST_300001_SM_1000_NS10device_ptrIdEEPdjS8_ddNS5_3std3__410__identityEEEvT0_T1_T2_T3_T4_T6_)
        /*0074*/ 	.word	0x00000000


	//----- nvinfo : EIATTR_REGCOUNT
	.align		4
.L_62:
        /*0078*/ 	.byte	0x04, 0x2f
        /*007a*/ 	.short	(.L_64 - .L_63)
	.align		4
.L_63:
        /*007c*/ 	.word	index@(_ZN3cub18CUB_300001_SM_10006detail6reduce18DeviceReduceKernelINS2_10policy_hubIdjN4cuda3__47maximumIdEEE10Policy1000EN6thrust24THRUST_300001_SM_1000_NS10device_ptrIdEEjS8_dNS5_3std3__410__identityEEEvT0_PT3_T1_NS0_13GridEvenShareISL_EET2_T4_)
        /*0080*/ 	.word	0x0000001d


	//----- nvinfo : EIATTR_FRAME_SIZE
	.align		4
.L_64:
        /*0084*/ 	.byte	0x04, 0x11
        /*0086*/ 	.short	(.L_66 - .L_65)
	.align		4
.L_65:
        /*0088*/ 	.word	index@(_ZN3cub18CUB_300001_SM_10006detail6reduce18DeviceReduceKernelINS2_10policy_hubIdjN4cuda3__47maximumIdEEE10Policy1000EN6thrust24THRUST_300001_SM_1000_NS10device_ptrIdEEjS8_dNS5_3std3__410__identityEEEvT0_PT3_T1_NS0_13GridEvenShareISL_EET2_T4_)
        /*008c*/ 	.word	0x00000000


	//----- nvinfo : EIATTR_REGCOUNT
	.align		4
.L_66:
        /*0090*/ 	.byte	0x04, 0x2f
        /*0092*/ 	.short	(.L_68 - .L_67)
	.align		4
.L_67:
        /*0094*/ 	.word	index@(_ZN3cub18CUB_300001_SM_10006detail6reduce28DeviceReduceSingleTileKernelINS2_10policy_hubIdjN4cuda3__47maximumIdEEE10Policy1000EPdSB_iS8_ddNS5_3std3__410__identityEEEvT0_T1_T2_T3_T4_T6_)
        /*0098*/ 	.word	0x00000030


	//----- nvinfo : EIATTR_FRAME_SIZE
	.align		4
.L_68:
        /*009c*/ 	.byte	0x04, 0x11
        /*009e*/ 	.short	(.L_70 - .L_69)
	.align		4
.L_69:
        /*00a0*/ 	.word	index@(_ZN3cub18CUB_300001_SM_10006detail6reduce28DeviceReduceSingleTileKernelINS2_10policy_hubIdjN4cuda3__47maximumIdEEE10Policy1000EPdSB_iS8_ddNS5_3std3__410__identityEEEvT0_T1_T2_T3_T4_T6_)
        /*00a4*/ 	.word	0x00000000


	//----- nvinfo : EIATTR_REGCOUNT
	.align		4
.L_70:
        /*00a8*/ 	.byte	0x04, 0x2f
        /*00aa*/ 	.short	(.L_72 - .L_71)
	.align		4
.L_71:
        /*00ac*/ 	.word	index@(_ZN3cub18CUB_300001_SM_10006detail6reduce28DeviceReduceSingleTileKernelINS2_10policy_hubIdyN4cuda3__47maximumIdEEE10Policy1000EN6thrust24THRUST_300001_SM_1000_NS10device_ptrIdEEPdyS8_ddNS5_3std3__410__identityEEEvT0_T1_T2_T3_T4_T6_)
        /*00b0*/ 	.word	0x0000002e


	//----- nvinfo : EIATTR_FRAME_SIZE
	.align		4
.L_72:
        /*00b4*/ 	.byte	0x04, 0x11
        /*00b6*/ 	.short	(.L_74 - .L_73)
	.align		4
.L_73:
        /*00b8*/ 	.word	index@(_ZN3cub18CUB_300001_SM_10006detail6reduce28DeviceReduceSingleTileKernelINS2_10policy_hubIdyN4cuda3__47maximumIdEEE10Policy1000EN6thrust24THRUST_300001_SM_1000_NS10device_ptrIdEEPdyS8_ddNS5_3std3__410__identityEEEvT0_T1_T2_T3_T4_T6_)
        /*00bc*/ 	.word	0x00000000


	//----- nvinfo : EIATTR_REGCOUNT
	.align		4
.L_74:
        /*00c0*/ 	.byte	0x04, 0x2f
        /*00c2*/ 	.short	(.L_76 - .L_75)
	.align		4
.L_75:
        /*00c4*/ 	.word	index@(_ZN3cub18CUB_300001_SM_10006detail6reduce18DeviceReduceKernelINS2_10policy_hubIdyN4cuda3__47maximumIdEEE10Policy1000EN6thrust24THRUST_300001_SM_1000_NS10device_ptrIdEEyS8_dNS5_3std3__410__identityEEEvT0_PT3_T1_NS0_13GridEvenShareISL_EET2_T4_)
        /*00c8*/ 	.word	0x0000001e


	//----- nvinfo : EIATTR_FRAME_SIZE
	.align		4
.L_76:
        /*00cc*/ 	.byte	0x04, 0x11
        /*00ce*/ 	.short	(.L_78 - .L_77)
	.align		4
.L_77:
        /*00d0*/ 	.word	index@(_ZN3cub18CUB_300001_SM_10006detail6reduce18DeviceReduceKernelINS2_10policy_hubIdyN4cuda3__47maximumIdEEE10Policy1000EN6thrust24THRUST_300001_SM_1000_NS10device_ptrIdEEyS8_dNS5_3std3__410__identityEEEvT0_PT3_T1_NS0_13GridEvenShareISL_EET2_T4_)
        /*00d4*/ 	.word	0x00000000


	//----- nvinfo : EIATTR_REGCOUNT
	.align		4
.L_78:
        /*00d8*/ 	.byte	0x04, 0x2f
        /*00da*/ 	.short	(.L_80 - .L_79)
	.align		4
.L_79:
        /*00dc*/ 	.word	index@(_ZN3cub18CUB_300001_SM_10006detail6reduce28DeviceReduceSingleTileKernelINS2_10policy_hubIdyN4cuda3__47maximumIdEEE10Policy1000EPdSB_iS8_ddNS5_3std3__410__identityEEEvT0_T1_T2_T3_T4_T6_)
        /*00e0*/ 	.word	0x00000030


	//----- nvinfo : EIATTR_FRAME_SIZE
	.align		4
.L_80:
        /*00e4*/ 	.byte	0x04, 0x11
        /*00e6*/ 	.short	(.L_82 - .L_81)
	.align		4
.L_81:
        /*00e8*/ 	.word	index@(_ZN3cub18CUB_300001_SM_10006detail6reduce28DeviceReduceSingleTileKernelINS2_10policy_hubIdyN4cuda3__47maximumIdEEE10Policy1000EPdSB_iS8_ddNS5_3std3__410__identityEEEvT0_T1_T2_T3_T4_T6_)
        /*00ec*/ 	.word	0x00000000


	//----- nvinfo : EIATTR_MIN_STACK_SIZE
	.align		4
.L_82:
        /*00f0*/ 	.byte	0x04, 0x12
        /*00f2*/ 	.short	(.L_84 - .L_83)
	.align		4
.L_83:
        /*00f4*/ 	.word	index@(_ZN3cub18CUB_300001_SM_10006detail6reduce28DeviceReduceSingleTileKernelINS2_10policy_hubIdyN4cuda3__47maximumIdEEE10Policy1000EPdSB_iS8_ddNS5_3std3__410__identityEEEvT0_T1_T2_T3_T4_T6_)
        /*00f8*/ 	.word	0x00000000


	//----- nvinfo : EIATTR_MIN_STACK_SIZE
	.align		4
.L_84:
        /*00fc*/ 	.byte	0x04, 0x12
        /*00fe*/ 	.short	(.L_86 - .L_85)
	.align		4
.L_85:
        /*0100*/ 	.word	index@(_ZN3cub18CUB_300001_SM_10006detail6reduce18DeviceReduceKernelINS2_10policy_hubIdyN4cuda3__47maximumIdEEE10Policy1000EN6thrust24THRUST_300001_SM_1000_NS10device_ptrIdEEyS8_dNS5_3std3__410__identityEEEvT0_PT3_T1_NS0_13GridEvenShareISL_EET2_T4_)
        /*0104*/ 	.word	0x00000000


	//----- nvinfo : EIATTR_MIN_STACK_SIZE
	.align		4
.L_86:
        /*0108*/ 	.byte	0x04, 0x12
        /*010a*/ 	.short	(.L_88 - .L_87)
	.align		4
.L_87:
        /*010c*/ 	.word	index@(_ZN3cub18CUB_300001_SM_10006detail6reduce28DeviceReduceSingleTileKernelINS2_10policy_hubIdyN4cuda3__47maximumIdEEE10Policy1000EN6thrust24THRUST_300001_SM_1000_NS10device_ptrIdEEPdyS8_ddNS5_3std3__410__identityEEEvT0_T1_T2_T3_T4_T6_)
        /*0110*/ 	.word	0x00000000


	//----- nvinfo : EIATTR_MIN_STACK_SIZE
	.align		4
.L_88:
        /*0114*/ 	.byte	0x04, 0x12
        /*0116*/ 	.short	(.L_90 - .L_89)
	.align		4
.L_89:
        /*0118*/ 	.word	index@(_ZN3cub18CUB_300001_SM_10006detail6reduce28DeviceReduceSingleTileKernelINS2_10policy_hubIdjN4cuda3__47maximumIdEEE10Policy1000EPdSB_iS8_ddNS5_3std3__410__identityEEEvT0_T1_T2_T3_T4_T6_)
        /*011c*/ 	.word	0x00000000


	//----- nvinfo : EIATTR_MIN_STACK_SIZE
	.align		4
.L_90:
        /*0120*/ 	.byte	0x04, 0x12
        /*0122*/ 	.short	(.L_92 - .L_91)
	.align		4
.L_91:
        /*0124*/ 	.word	index@(_ZN3cub18CUB_300001_SM_10006detail6reduce18DeviceReduceKernelINS2_10policy_hubIdjN4cuda3__47maximumIdEEE10Policy1000EN6thrust24THRUST_300001_SM_1000_NS10device_ptrIdEEjS8_dNS5_3std3__410__identityEEEvT0_PT3_T1_NS0_13GridEvenShareISL_EET2_T4_)
        /*0128*/ 	.word	0x00000000


	//----- nvinfo : EIATTR_MIN_STACK_SIZE
	.align		4
.L_92:
        /*012c*/ 	.byte	0x04, 0x12
        /*012e*/ 	.short	(.L_94 - .L_93)
	.align		4
.L_93:
        /*0130*/ 	.word	index@(_ZN3cub18CUB_300001_SM_10006detail6reduce28DeviceReduceSingleTileKernelINS2_10policy_hubIdjN4cuda3__47maximumIdEEE10Policy1000EN6thrust24THRUST_300001_SM_1000_NS10device_ptrIdEEPdjS8_ddNS5_3std3__410__identityEEEvT0_T1_T2_T3_T4_T6_)
        /*0134*/ 	.word	0x00000000


	//----- nvinfo : EIATTR_MIN_STACK_SIZE
	.align		4
.L_94:
        /*0138*/ 	.byte	0x04, 0x12
        /*013a*/ 	.short	(.L_96 - .L_95)
	.align		4
.L_95:
        /*013c*/ 	.word	index@(_ZN3cub18CUB_300001_SM_10006detail11EmptyKernelIvEEvv)
        /*0140*/ 	.word	0x00000000


	//----- nvinfo : EIATTR_MIN_STACK_SIZE
	.align		4
.L_96:
        /*0144*/ 	.byte	0x04, 0x12
        /*0146*/ 	.short	(.L_98 - .L_97)
	.align		4
.L_97:
        /*0148*/ 	.word	index@(_Z36compute_k_direction_kernel_32_threadPdS_)
        /*014c*/ 	.word	0x00000000


	//----- nvinfo : EIATTR_MIN_STACK_SIZE
	.align		4
.L_98:
        /*0150*/ 	.byte	0x04, 0x12
        /*0152*/ 	.short	(.L_100 - .L_99)
	.align		4
.L_99:
        /*0154*/ 	.word	index@(_Z36compute_j_direction_kernel_32_threadPd)
        /*0158*/ 	.word	0x00000000


	//----- nvinfo : EIATTR_MIN_STACK_SIZE
	.align		4
.L_100:
        /*015c*/ 	.byte	0x04, 0x12
        /*015e*/ 	.short	(.L_102 - .L_101)
	.align		4
.L_101:
        /*0160*/ 	.word	index@(_Z36compute_i_direction_kernel_32_threadPd)
        /*0164*/ 	.word	0x00000000
.L_102:


//--------------------- .nv.compat                --------------------------
	.section	.nv.compat,"",@"SHT_CUDA_COMPAT_INFO"
	.align	4
        /*0000*/ 	.byte	0x02, 0x09, 0x00, 0x00, 0x02, 0x02, 0x01, 0x00, 0x02, 0x05, 0x05, 0x00, 0x03, 0x07, 0x01, 0x01
        /*0010*/ 	.byte	0x02, 0x03, 0x00, 0x00, 0x02, 0x06, 0x01, 0x00, 0x04, 0x0b, 0x08, 0x00, 0x01, 0x00, 0x00, 0x00
        /*0020*/ 	.byte	0x00, 0x00, 0x00, 0x00


//--------------------- .nv.info._ZN3cub18CUB_300001_SM_10006detail6reduce28DeviceReduceSingleTileKernelINS2_10policy_hubIdyN4cuda3__47maximumIdEEE10Policy1000EPdSB_iS8_ddNS5_3std3__410__identityEEEvT0_T1_T2_T3_T4_T6_ --------------------------
	.section	.nv.info._ZN3cub18CUB_300001_SM_10006detail6reduce28DeviceReduceSingleTileKernelINS2_10policy_hubIdyN4cuda3__47maximumIdEEE10Policy1000EPdSB_iS8_ddNS5_3std3__410__identityEEEvT0_T1_T2_T3_T4_T6_,"",@"SHT_CUDA_INFO"
	.sectionflags	@""
	.align	4


	//----- nvinfo : EIATTR_CUDA_API_VERSION
	.align		4
        /*0000*/ 	.byte	0x04, 0x37
        /*0002*/ 	.short	(.L_104 - .L_103)
.L_103:
        /*0004*/ 	.word	0x00000082


	//----- nvinfo : EIATTR_KPARAM_INFO
	.align		4
.L_104:
        /*0008*/ 	.byte	0x04, 0x17
        /*000a*/ 	.short	(.L_106 - .L_105)
.L_105:
        /*000c*/ 	.word	0x00000000
        /*0010*/ 	.short	0x0005
        /*0012*/ 	.short	0x0020
        /*0014*/ 	.byte	0x00, 0xf0, 0x05, 0x00


	//----- nvinfo : EIATTR_KPARAM_INFO
	.align		4
.L_106:
        /*0018*/ 	.byte	0x04, 0x17
        /*001a*/ 	.short	(.L_108 - .L_107)
.L_107:
        /*001c*/ 	.word	0x00000000
        /*0020*/ 	.short	0x0004
        /*0022*/ 	.short	0x0018
        /*0024*/ 	.byte	0x00, 0xf0, 0x21, 0x00


	//----- nvinfo : EIATTR_KPARAM_INFO
	.align		4
.L_108:
        /*0028*/ 	.byte	0x04, 0x17
        /*002a*/ 	.short	(.L_110 - .L_109)
.L_109:
        /*002c*/ 	.word	0x00000000
        /*0030*/ 	.short	0x0003
        /*0032*/ 	.short	0x0014
        /*0034*/ 	.byte	0x00, 0xf0, 0x05, 0x00


	//----- nvinfo : EIATTR_KPARAM_INFO
	.align		4
.L_110:
        /*0038*/ 	.byte	0x04, 0x17
        /*003a*/ 	.short	(.L_112 - .L_111)
.L_111:
        /*003c*/ 	.word	0x00000000
        /*0040*/ 	.short	0x0002
        /*0042*/ 	.short	0x0010
        /*0044*/ 	.byte	0x00, 0xf0, 0x11, 0x00


	//----- nvinfo : EIATTR_KPARAM_INFO
	.align		4
.L_112:
        /*0048*/ 	.byte	0x04, 0x17
        /*004a*/ 	.short	(.L_114 - .L_113)
.L_113:
        /*004c*/ 	.word	0x00000000
        /*0050*/ 	.short	0x0001
        /*0052*/ 	.short	0x0008
        /*0054*/ 	.byte	0x00, 0xf5, 0x21, 0x00


	//----- nvinfo : EIATTR_KPARAM_INFO
	.align		4
.L_114:
        /*0058*/ 	.byte	0x04, 0x17
        /*005a*/ 	.short	(.L_116 - .L_115)
.L_115:
        /*005c*/ 	.word	0x00000000
        /*0060*/ 	.short	0x0000
        /*0062*/ 	.short	0x0000
        /*0064*/ 	.byte	0x00, 0xf5, 0x21, 0x00


	//----- nvinfo : EIATTR_SPARSE_MMA_MASK
	.align		4
.L_116:
        /*0068*/ 	.byte	0x03, 0x50
        /*006a*/ 	.short	0x0000


	//----- nvinfo : EIATTR_MAXREG_COUNT
	.align		4
        /*006c*/ 	.byte	0x03, 0x1b
        /*006e*/ 	.short	0x00ff


	//----- nvinfo : EIATTR_NUM_BARRIERS
	.align		4
        /*0070*/ 	.byte	0x02, 0x4c
        /*0072*/ 	.byte	0x01
	.zero		1


	//----- nvinfo : EIATTR_MERCURY_ISA_VERSION
	.align		4
        /*0074*/ 	.byte	0x03, 0x5f
        /*0076*/ 	.short	0x0101


	//----- nvinfo : EIATTR_COOP_GROUP_MASK_REGIDS
	.align		4
        /*0078*/ 	.byte	0x04, 0x29
        /*007a*/ 	.short	(.L_118 - .L_117)


	//   ....[0]....
.L_117:
        /*007c*/ 	.word	0xffffffff


	//   ....[1]....
        /*0080*/ 	.word	0xffffffff


	//   ....[2]....
        /*0084*/ 	.word	0xffffffff


	//   ....[3]....
        /*0088*/ 	.word	0xffffffff


	//   ....[4]....
        /*008c*/ 	.word	0xffffffff


	//   ....[5]....
        /*0090*/ 	.word	0xffffffff


	//   ....[6]....
        /*0094*/ 	.word	0xffffffff


	//   ....[7]....
        /*0098*/ 	.word	0xffffffff


	//   ....[8]....
        /*009c*/ 	.word	0xffffffff


	//   ....[9]....
        /*00a0*/ 	.word	0xffffffff


	//   ....[10]....
        /*00a4*/ 	.word	0xffffffff


	//   ....[11]....
        /*00a8*/ 	.word	0xffffffff


	//   ....[12]....
        /*00ac*/ 	.word	0xffffffff


	//   ....[13]....
        /*00b0*/ 	.word	0xffffffff


	//   ....[14]....
        /*00b4*/ 	.word	0xffffffff


	//   ....[15]....
        /*00b8*/ 	.word	0xffffffff


	//   ....[16]....
        /*00bc*/ 	.word	0xffffffff


	//   ....[17]....
        /*00c0*/ 	.word	0xffffffff


	//   ....[18]....
        /*00c4*/ 	.word	0xffffffff


	//   ....[19]....
        /*00c8*/ 	.word	0xffffffff


	//   ....[20]....
        /*00cc*/ 	.word	0xffffffff


	//   ....[21]....
        /*00d0*/ 	.word	0xffffffff


	//   ....[22]....
        /*00d4*/ 	.word	0xffffffff


	//   ....[23]....
        /*00d8*/ 	.word	0xffffffff


	//   ....[24]....
        /*00dc*/ 	.word	0xffffffff


	//   ....[25]....
        /*00e0*/ 	.word	0xffffffff


	//   ....[26]....
        /*00e4*/ 	.word	0xffffffff


	//   ....[27]....
        /*00e8*/ 	.word	0xffffffff


	//   ....[28]....
        /*00ec*/ 	.word	0xffffffff


	//   ....[29]....
        /*00f0*/ 	.word	0xffffffff


	//   ....[30]....
        /*00f4*/ 	.word	0xffffffff


	//   ....[31]....
        /*00f8*/ 	.word	0xffffffff


	//   ....[32]....
        /*00fc*/ 	.word	0xffffffff


	//   ....[33]....
        /*0100*/ 	.word	0xffffffff


	//   ....[34]....
        /*0104*/ 	.word	0xffffffff


	//   ....[35]....
        /*0108*/ 	.word	0xffffffff


	//   ....[36]....
        /*010c*/ 	.word	0xffffffff


	//   ....[37]....
        /*0110*/ 	.word	0xffffffff


	//   ....[38]....
        /*0114*/ 	.word	0xffffffff


	//   ....[39]....
        /*0118*/ 	.word	0xffffffff


	//   ....[40]....
        /*011c*/ 	.word	0xffffffff


	//   ....[41]....
        /*0120*/ 	.word	0xffffffff


	//   ....[42]....
        /*0124*/ 	.word	0xffffffff


	//   ....[43]....
        /*0128*/ 	.word	0xffffffff


	//   ....[44]....
        /*012c*/ 	.word	0xffffffff


	//   ....[45]....
        /*0130*/ 	.word	0xffffffff


	//   ....[46]....
        /*0134*/ 	.word	0xffffffff


	//   ....[47]....
        /*0138*/ 	.word	0xffffffff


	//   ....[48]....
        /*013c*/ 	.word	0xffffffff


	//   ....[49]....
        /*0140*/ 	.word	0xffffffff


	//   ....[50]....
        /*0144*/ 	.word	0xffffffff


	//   ....[51]....
        /*0148*/ 	.word	0xffffffff


	//   ....[52]....
        /*014c*/ 	.word	0xffffffff


	//   ....[53]....
        /*0150*/ 	.word	0xffffffff


	//   ....[54]....
        /*0154*/ 	.word	0xffffffff


	//   ....[55]....
        /*0158*/ 	.word	0xffffffff


	//   ....[56]....
        /*015c*/ 	.word	0xffffffff


	//   ....[57]....
        /*0160*/ 	.word	0xffffffff


	//   ....[58]....
        /*0164*/ 	.word	0xffffffff


	//   ....[59]....
        /*0168*/ 	.word	0xffffffff


	//----- nvinfo : EIATTR_COOP_GROUP_INSTR_OFFSETS
	.align		4
.L_118:
        /*016c*/ 	.byte	0x04, 0x28
        /*016e*/ 	.short	(.L_120 - .L_119)


	//   ....[0]....
.L_119:
        /*0170*/ 	.word	0x00000d30


	//   ....[1]....
        /*0174*/ 	.word	0x00000d40


	//   ....[2]....
        /*0178*/ 	.word	0x00000dd0


	//   ....[3]....
        /*017c*/ 	.word	0x00000e10


	//   ....[4]....
        /*0180*/ 	.word	0x00000e80


	//   ....[5]....
        /*0184*/ 	.word	0x00000ea0


	//   ....[6]....
        /*0188*/ 	.word	0x00000ef0


	//   ....[7]....
        /*018c*/ 	.word	0x00000f10


	//   ....[8]....
        /*0190*/ 	.word	0x00000f60


	//   ....[9]....
        /*0194*/ 	.word	0x00000f80


	//   ....[10]....
        /*0198*/ 	.word	0x00001280


	//   ....[11]....
        /*019c*/ 	.word	0x00001290


	//   ....[12]....
        /*01a0*/ 	.word	0x00001320


	//   ....[13]....
        /*01a4*/ 	.word	0x00001350


	//   ....[14]....
        /*01a8*/ 	.word	0x000013b0


	//   ....[15]....
        /*01ac*/ 	.word	0x000013e0


	//   ....[16]....
        /*01b0*/ 	.word	0x00001440


	//   ....[17]....
        /*01b4*/ 	.word	0x00001480


	//   ....[18]....
        /*01b8*/ 	.word	0x000014f0


	//   ....[19]....
        /*01bc*/ 	.word	0x00001530


	//   ....[20]....
        /*01c0*/ 	.word	0x00002960


	//   ....[21]....
        /*01c4*/ 	.word	0x00002970


	//   ....[22]....
        /*01c8*/ 	.word	0x00002a00


	//   ....[23]....
        /*01cc*/ 	.word	0x00002a30


	//   ....[24]....
        /*01d0*/ 	.word	0x00002aa0


	//   ....[25]....
        /*01d4*/ 	.word	0x00002ac0


	//   ....[26]....
        /*01d8*/ 	.word	0x00002b20


	//   ....[27]....
        /*01dc*/ 	.word	0x00002b30


	//   ....[28]....
        /*01e0*/ 	.word	0x00002b80


	//   ....[29]....
        /*01e4*/ 	.word	0x00002b90


	//   ....[30]....
        /*01e8*/ 	.word	0x00003a20


	//   ....[31]....
        /*01ec*/ 	.word	0x00003a30


	//   ....[32]....
        /*01f0*/ 	.word	0x00003ac0


	//   ....[33]....
        /*01f4*/ 	.word	0x00003b00


	//   ....[34]....
        /*01f8*/ 	.word	0x00003b80


	//   ....[35]....
        /*01fc*/ 	.word	0x00003bc0


	//   ....[36]....
        /*0200*/ 	.word	0x00003c20


	//   ....[37]....
        /*0204*/ 	.word	0x00003c50


	//   ....[38]....
        /*0208*/ 	.word	0x00003ca0


	//   ....[39]....
        /*020c*/ 	.word	0x00003cd0


	//   ....[40]....
        /*0210*/ 	.word	0x00003fb0


	//   ....[41]....
        /*0214*/ 	.word	0x00003fc0


	//   ....[42]....
        /*0218*/ 	.word	0x00004050


	//   ....[43]....
        /*021c*/ 	.word	0x00004080


	//   ....[44]....
        /*0220*/ 	.word	0x000040d0


	//   ....[45]....
        /*0224*/ 	.word	0x00004100


	//   ....[46]....
        /*0228*/ 	.word	0x00004170


	//   ....[47]....
        /*022c*/ 	.word	0x000041b0


	//   ....[48]....
        /*0230*/ 	.word	0x00004220


	//   ....[49]....
        /*0234*/ 	.word	0x00004250


	//   ....[50]....
        /*0238*/ 	.word	0x00005700


	//   ....[51]....
        /*023c*/ 	.word	0x00005710


	//   ....[52]....
        /*0240*/ 	.word	0x000057a0


	//   ....[53]....
        /*0244*/ 	.word	0x000057e0


	//   ....[54]....
        /*0248*/ 	.word	0x00005860


	//   ....[55]....
        /*024c*/ 	.word	0x000058a0


	//   ....[56]....
        /*0250*/ 	.word	0x00005900


	//   ....[57]....
        /*0254*/ 	.word	0x00005930


	//   ....[58]....
        /*0258*/ 	.word	0x00005980


	//   ....[59]....
        /*025c*/ 	.word	0x000059b0


	//----- nvinfo : EIATTR_VRC_CTA_INIT_COUNT
	.align		4
.L_120:
        /*0260*/ 	.byte	0x02, 0x4a
	.zero		1
	.zero		1


	//----- nvinfo : EIATTR_EXIT_INSTR_OFFSETS
	.align		4
        /*0264*/ 	.byte	0x04, 0x1c
        /*0266*/ 	.short	(.L_122 - .L_121)


	//   ....[0]....
.L_121:
        /*0268*/ 	.word	0x00000080


	//   ....[1]....
        /*026c*/ 	.word	0x000000c0


	//   ....[2]....
        /*0270*/ 	.word	0x00005c20


	//   ....[3]....
        /*0274*/ 	.word	0x00005ca0


	//----- nvinfo : EIATTR_MAX_THREADS
	.align		4
.L_122:
        /*0278*/ 	.byte	0x04, 0x05
        /*027a*/ 	.short	(.L_124 - .L_123)
.L_123:
        /*027c*/ 	.word	0x00000100
        /*0280*/ 	.word	0x00000001
        /*0284*/ 	.word	0x00000001


	//----- nvinfo : EIATTR_CRS_STACK_SIZE
	.align		4
.L_124:
        /*0288*/ 	.byte	0x04, 0x1e
        /*028a*/ 	.short	(.L_126 - .L_125)
.L_125:
        /*028c*/ 	.word	0x00000000


	//----- nvinfo : EIATTR_CBANK_PARAM_SIZE
	.align		4
.L_126:
        /*0290*/ 	.byte	0x03, 0x19
        /*0292*/ 	.short	0x0021


	//----- nvinfo : EIATTR_PARAM_CBANK
	.align		4
        /*0294*/ 	.byte	0x04, 0x0a
        /*0296*/ 	.short	(.L_128 - .L_127)
	.align		4
.L_127:
        /*0298*/ 	.word	index@(.nv.constant0._ZN3cub18CUB_300001_SM_10006detail6reduce28DeviceReduceSingleTileKernelINS2_10policy_hubIdyN4cuda3__47maximumIdEEE10Policy1000EPdSB_iS8_ddNS5_3std3__410__identityEEEvT0_T1_T2_T3_T4_T6_)
        /*029c*/ 	.short	0x0380
        /*029e*/ 	.short	0x0021


	//----- nvinfo : EIATTR_SW_WAR
	.align		4
.L_128:
        /*02a0*/ 	.byte	0x04, 0x36
        /*02a2*/ 	.short	(.L_130 - .L_129)
.L_129:
        /*02a4*/ 	.word	0x00000008
.L_130:


//--------------------- .nv.info._ZN3cub18CUB_300001_SM_10006detail6reduce18DeviceReduceKernelINS2_10policy_hubIdyN4cuda3__47maximumIdEEE10Policy1000EN6thrust24THRUST_300001_SM_1000_NS10device_ptrIdEEyS8_dNS5_3std3__410__identityEEEvT0_PT3_T1_NS0_13GridEvenShareISL_EET2_T4_ --------------------------
	.section	.nv.info._ZN3cub18CUB_300001_SM_10006detail6reduce18DeviceReduceKernelINS2_10policy_hubIdyN4cuda3__47maximumIdEEE10Policy1000EN6thrust24THRUST_300001_SM_1000_NS10device_ptrIdEEyS8_dNS5_3std3__410__identityEEEvT0_PT3_T1_NS0_13GridEvenShareISL_EET2_T4_,"",@"SHT_CUDA_INFO"
	.sectionflags	@""
	.align	4


	//----- nvinfo : EIATTR_CUDA_API_VERSION
	.align		4
        /*0000*/ 	.byte	0x04, 0x37
        /*0002*/ 	.short	(.L_132 - .L_131)
.L_131:
        /*0004*/ 	.word	0x00000082


	//----- nvinfo : EIATTR_KPARAM_INFO
	.align		4
.L_132:
        /*0008*/ 	.byte	0x04, 0x17
        /*000a*/ 	.short	(.L_134 - .L_133)
.L_133:
        /*000c*/ 	.word	0x00000000
        /*0010*/ 	.short	0x0005
        /*0012*/ 	.short	0x0061
        /*0014*/ 	.byte	0x00, 0xf0, 0x05, 0x00


	//----- nvinfo : EIATTR_KPARAM_INFO
	.align		4
.L_134:
        /*0018*/ 	.byte	0x04, 0x17
        /*001a*/ 	.short	(.L_136 - .L_135)
.L_135:
        /*001c*/ 	.word	0x00000000
        /*0020*/ 	.short	0x0004
        /*0022*/ 	.short	0x0060
        /*0024*/ 	.byte	0x00, 0xf0, 0x05, 0x00


	//----- nvinfo : EIATTR_KPARAM_INFO
	.align		4
.L_136:
        /*0028*/ 	.byte	0x04, 0x17
        /*002a*/ 	.short	(.L_138 - .L_137)
.L_137:
        /*002c*/ 	.word	0x00000000
        /*0030*/ 	.short	0x0003
        /*0032*/ 	.short	0x0018
        /*0034*/ 	.byte	0x00, 0xf0, 0x21, 0x01


	//----- nvinfo : EIATTR_KPARAM_INFO
	.align		4
.L_138:
        /*0038*/ 	.byte	0x04, 0x17
        /*003a*/ 	.short	(.L_140 - .L_139)
.L_139:
        /*003c*/ 	.word	0x00000000
        /*0040*/ 	.short	0x0002
        /*0042*/ 	.short	0x0010
        /*0044*/ 	.byte	0x00, 0xf0, 0x21, 0x00


	//----- nvinfo : EIATTR_KPARAM_INFO
	.align		4
.L_140:
        /*0048*/ 	.byte	0x04, 0x17
        /*004a*/ 	.short	(.L_142 - .L_141)
.L_141:
        /*004c*/ 	.word	0x00000000
        /*0050*/ 	.short	0x0001
        /*0052*/ 	.short	0x0008
        /*0054*/ 	.byte	0x00, 0xf5, 0x21, 0x00


	//----- nvinfo : EIATTR_KPARAM_INFO
	.align		4
.L_142:
        /*0058*/ 	.byte	0x04, 0x17
        /*005a*/ 	.short	(.L_144 - .L_143)
.L_143:
        /*005c*/ 	.word	0x00000000
        /*0060*/ 	.short	0x0000
        /*0062*/ 	.short	0x0000
        /*0064*/ 	.byte	0x00, 0xf0, 0x21, 0x00


	//----- nvinfo : EIATTR_SPARSE_MMA_MASK
	.align		4
.L_144:
        /*0068*/ 	.byte	0x03, 0x50
        /*006a*/ 	.short	0x0000


	//----- nvinfo : EIATTR_MAXREG_COUNT
	.align		4
        /*006c*/ 	.byte	0x03, 0x1b
        /*006e*/ 	.short	0x00ff


	//----- nvinfo : EIATTR_NUM_BARRIERS
	.align		4
        /*0070*/ 	.byte	0x02, 0x4c
        /*0072*/ 	.byte	0x01
	.zero		1


	//----- nvinfo : EIATTR_MERCURY_ISA_VERSION
	.align		4
        /*0074*/ 	.byte	0x03, 0x5f
        /*0076*/ 	.short	0x0101


	//----- nvinfo : EIATTR_COOP_GROUP_MASK_REGIDS
	.align		4
        /*0078*/ 	.byte	0x04, 0x29
        /*007a*/ 	.short	(.L_146 - .L_145)


	//   ....[0]....
.L_145:
        /*007c*/ 	.word	0xffffffff


	//   ....[1]....
        /*0080*/ 	.word	0xffffffff


	//   ....[2]....
        /*0084*/ 	.word	0xffffffff


	//   ....[3]....
        /*0088*/ 	.word	0xffffffff


	//   ....[4]....
        /*008c*/ 	.word	0xffffffff


	//   ....[5]....
        /*0090*/ 	.word	0xffffffff


	//   ....[6]....
        /*0094*/ 	.word	0xffffffff


	//   ....[7]....
        /*0098*/ 	.word	0xffffffff


	//   ....[8]....
        /*009c*/ 	.word	0xffffffff


	//   ....[9]....
        /*00a0*/ 	.word	0xffffffff


	//   ....[10]....
        /*00a4*/ 	.word	0xffffffff


	//   ....[11]....
        /*00a8*/ 	.word	0xffffffff


	//   ....[12]....
        /*00ac*/ 	.word	0xffffffff


	//   ....[13]....
        /*00b0*/ 	.word	0xffffffff


	//   ....[14]....
        /*00b4*/ 	.word	0xffffffff


	//   ....[15]....
        /*00b8*/ 	.word	0xffffffff


	//   ....[16]....
        /*00bc*/ 	.word	0xffffffff


	//   ....[17]....
        /*00c0*/ 	.word	0xffffffff


	//   ....[18]....
        /*00c4*/ 	.word	0xffffffff


	//   ....[19]....
        /*00c8*/ 	.word	0xffffffff


	//   ....[20]....
        /*00cc*/ 	.word	0xffffffff


	//   ....[21]....
        /*00d0*/ 	.word	0xffffffff


	//   ....[22]....
        /*00d4*/ 	.word	0xffffffff


	//   ....[23]....
        /*00d8*/ 	.word	0xffffffff


	//   ....[24]....
        /*00dc*/ 	.word	0xffffffff


	//   ....[25]....
        /*00e0*/ 	.word	0xffffffff


	//   ....[26]....
        /*00e4*/ 	.word	0xffffffff


	//   ....[27]....
        /*00e8*/ 	.word	0xffffffff


	//   ....[28]....
        /*00ec*/ 	.word	0xffffffff


	//   ....[29]....
        /*00f0*/ 	.word	0xffffffff


	//----- nvinfo : EIATTR_COOP_GROUP_INSTR_OFFSETS
	.align		4
.L_146:
        /*00f4*/ 	.byte	0x04, 0x28
        /*00f6*/ 	.short	(.L_148 - .L_147)


	//   ....[0]....
.L_147:
        /*00f8*/ 	.word	0x00000d50


	//   ....[1]....
        /*00fc*/ 	.word	0x00000d60


	//   ....[2]....
        /*0100*/ 	.word	0x00000df0


	//   ....[3]....
        /*0104*/ 	.word	0x00000e20


	//   ....[4]....
        /*0108*/ 	.word	0x00000e80


	//   ....[5]....
        /*010c*/ 	.word	0x00000eb0


	//   ....[6]....
        /*0110*/ 	.word	0x00000f10


	//   ....[7]....
        /*0114*/ 	.word	0x00000f20


	//   ....[8]....
        /*0118*/ 	.word	0x00000f70


	//   ....[9]....
        /*011c*/ 	.word	0x00000f80


	//   ....[10]....
        /*0120*/ 	.word	0x00001260


	//   ....[11]....
        /*0124*/ 	.word	0x00001270


	//   ....[12]....
        /*0128*/ 	.word	0x00001300


	//   ....[13]....
        /*012c*/ 	.word	0x00001320


	//   ....[14]....
        /*0130*/ 	.word	0x00001380


	//   ....[15]....
        /*0134*/ 	.word	0x000013a0


	//   ....[16]....
        /*0138*/ 	.word	0x00001400


	//   ....[17]....
        /*013c*/ 	.word	0x00001440


	//   ....[18]....
        /*0140*/ 	.word	0x000014b0


	//   ....[19]....
        /*0144*/ 	.word	0x000014d0


	//   ....[20]....
        /*0148*/ 	.word	0x00002c00


	//   ....[21]....
        /*014c*/ 	.word	0x00002c10


	//   ....[22]....
        /*0150*/ 	.word	0x00002cb0


	//   ....[23]....
        /*0154*/ 	.word	0x00002ce0


	//   ....[24]....
        /*0158*/ 	.word	0x00002d40


	//   ....[25]....
        /*015c*/ 	.word	0x00002d70


	//   ....[26]....
        /*0160*/ 	.word	0x00002dc0


	//   ....[27]....
        /*0164*/ 	.word	0x00002de0


	//   ....[28]....
        /*0168*/ 	.word	0x00002e30


	//   ....[29]....
        /*016c*/ 	.word	0x00002e50


	//----- nvinfo : EIATTR_VRC_CTA_INIT_COUNT
	.align		4
.L_148:
        /*0170*/ 	.byte	0x02, 0x4a
	.zero		1
	.zero		1


	//----- nvinfo : EIATTR_EXIT_INSTR_OFFSETS
	.align		4
        /*0174*/ 	.byte	0x04, 0x1c
        /*0176*/ 	.short	(.L_150 - .L_149)


	//   ....[0]....
.L_149:
        /*0178*/ 	.word	0x000030f0


	//   ....[1]....
        /*017c*/ 	.word	0x00003150


	//----- nvinfo : EIATTR_MAX_THREADS
	.align		4
.L_150:
        /*0180*/ 	.byte	0x04, 0x05
        /*0182*/ 	.short	(.L_152 - .L_151)
.L_151:
        /*0184*/ 	.word	0x00000100
        /*0188*/ 	.word	0x00000001
        /*018c*/ 	.word	0x00000001


	//----- nvinfo : EIATTR_CRS_STACK_SIZE
	.align		4
.L_152:
        /*0190*/ 	.byte	0x04, 0x1e
        /*0192*/ 	.short	(.L_154 - .L_153)
.L_153:
        /*0194*/ 	.word	0x00000000


	//----- nvinfo : EIATTR_CBANK_PARAM_SIZE
	.align		4
.L_154:
        /*0198*/ 	.byte	0x03, 0x19
        /*019a*/ 	.short	0x0062


	//----- nvinfo : EIATTR_PARAM_CBANK
	.align		4
        /*019c*/ 	.byte	0x04, 0x0a
        /*019e*/ 	.short	(.L_156 - .L_155)
	.align		4
.L_155:
        /*01a0*/ 	.word	index@(.nv.constant0._ZN3cub18CUB_300001_SM_10006detail6reduce18DeviceReduceKernelINS2_10policy_hubIdyN4cuda3__47maximumIdEEE10Policy1000EN6thrust24THRUST_300001_SM_1000_NS10device_ptrIdEEyS8_dNS5_3std3__410__identityEEEvT0_PT3_T1_NS0_13GridEvenShareISL_EET2_T4_)
        /*01a4*/ 	.short	0x0380
        /*01a6*/ 	.short	0x0062


	//----- nvinfo : EIATTR_SW_WAR
	.align		4
.L_156:
        /*01a8*/ 	.byte	0x04, 0x36
        /*01aa*/ 	.short	(.L_158 - .L_157)
.L_157:
        /*01ac*/ 	.word	0x00000008
.L_158:


//--------------------- .nv.info._ZN3cub18CUB_300001_SM_10006detail6reduce28DeviceReduceSingleTileKernelINS2_10policy_hubIdyN4cuda3__47maximumIdEEE10Policy1000EN6thrust24THRUST_300001_SM_1000_NS10device_ptrIdEEPdyS8_ddNS5_3std3__410__identityEEEvT0_T1_T2_T3_T4_T6_ --------------------------
	.section	.nv.info._ZN3cub18CUB_300001_SM_10006detail6reduce28DeviceReduceSingleTileKernelINS2_10policy_hubIdyN4cuda3__47maximumIdEEE10Policy1000EN6thrust24THRUST_300001_SM_1000_NS10device_ptrIdEEPdyS8_ddNS5_3std3__410__identityEEEvT0_T1_T2_T3_T4_T6_,"",@"SHT_CUDA_INFO"
	.sectionflags	@""
	.align	4


	//----- nvinfo : EIATTR_CUDA_API_VERSION
	.align		4
        /*0000*/ 	.byte	0x04, 0x37
        /*0002*/ 	.short	(.L_160 - .L_159)
.L_159:
        /*0004*/ 	.word	0x00000082


	//----- nvinfo : EIATTR_KPARAM_INFO
	.align		4
.L_160:
        /*0008*/ 	.byte	0x04, 0x17
        /*000a*/ 	.short	(.L_162 - .L_161)
.L_161:
        /*000c*/ 	.word	0x00000000
        /*0010*/ 	.short	0x0005
        /*0012*/ 	.short	0x0028
        /*0014*/ 	.byte	0x00, 0xf0, 0x05, 0x00


	//----- nvinfo : EIATTR_KPARAM_INFO
	.align		4
.L_162:
        /*0018*/ 	.byte	0x04, 0x17
        /*001a*/ 	.short	(.L_164 - .L_163)
.L_163:
        /*001c*/ 	.word	0x00000000
        /*0020*/ 	.short	0x0004
        /*0022*/ 	.short	0x0020
        /*0024*/ 	.byte	0x00, 0xf0, 0x21, 0x00


	//----- nvinfo : EIATTR_KPARAM_INFO
	.align		4
.L_164:
        /*0028*/ 	.byte	0x04, 0x17
        /*002a*/ 	.short	(.L_166 - .L_165)
.L_165:
        /*002c*/ 	.word	0x00000000
        /*0030*/ 	.short	0x0003
        /*0032*/ 	.short	0x0018
        /*0034*/ 	.byte	0x00, 0xf0, 0x05, 0x00


	//----- nvinfo : EIATTR_KPARAM_INFO
	.align		4
.L_166:
        /*0038*/ 	.byte	0x04, 0x17
        /*003a*/ 	.short	(.L_168 - .L_167)
.L_167:
        /*003c*/ 	.word	0x00000000
        /*0040*/ 	.short	0x0002
        /*0042*/ 	.short	0x0010
        /*0044*/ 	.byte	0x00, 0xf0, 0x21, 0x00


	//----- nvinfo : EIATTR_KPARAM_INFO
	.align		4
.L_168:
        /*0048*/ 	.byte	0x04, 0x17
        /*004a*/ 	.short	(.L_170 - .L_169)
.L_169:
        /*004c*/ 	.word	0x00000000
        /*0050*/ 	.short	0x0001
        /*0052*/ 	.short	0x0008
        /*0054*/ 	.byte	0x00, 0xf5, 0x21, 0x00


	//----- nvinfo : EIATTR_KPARAM_INFO
	.align		4
.L_170:
        /*0058*/ 	.byte	0x04, 0x17
        /*005a*/ 	.short	(.L_172 - .L_171)
.L_171:
        /*005c*/ 	.word	0x00000000
        /*0060*/ 	.short	0x0000
        /*0062*/ 	.short	0x0000
        /*0064*/ 	.byte	0x00, 0xf0, 0x21, 0x00


	//----- nvinfo : EIATTR_SPARSE_MMA_MASK
	.align		4
.L_172:
        /*0068*/ 	.byte	0x03, 0x50
        /*006a*/ 	.short	0x0000


	//----- nvinfo : EIATTR_MAXREG_COUNT
	.align		4
        /*006c*/ 	.byte	0x03, 0x1b
        /*006e*/ 	.short	0x00ff


	//----- nvinfo : EIATTR_NUM_BARRIERS
	.align		4
        /*0070*/ 	.byte	0x02, 0x4c
        /*0072*/ 	.byte	0x01
	.zero		1


	//----- nvinfo : EIATTR_MERCURY_ISA_VERSION
	.align		4
        /*0074*/ 	.byte	0x03, 0x5f
        /*0076*/ 	.short	0x0101


	//----- nvinfo : EIATTR_COOP_GROUP_MASK_REGIDS
	.align		4
        /*0078*/ 	.byte	0x04, 0x29
        /*007a*/ 	.short	(.L_174 - .L_173)


	//   ....[0]....
.L_173:
        /*007c*/ 	.word	0xffffffff


	//   ....[1]....
        /*0080*/ 	.word	0xffffffff


	//   ....[2]....
        /*0084*/ 	.word	0xffffffff


	//   ....[3]....
        /*0088*/ 	.word	0xffffffff


	//   ....[4]....
        /*008c*/ 	.word	0xffffffff


	//   ....[5]....
        /*0090*/ 	.word	0xffffffff


	//   ....[6]....
        /*0094*/ 	.word	0xffffffff


	//   ....[7]....
        /*0098*/ 	.word	0xffffffff


	//   ....[8]....
        /*009c*/ 	.word	0xffffffff


	//   ....[9]....
        /*00a0*/ 	.word	0xffffffff


	//   ....[10]....
        /*00a4*/ 	.word	0xffffffff


	//   ....[11]....
        /*00a8*/ 	.word	0xffffffff


	//   ....[12]....
        /*00ac*/ 	.word	0xffffffff


	//   ....[13]....
        /*00b0*/ 	.word	0xffffffff


	//   ....[14]....
        /*00b4*/ 	.word	0xffffffff


	//   ....[15]....
        /*00b8*/ 	.word	0xffffffff


	//   ....[16]....
        /*00bc*/ 	.word	0xffffffff


	//   ....[17]....
        /*00c0*/ 	.word	0xffffffff


	//   ....[18]....
        /*00c4*/ 	.word	0xffffffff


	//   ....[19]....
        /*00c8*/ 	.word	0xffffffff


	//   ....[20]....
        /*00cc*/ 	.word	0xffffffff


	//   ....[21]....
        /*00d0*/ 	.word	0xffffffff


	//   ....[22]....
        /*00d4*/ 	.word	0xffffffff


	//   ....[23]....
        /*00d8*/ 	.word	0xffffffff


	//   ....[24]....
        /*00dc*/ 	.word	0xffffffff


	//   ....[25]....
        /*00e0*/ 	.word	0xffffffff


	//   ....[26]....
        /*00e4*/ 	.word	0xffffffff


	//   ....[27]....
        /*00e8*/ 	.word	0xffffffff


	//   ....[28]....
        /*00ec*/ 	.word	0xffffffff


	//   ....[29]....
        /*00f0*/ 	.word	0xffffffff


	//----- nvinfo : EIATTR_COOP_GROUP_INSTR_OFFSETS
	.align		4
.L_174:
        /*00f4*/ 	.byte	0x04, 0x28
        /*00f6*/ 	.short	(.L_176 - .L_175)


	//   ....[0]....
.L_175:
        /*00f8*/ 	.word	0x00000cb0


	//   ....[1]....
        /*00fc*/ 	.word	0x00000cc0


	//   ....[2]....
        /*0100*/ 	.word	0x00000d50


	//   ....[3]....
        /*0104*/ 	.word	0x00000d90


	//   ....[4]....
        /*0108*/ 	.word	0x00000df0


	//   ....[5]....
        /*010c*/ 	.word	0x00000e30


	//   ....[6]....
        /*0110*/ 	.word	0x00000e80


	//   ....[7]....
        /*0114*/ 	.word	0x00000eb0


	//   ....[8]....
        /*0118*/ 	.word	0x00000ef0


	//   ....[9]....
        /*011c*/ 	.word	0x00000f20


	//   ....[10]....
        /*0120*/ 	.word	0x00001240


	//   ....[11]....
        /*0124*/ 	.word	0x00001250


	//   ....[12]....
        /*0128*/ 	.word	0x000012e0


	//   ....[13]....
        /*012c*/ 	.word	0x00001300


	//   ....[14]....
        /*0130*/ 	.word	0x00001360


	//   ....[15]....
        /*0134*/ 	.word	0x00001380


	//   ....[16]....
        /*0138*/ 	.word	0x000013e0


	//   ....[17]....
        /*013c*/ 	.word	0x00001410


	//   ....[18]....
        /*0140*/ 	.word	0x00001490


	//   ....[19]....
        /*0144*/ 	.word	0x000014b0


	//   ....[20]....
        /*0148*/ 	.word	0x00002a40


	//   ....[21]....
        /*014c*/ 	.word	0x00002a50


	//   ....[22]....
        /*0150*/ 	.word	0x00002ae0


	//   ....[23]....
        /*0154*/ 	.word	0x00002b10


	//   ....[24]....
        /*0158*/ 	.word	0x00002b80


	//   ....[25]....
        /*015c*/ 	.word	0x00002ba0


	//   ....[26]....
        /*0160*/ 	.word	0x00002c00


	//   ....[27]....
        /*0164*/ 	.word	0x00002c10


	//   ....[28]....
        /*0168*/ 	.word	0x00002c50


	//   ....[29]....
        /*016c*/ 	.word	0x00002c60


	//----- nvinfo : EIATTR_VRC_CTA_INIT_COUNT
	.align		4
.L_176:
        /*0170*/ 	.byte	0x02, 0x4a
	.zero		1
	.zero		1


	//----- nvinfo : EIATTR_EXIT_INSTR_OFFSETS
	.align		4
        /*0174*/ 	.byte	0x04, 0x1c
        /*0176*/ 	.short	(.L_178 - .L_177)


	//   ....[0]....
.L_177:
        /*0178*/ 	.word	0x000000a0


	//   ....[1]....
        /*017c*/ 	.word	0x000000e0


	//   ....[2]....
        /*0180*/ 	.word	0x00002f00


	//   ....[3]....
        /*0184*/ 	.word	0x00002f80


	//----- nvinfo : EIATTR_MAX_THREADS
	.align		4
.L_178:
        /*0188*/ 	.byte	0x04, 0x05
        /*018a*/ 	.short	(.L_180 - .L_179)
.L_179:
        /*018c*/ 	.word	0x00000100
        /*0190*/ 	.word	0x00000001
        /*0194*/ 	.word	0x00000001


	//----- nvinfo : EIATTR_CRS_STACK_SIZE
	.align		4
.L_180:
        /*0198*/ 	.byte	0x04, 0x1e
        /*019a*/ 	.short	(.L_182 - .L_181)
.L_181:
        /*019c*/ 	.word	0x00000000


	//----- nvinfo : EIATTR_CBANK_PARAM_SIZE
	.align		4
.L_182:
        /*01a0*/ 	.byte	0x03, 0x19
        /*01a2*/ 	.short	0x0029


	//----- nvinfo : EIATTR_PARAM_CBANK
	.align		4
        /*01a4*/ 	.byte	0x04, 0x0a
        /*01a6*/ 	.short	(.L_184 - .L_183)
	.align		4
.L_183:
        /*01a8*/ 	.word	index@(.nv.constant0._ZN3cub18CUB_300001_SM_10006detail6reduce28DeviceReduceSingleTileKernelINS2_10policy_hubIdyN4cuda3__47maximumIdEEE10Policy1000EN6thrust24THRUST_300001_SM_1000_NS10device_ptrIdEEPdyS8_ddNS5_3std3__410__identityEEEvT0_T1_T2_T3_T4_T6_)
        /*01ac*/ 	.short	0x0380
        /*01ae*/ 	.short	0x0029


	//----- nvinfo : EIATTR_SW_WAR
	.align		4
.L_184:
        /*01b0*/ 	.byte	0x04, 0x36
        /*01b2*/ 	.short	(.L_186 - .L_185)
.L_185:
        /*01b4*/ 	.word	0x00000008
.L_186:


//--------------------- .nv.info._ZN3cub18CUB_300001_SM_10006detail6reduce28DeviceReduceSingleTileKernelINS2_10policy_hubIdjN4cuda3__47maximumIdEEE10Policy1000EPdSB_iS8_ddNS5_3std3__410__identityEEEvT0_T1_T2_T3_T4_T6_ --------------------------
	.section	.nv.info._ZN3cub18CUB_300001_SM_10006detail6reduce28DeviceReduceSingleTileKernelINS2_10policy_hubIdjN4cuda3__47maximumIdEEE10Policy1000EPdSB_iS8_ddNS5_3std3__410__identityEEEvT0_T1_T2_T3_T4_T6_,"",@"SHT_CUDA_INFO"
	.sectionflags	@""
	.align	4


	//----- nvinfo : EIATTR_CUDA_API_VERSION
	.align		4
        /*0000*/ 	.byte	0x04, 0x37
        /*0002*/ 	.short	(.L_188 - .L_187)
.L_187:
        /*0004*/ 	.word	0x00000082


	//----- nvinfo : EIATTR_KPARAM_INFO
	.align		4
.L_188:
        /*0008*/ 	.byte	0x04, 0x17
        /*000a*/ 	.short	(.L_190 - .L_189)
.L_189:
        /*000c*/ 	.word	0x00000000
        /*0010*/ 	.short	0x0005
        /*0012*/ 	.short	0x0020
        /*0014*/ 	.byte	0x00, 0xf0, 0x05, 0x00


	//----- nvinfo : EIATTR_KPARAM_INFO
	.align		4
.L_190:
        /*0018*/ 	.byte	0x04, 0x17
        /*001a*/ 	.short	(.L_192 - .L_191)
.L_191:
        /*001c*/ 	.word	0x00000000
        /*0020*/ 	.short	0x0004
        /*0022*/ 	.short	0x0018
        /*0024*/ 	.byte	0x00, 0xf0, 0x21, 0x00


	//----- nvinfo : EIATTR_KPARAM_INFO
	.align		4
.L_192:
        /*0028*/ 	.byte	0x04, 0x17
        /*002a*/ 	.short	(.L_194 - .L_193)
.L_193:
        /*002c*/ 	.word	0x00000000
        /*0030*/ 	.short	0x0003
        /*0032*/ 	.short	0x0014
        /*0034*/ 	.byte	0x00, 0xf0, 0x05, 0x00


	//----- nvinfo : EIATTR_KPARAM_INFO
	.align		4
.L_194:
        /*0038*/ 	.byte	0x04, 0x17
        /*003a*/ 	.short	(.L_196 - .L_195)
.L_195:
        /*003c*/ 	.word	0x00000000
        /*0040*/ 	.short	0x0002
        /*0042*/ 	.short	0x0010
        /*0044*/ 	.byte	0x00, 0xf0, 0x11, 0x00


	//----- nvinfo : EIATTR_KPARAM_INFO
	.align		4
.L_196:
        /*0048*/ 	.byte	0x04, 0x17
        /*004a*/ 	.short	(.L_198 - .L_197)
.L_197:
        /*004c*/ 	.word	0x00000000
        /*0050*/ 	.short	0x0001
        /*0052*/ 	.short	0x0008
        /*0054*/ 	.byte	0x00, 0xf5, 0x21, 0x00


	//----- nvinfo : EIATTR_KPARAM_INFO
	.align		4
.L_198:
        /*0058*/ 	.byte	0x04, 0x17
        /*005a*/ 	.short	(.L_200 - .L_199)
.L_199:
        /*005c*/ 	.word	0x00000000
        /*0060*/ 	.short	0x0000
        /*0062*/ 	.short	0x0000
        /*0064*/ 	.byte	0x00, 0xf5, 0x21, 0x00


	//----- nvinfo : EIATTR_SPARSE_MMA_MASK
	.align		4
.L_200:
        /*0068*/ 	.byte	0x03, 0x50
        /*006a*/ 	.short	0x0000


	//----- nvinfo : EIATTR_MAXREG_COUNT
	.align		4
        /*006c*/ 	.byte	0x03, 0x1b
        /*006e*/ 	.short	0x00ff


	//----- nvinfo : EIATTR_NUM_BARRIERS
	.align		4
        /*0070*/ 	.byte	0x02, 0x4c
        /*0072*/ 	.byte	0x01
	.zero		1


	//----- nvinfo : EIATTR_MERCURY_ISA_VERSION
	.align		4
        /*0074*/ 	.byte	0x03, 0x5f
        /*0076*/ 	.short	0x0101


	//----- nvinfo : EIATTR_COOP_GROUP_MASK_REGIDS
	.align		4
        /*0078*/ 	.byte	0x04, 0x29
        /*007a*/ 	.short	(.L_202 - .L_201)


	//   ....[0]....
.L_201:
        /*007c*/ 	.word	0xffffffff


	//   ....[1]....
        /*0080*/ 	.word	0xffffffff


	//   ....[2]....
        /*0084*/ 	.word	0xffffffff


	//   ....[3]....
        /*0088*/ 	.word	0xffffffff


	//   ....[4]....
        /*008c*/ 	.word	0xffffffff


	//   ....[5]....
        /*0090*/ 	.word	0xffffffff


	//   ....[6]....
        /*0094*/ 	.word	0xffffffff


	//   ....[7]....
        /*0098*/ 	.word	0xffffffff


	//   ....[8]....
        /*009c*/ 	.word	0xffffffff


	//   ....[9]....
        /*00a0*/ 	.word	0xffffffff


	//   ....[10]....
        /*00a4*/ 	.word	0xffffffff


	//   ....[11]....
        /*00a8*/ 	.word	0xffffffff


	//   ....[12]....
        /*00ac*/ 	.word	0xffffffff


	//   ....[13]....
        /*00b0*/ 	.word	0xffffffff


	//   ....[14]....
        /*00b4*/ 	.word	0xffffffff


	//   ....[15]....
        /*00b8*/ 	.word	0xffffffff


	//   ....[16]....
        /*00bc*/ 	.word	0xffffffff


	//   ....[17]....
        /*00c0*/ 	.word	0xffffffff


	//   ....[18]....
        /*00c4*/ 	.word	0xffffffff


	//   ....[19]....
        /*00c8*/ 	.word	0xffffffff


	//   ....[20]....
        /*00cc*/ 	.word	0xffffffff


	//   ....[21]....
        /*00d0*/ 	.word	0xffffffff


	//   ....[22]....
        /*00d4*/ 	.word	0xffffffff


	//   ....[23]....
        /*00d8*/ 	.word	0xffffffff


	//   ....[24]....
        /*00dc*/ 	.word	0xffffffff


	//   ....[25]....
        /*00e0*/ 	.word	0xffffffff


	//   ....[26]....
        /*00e4*/ 	.word	0xffffffff


	//   ....[27]....
        /*00e8*/ 	.word	0xffffffff


	//   ....[28]....
        /*00ec*/ 	.word	0xffffffff


	//   ....[29]....
        /*00f0*/ 	.word	0xffffffff


	//   ....[30]....
        /*00f4*/ 	.word	0xffffffff


	//   ....[31]....
        /*00f8*/ 	.word	0xffffffff


	//   ....[32]....
        /*00fc*/ 	.word	0xffffffff


	//   ....[33]....
        /*0100*/ 	.word	0xffffffff


	//   ....[34]....
        /*0104*/ 	.word	0xffffffff


	//   ....[35]....
        /*0108*/ 	.word	0xffffffff


	//   ....[36]....
        /*010c*/ 	.word	0xffffffff


	//   ....[37]....
        /*0110*/ 	.word	0xffffffff


	//   ....[38]....
        /*0114*/ 	.word	0xffffffff


	//   ....[39]....
        /*0118*/ 	.word	0xffffffff


	//   ....[40]....
        /*011c*/ 	.word	0xffffffff


	//   ....[41]....
        /*0120*/ 	.word	0xffffffff


	//   ....[42]....
        /*0124*/ 	.word	0xffffffff


	//   ....[43]....
        /*0128*/ 	.word	0xffffffff


	//   ....[44]....
        /*012c*/ 	.word	0xffffffff


	//   ....[45]....
        /*0130*/ 	.word	0xffffffff


	//   ....[46]....
        /*0134*/ 	.word	0xffffffff


	//   ....[47]....
        /*0138*/ 	.word	0xffffffff


	//   ....[48]....
        /*013c*/ 	.word	0xffffffff


	//   ....[49]....
        /*0140*/ 	.word	0xffffffff


	//   ....[50]....
        /*0144*/ 	.word	0xffffffff


	//   ....[51]....
        /*0148*/ 	.word	0xffffffff


	//   ....[52]....
        /*014c*/ 	.word	0xffffffff


	//   ....[53]....
        /*0150*/ 	.word	0xffffffff


	//   ....[54]....
        /*0154*/ 	.word	0xffffffff


	//   ....[55]....
        /*0158*/ 	.word	0xffffffff


	//   ....[56]....
        /*015c*/ 	.word	0xffffffff


	//   ....[57]....
        /*0160*/ 	.word	0xffffffff


	//   ....[58]....
        /*0164*/ 	.word	0xffffffff


	//   ....[59]....
        /*0168*/ 	.word	0xffffffff


	//----- nvinfo : EIATTR_COOP_GROUP_INSTR_OFFSETS
	.align		4
.L_202:
        /*016c*/ 	.byte	0x04, 0x28
        /*016e*/ 	.short	(.L_204 - .L_203)


	//   ....[0]....
.L_203:
        /*0170*/ 	.word	0x00000d30


	//   ....[1]....
        /*0174*/ 	.word	0x00000d40


	//   ....[2]....
        /*0178*/ 	.word	0x00000dd0


	//   ....[3]....
        /*017c*/ 	.word	0x00000e10


	//   ....[4]....
        /*0180*/ 	.word	0x00000e80


	//   ....[5]....
        /*0184*/ 	.word	0x00000ea0


	//   ....[6]....
        /*0188*/ 	.word	0x00000ef0


	//   ....[7]....
        /*018c*/ 	.word	0x00000f10


	//   ....[8]....
        /*0190*/ 	.word	0x00000f60


	//   ....[9]....
        /*0194*/ 	.word	0x00000f80


	//   ....[10]....
        /*0198*/ 	.word	0x00001280


	//   ....[11]....
        /*019c*/ 	.word	0x00001290


	//   ....[12]....
        /*01a0*/ 	.word	0x00001320


	//   ....[13]....
        /*01a4*/ 	.word	0x00001350


	//   ....[14]....
        /*01a8*/ 	.word	0x000013b0


	//   ....[15]....
        /*01ac*/ 	.word	0x000013e0


	//   ....[16]....
        /*01b0*/ 	.word	0x00001440


	//   ....[17]....
        /*01b4*/ 	.word	0x00001480


	//   ....[18]....
        /*01b8*/ 	.word	0x000014f0


	//   ....[19]....
        /*01bc*/ 	.word	0x00001530


	//   ....[20]....
        /*01c0*/ 	.word	0x00002960


	//   ....[21]....
        /*01c4*/ 	.word	0x00002970


	//   ....[22]....
        /*01c8*/ 	.word	0x00002a00


	//   ....[23]....
        /*01cc*/ 	.word	0x00002a30


	//   ....[24]....
        /*01d0*/ 	.word	0x00002aa0


	//   ....[25]....
        /*01d4*/ 	.word	0x00002ac0


	//   ....[26]....
        /*01d8*/ 	.word	0x00002b20


	//   ....[27]....
        /*01dc*/ 	.word	0x00002b30


	//   ....[28]....
        /*01e0*/ 	.word	0x00002b80


	//   ....[29]....
        /*01e4*/ 	.word	0x00002b90


	//   ....[30]....
        /*01e8*/ 	.word	0x00003a20


	//   ....[31]....
        /*01ec*/ 	.word	0x00003a30


	//   ....[32]....
        /*01f0*/ 	.word	0x00003ac0


	//   ....[33]....
        /*01f4*/ 	.word	0x00003b00


	//   ....[34]....
        /*01f8*/ 	.word	0x00003b80


	//   ....[35]....
        /*01fc*/ 	.word	0x00003bc0


	//   ....[36]....
        /*0200*/ 	.word	0x00003c20


	//   ....[37]....
        /*0204*/ 	.word	0x00003c50


	//   ....[38]....
        /*0208*/ 	.word	0x00003ca0


	//   ....[39]....
        /*020c*/ 	.word	0x00003cd0


	//   ....[40]....
        /*0210*/ 	.word	0x00003fb0


	//   ....[41]....
        /*0214*/ 	.word	0x00003fc0


	//   ....[42]....
        /*0218*/ 	.word	0x00004050


	//   ....[43]....
        /*021c*/ 	.word	0x00004080


	//   ....[44]....
        /*0220*/ 	.word	0x000040d0


	//   ....[45]....
        /*0224*/ 	.word	0x00004100


	//   ....[46]....
        /*0228*/ 	.word	0x00004170


	//   ....[47]....
        /*022c*/ 	.word	0x000041b0


	//   ....[48]....
        /*0230*/ 	.word	0x00004220


	//   ....[49]....
        /*0234*/ 	.word	0x00004250


	//   ....[50]....
        /*0238*/ 	.word	0x00005700


	//   ....[51]....
        /*023c*/ 	.word	0x00005710


	//   ....[52]....
        /*0240*/ 	.word	0x000057a0


	//   ....[53]....
        /*0244*/ 	.word	0x000057e0


	//   ....[54]....
        /*0248*/ 	.word	0x00005860


	//   ....[55]....
        /*024c*/ 	.word	0x000058a0


	//   ....[56]....
        /*0250*/ 	.word	0x00005900


	//   ....[57]....
        /*0254*/ 	.word	0x00005930


	//   ....[58]....
        /*0258*/ 	.word	0x00005980


	//   ....[59]....
        /*025c*/ 	.word	0x000059b0


	//----- nvinfo : EIATTR_VRC_CTA_INIT_COUNT
	.align		4
.L_204:
        /*0260*/ 	.byte	0x02, 0x4a
	.zero		1
	.zero		1


	//----- nvinfo : EIATTR_EXIT_INSTR_OFFSETS
	.align		4
        /*0264*/ 	.byte	0x04, 0x1c
        /*0266*/ 	.short	(.L_206 - .L_205)


	//   ....[0]....
.L_205:
        /*0268*/ 	.word	0x00000080


	//   ....[1]....
        /*026c*/ 	.word	0x000000c0


	//   ....[2]....
        /*0270*/ 	.word	0x00005c20


	//   ....[3]....
        /*0274*/ 	.word	0x00005ca0


	//----- nvinfo : EIATTR_MAX_THREADS
	.align		4
.L_206:
        /*0278*/ 	.byte	0x04, 0x05
        /*027a*/ 	.short	(.L_208 - .L_207)
.L_207:
        /*027c*/ 	.word	0x00000100
        /*0280*/ 	.word	0x00000001
        /*0284*/ 	.word	0x00000001


	//----- nvinfo : EIATTR_CRS_STACK_SIZE
	.align		4
.L_208:
        /*0288*/ 	.byte	0x04, 0x1e
        /*028a*/ 	.short	(.L_210 - .L_209)
.L_209:
        /*028c*/ 	.word	0x00000000


	//----- nvinfo : EIATTR_CBANK_PARAM_SIZE
	.align		4
.L_210:
        /*0290*/ 	.byte	0x03, 0x19
        /*0292*/ 	.short	0x0021


	//----- nvinfo : EIATTR_PARAM_CBANK
	.align		4
        /*0294*/ 	.byte	0x04, 0x0a
        /*0296*/ 	.short	(.L_212 - .L_211)
	.align		4
.L_211:
        /*0298*/ 	.word	index@(.nv.constant0._ZN3cub18CUB_300001_SM_10006detail6reduce28DeviceReduceSingleTileKernelINS2_10policy_hubIdjN4cuda3__47maximumIdEEE10Policy1000EPdSB_iS8_ddNS5_3std3__410__identityEEEvT0_T1_T2_T3_T4_T6_)
        /*029c*/ 	.short	0x0380
        /*029e*/ 	.short	0x0021


	//----- nvinfo : EIATTR_SW_WAR
	.align		4
.L_212:
        /*02a0*/ 	.byte	0x04, 0x36
        /*02a2*/ 	.short	(.L_214 - .L_213)
.L_213:
        /*02a4*/ 	.word	0x00000008
.L_214:


//--------------------- .nv.info._ZN3cub18CUB_300001_SM_10006detail6reduce18DeviceReduceKernelINS2_10policy_hubIdjN4cuda3__47maximumIdEEE10Policy1000EN6thrust24THRUST_300001_SM_1000_NS10device_ptrIdEEjS8_dNS5_3std3__410__identityEEEvT0_PT3_T1_NS0_13GridEvenShareISL_EET2_T4_ --------------------------
	.section	.nv.info._ZN3cub18CUB_300001_SM_10006detail6reduce18DeviceReduceKernelINS2_10policy_hubIdjN4cuda3__47maximumIdEEE10Policy1000EN6thrust24THRUST_300001_SM_1000_NS10device_ptrIdEEjS8_dNS5_3std3__410__identityEEEvT0_PT3_T1_NS0_13GridEvenShareISL_EET2_T4_,"",@"SHT_CUDA_INFO"
	.sectionflags	@""
	.align	4


	//----- nvinfo : EIATTR_CUDA_API_VERSION
	.align		4
        /*0000*/ 	.byte	0x04, 0x37
        /*0002*/ 	.short	(.L_216 - .L_215)
.L_215:
        /*0004*/ 	.word	0x00000082


	//----- nvinfo : EIATTR_KPARAM_INFO
	.align		4
.L_216:
        /*0008*/ 	.byte	0x04, 0x17
        /*000a*/ 	.short	(.L_218 - .L_217)
.L_217:
        /*000c*/ 	.word	0x00000000
        /*0010*/ 	.short	0x0005
        /*0012*/ 	.short	0x003d
        /*0014*/ 	.byte	0x00, 0xf0, 0x05, 0x00


	//----- nvinfo : EIATTR_KPARAM_INFO
	.align		4
.L_218:
        /*0018*/ 	.byte	0x04, 0x17
        /*001a*/ 	.short	(.L_220 - .L_219)
.L_219:
        /*001c*/ 	.word	0x00000000
        /*0020*/ 	.short	0x0004
        /*0022*/ 	.short	0x003c
        /*0024*/ 	.byte	0x00, 0xf0, 0x05, 0x00


	//----- nvinfo : EIATTR_KPARAM_INFO
	.align		4
.L_220:
        /*0028*/ 	.byte	0x04, 0x17
        /*002a*/ 	.short	(.L_222 - .L_221)
.L_221:
        /*002c*/ 	.word	0x00000000
        /*0030*/ 	.short	0x0003
        /*0032*/ 	.short	0x0014
        /*0034*/ 	.byte	0x00, 0xf0, 0xa1, 0x00


	//----- nvinfo : EIATTR_KPARAM_INFO
	.align		4
.L_222:
        /*0038*/ 	.byte	0x04, 0x17
        /*003a*/ 	.short	(.L_224 - .L_223)
.L_223:
        /*003c*/ 	.word	0x00000000
        /*0040*/ 	.short	0x0002
        /*0042*/ 	.short	0x0010
        /*0044*/ 	.byte	0x00, 0xf0, 0x11, 0x00


	//----- nvinfo : EIATTR_KPARAM_INFO
	.align		4
.L_224:
        /*0048*/ 	.byte	0x04, 0x17
        /*004a*/ 	.short	(.L_226 - .L_225)
.L_225:
        /*004c*/ 	.word	0x00000000
        /*0050*/ 	.short	0x0001
        /*0052*/ 	.short	0x0008
        /*0054*/ 	.byte	0x00, 0xf5, 0x21, 0x00


	//----- nvinfo : EIATTR_KPARAM_INFO
	.align		4
.L_226:
        /*0058*/ 	.byte	0x04, 0x17
        /*005a*/ 	.short	(.L_228 - .L_227)
.L_227:
        /*005c*/ 	.word	0x00000000
        /*0060*/ 	.short	0x0000
        /*0062*/ 	.short	0x0000
        /*0064*/ 	.byte	0x00, 0xf0, 0x21, 0x00


	//----- nvinfo : EIATTR_SPARSE_MMA_MASK
	.align		4
.L_228:
        /*0068*/ 	.byte	0x03, 0x50
        /*006a*/ 	.short	0x0000


	//----- nvinfo : EIATTR_MAXREG_COUNT
	.align		4
        /*006c*/ 	.byte	0x03, 0x1b
        /*006e*/ 	.short	0x00ff


	//----- nvinfo : EIATTR_NUM_BARRIERS
	.align		4
        /*0070*/ 	.byte	0x02, 0x4c
        /*0072*/ 	.byte	0x01
	.zero		1


	//----- nvinfo : EIATTR_MERCURY_ISA_VERSION
	.align		4
        /*0074*/ 	.byte	0x03, 0x5f
        /*0076*/ 	.short	0x0101


	//----- nvinfo : EIATTR_COOP_GROUP_MASK_REGIDS
	.align		4
        /*0078*/ 	.byte	0x04, 0x29
        /*007a*/ 	.short	(.L_230 - .L_229)


	//   ....[0]....
.L_229:
        /*007c*/ 	.word	0xffffffff


	//   ....[1]....
        /*0080*/ 	.word	0xffffffff


	//   ....[2]....
        /*0084*/ 	.word	0xffffffff


	//   ....[3]....
        /*0088*/ 	.word	0xffffffff


	//   ....[4]....
        /*008c*/ 	.word	0xffffffff


	//   ....[5]....
        /*0090*/ 	.word	0xffffffff


	//   ....[6]....
        /*0094*/ 	.word	0xffffffff


	//   ....[7]....
        /*0098*/ 	.word	0xffffffff


	//   ....[8]....
        /*009c*/ 	.word	0xffffffff


	//   ....[9]....
        /*00a0*/ 	.word	0xffffffff


	//   ....[10]....
        /*00a4*/ 	.word	0xffffffff


	//   ....[11]....
        /*00a8*/ 	.word	0xffffffff


	//   ....[12]....
        /*00ac*/ 	.word	0xffffffff


	//   ....[13]....
        /*00b0*/ 	.word	0xffffffff


	//   ....[14]....
        /*00b4*/ 	.word	0xffffffff


	//   ....[15]....
        /*00b8*/ 	.word	0xffffffff


	//   ....[16]....
        /*00bc*/ 	.word	0xffffffff


	//   ....[17]....
        /*00c0*/ 	.word	0xffffffff


	//   ....[18]....
        /*00c4*/ 	.word	0xffffffff


	//   ....[19]....
        /*00c8*/ 	.word	0xffffffff


	//   ....[20]....
        /*00cc*/ 	.word	0xffffffff


	//   ....[21]....
        /*00d0*/ 	.word	0xffffffff


	//   ....[22]....
        /*00d4*/ 	.word	0xffffffff


	//   ....[23]....
        /*00d8*/ 	.word	0xffffffff


	//   ....[24]....
        /*00dc*/ 	.word	0xffffffff


	//   ....[25]....
        /*00e0*/ 	.word	0xffffffff


	//   ....[26]....
        /*00e4*/ 	.word	0xffffffff


	//   ....[27]....
        /*00e8*/ 	.word	0xffffffff


	//   ....[28]....
        /*00ec*/ 	.word	0xffffffff


	//   ....[29]....
        /*00f0*/ 	.word	0xffffffff


	//----- nvinfo : EIATTR_COOP_GROUP_INSTR_OFFSETS
	.align		4
.L_230:
        /*00f4*/ 	.byte	0x04, 0x28
        /*00f6*/ 	.short	(.L_232 - .L_231)


	//   ....[0]....
.L_231:
        /*00f8*/ 	.word	0x00000fa0


	//   ....[1]....
        /*00fc*/ 	.word	0x00000fb0


	//   ....[2]....
        /*0100*/ 	.word	0x00001040


	//   ....[3]....
        /*0104*/ 	.word	0x00001070


	//   ....[4]....
        /*0108*/ 	.word	0x000010e0


	//   ....[5]....
        /*010c*/ 	.word	0x00001100


	//   ....[6]....
        /*0110*/ 	.word	0x00001160


	//   ....[7]....
        /*0114*/ 	.word	0x00001170


	//   ....[8]....
        /*0118*/ 	.word	0x000011c0


	//   ....[9]....
        /*011c*/ 	.word	0x000011d0


	//   ....[10]....
        /*0120*/ 	.word	0x000014b0


	//   ....[11]....
        /*0124*/ 	.word	0x000014c0


	//   ....[12]....
        /*0128*/ 	.word	0x00001550


	//   ....[13]....
        /*012c*/ 	.word	0x00001570


	//   ....[14]....
        /*0130*/ 	.word	0x000015d0


	//   ....[15]....
        /*0134*/ 	.word	0x000015f0


	//   ....[16]....
        /*0138*/ 	.word	0x00001650


	//   ....[17]....
        /*013c*/ 	.word	0x00001690


	//   ....[18]....
        /*0140*/ 	.word	0x00001700


	//   ....[19]....
        /*0144*/ 	.word	0x00001720


	//   ....[20]....
        /*0148*/ 	.word	0x00002f70


	//   ....[21]....
        /*014c*/ 	.word	0x00002f80


	//   ....[22]....
        /*0150*/ 	.word	0x00003010


	//   ....[23]....
        /*0154*/ 	.word	0x00003040


	//   ....[24]....
        /*0158*/ 	.word	0x000030b0


	//   ....[25]....
        /*015c*/ 	.word	0x000030d0


	//   ....[26]....
        /*0160*/ 	.word	0x00003130


	//   ....[27]....
        /*0164*/ 	.word	0x00003140


	//   ....[28]....
        /*0168*/ 	.word	0x00003190


	//   ....[29]....
        /*016c*/ 	.word	0x000031a0


	//----- nvinfo : EIATTR_VRC_CTA_INIT_COUNT
	.align		4
.L_232:
        /*0170*/ 	.byte	0x02, 0x4a
	.zero		1
	.zero		1


	//----- nvinfo : EIATTR_EXIT_INSTR_OFFSETS
	.align		4
        /*0174*/ 	.byte	0x04, 0x1c
        /*0176*/ 	.short	(.L_234 - .L_233)


	//   ....[0]....
.L_233:
        /*0178*/ 	.word	0x00003430


	//   ....[1]....
        /*017c*/ 	.word	0x00003490


	//----- nvinfo : EIATTR_MAX_THREADS
	.align		4
.L_234:
        /*0180*/ 	.byte	0x04, 0x05
        /*0182*/ 	.short	(.L_236 - .L_235)
.L_235:
        /*0184*/ 	.word	0x00000100
        /*0188*/ 	.word	0x00000001
        /*018c*/ 	.word	0x00000001


	//----- nvinfo : EIATTR_CRS_STACK_SIZE
	.align		4
.L_236:
        /*0190*/ 	.byte	0x04, 0x1e
        /*0192*/ 	.short	(.L_238 - .L_237)
.L_237:
        /*0194*/ 	.word	0x00000000


	//----- nvinfo : EIATTR_CBANK_PARAM_SIZE
	.align		4
.L_238:
        /*0198*/ 	.byte	0x03, 0x19
        /*019a*/ 	.short	0x003e


	//----- nvinfo : EIATTR_PARAM_CBANK
	.align		4
        /*019c*/ 	.byte	0x04, 0x0a
        /*019e*/ 	.short	(.L_240 - .L_239)
	.align		4
.L_239:
        /*01a0*/ 	.word	index@(.nv.constant0._ZN3cub18CUB_300001_SM_10006detail6reduce18DeviceReduceKernelINS2_10policy_hubIdjN4cuda3__47maximumIdEEE10Policy1000EN6thrust24THRUST_300001_SM_1000_NS10device_ptrIdEEjS8_dNS5_3std3__410__identityEEEvT0_PT3_T1_NS0_13GridEvenShareISL_EET2_T4_)
        /*01a4*/ 	.short	0x0380
        /*01a6*/ 	.short	0x003e


	//----- nvinfo : EIATTR_SW_WAR
	.align		4
.L_240:
        /*01a8*/ 	.byte	0x04, 0x36
        /*01aa*/ 	.short	(.L_242 - .L_241)
.L_241:
        /*01ac*/ 	.word	0x00000008
.L_242:


//--------------------- .nv.info._ZN3cub18CUB_300001_SM_10006detail6reduce28DeviceReduceSingleTileKernelINS2_10policy_hubIdjN4cuda3__47maximumIdEEE10Policy1000EN6thrust24THRUST_300001_SM_1000_NS10device_ptrIdEEPdjS8_ddNS5_3std3__410__identityEEEvT0_T1_T2_T3_T4_T6_ --------------------------
	.section	.nv.info._ZN3cub18CUB_300001_SM_10006detail6reduce28DeviceReduceSingleTileKernelINS2_10policy_hubIdjN4cuda3__47maximumIdEEE10Policy1000EN6thrust24THRUST_300001_SM_1000_NS10device_ptrIdEEPdjS8_ddNS5_3std3__410__identityEEEvT0_T1_T2_T3_T4_T6_,"",@"SHT_CUDA_INFO"
	.sectionflags	@""
	.align	4


	//----- nvinfo : EIATTR_CUDA_API_VERSION
	.align		4
        /*0000*/ 	.byte	0x04, 0x37
        /*0002*/ 	.short	(.L_244 - .L_243)
.L_243:
        /*0004*/ 	.word	0x00000082


	//----- nvinfo : EIATTR_KPARAM_INFO
	.align		4
.L_244:
        /*0008*/ 	.byte	0x04, 0x17
        /*000a*/ 	.short	(.L_246 - .L_245)
.L_245:
        /*000c*/ 	.word	0x00000000
        /*0010*/ 	.short	0x0005
        /*0012*/ 	.short	0x0020
        /*0014*/ 	.byte	0x00, 0xf0, 0x05, 0x00


	//----- nvinfo : EIATTR_KPARAM_INFO
	.align		4
.L_246:
        /*0018*/ 	.byte	0x04, 0x17
        /*001a*/ 	.short	(.L_248 - .L_247)
.L_247:
        /*001c*/ 	.word	0x00000000
        /*0020*/ 	.short	0x0004
        /*0022*/ 	.short	0x0018
        /*0024*/ 	.byte	0x00, 0xf0, 0x21, 0x00


	//----- nvinfo : EIATTR_KPARAM_INFO
	.align		4
.L_248:
        /*0028*/ 	.byte	0x04, 0x17
        /*002a*/ 	.short	(.L_250 - .L_249)
.L_249:
        /*002c*/ 	.word	0x00000000
        /*0030*/ 	.short	0x0003
        /*0032*/ 	.short	0x0014
        /*0034*/ 	.byte	0x00, 0xf0, 0x05, 0x00


	//----- nvinfo : EIATTR_KPARAM_INFO
	.align		4
.L_250:
        /*0038*/ 	.byte	0x04, 0x17
        /*003a*/ 	.short	(.L_252 - .L_251)
.L_251:
        /*003c*/ 	.word	0x00000000
        /*0040*/ 	.short	0x0002
        /*0042*/ 	.short	0x0010
        /*0044*/ 	.byte	0x00, 0xf0, 0x11, 0x00


	//----- nvinfo : EIATTR_KPARAM_INFO
	.align		4
.L_252:
        /*0048*/ 	.byte	0x04, 0x17
        /*004a*/ 	.short	(.L_254 - .L_253)
.L_253:
        /*004c*/ 	.word	0x00000000
        /*0050*/ 	.short	0x0001
        /*0052*/ 	.short	0x0008
        /*0054*/ 	.byte	0x00, 0xf5, 0x21, 0x00


	//----- nvinfo : EIATTR_KPARAM_INFO
	.align		4
.L_254:
        /*0058*/ 	.byte	0x04, 0x17
        /*005a*/ 	.short	(.L_256 - .L_255)
.L_255:
        /*005c*/ 	.word	0x00000000
        /*0060*/ 	.short	0x0000
        /*0062*/ 	.short	0x0000
        /*0064*/ 	.byte	0x00, 0xf0, 0x21, 0x00


	//----- nvinfo : EIATTR_SPARSE_MMA_MASK
	.align		4
.L_256:
        /*0068*/ 	.byte	0x03, 0x50
        /*006a*/ 	.short	0x0000


	//----- nvinfo : EIATTR_MAXREG_COUNT
	.align		4
        /*006c*/ 	.byte	0x03, 0x1b
        /*006e*/ 	.short	0x00ff


	//----- nvinfo : EIATTR_NUM_BARRIERS
	.align		4
        /*0070*/ 	.byte	0x02, 0x4c
        /*0072*/ 	.byte	0x01
	.zero		1


	//----- nvinfo : EIATTR_MERCURY_ISA_VERSION
	.align		4
        /*0074*/ 	.byte	0x03, 0x5f
        /*0076*/ 	.short	0x0101


	//----- nvinfo : EIATTR_COOP_GROUP_MASK_REGIDS
	.align		4
        /*0078*/ 	.byte	0x04, 0x29
        /*007a*/ 	.short	(.L_258 - .L_257)


	//   ....[0]....
.L_257:
        /*007c*/ 	.word	0xffffffff


	//   ....[1]....
        /*0080*/ 	.word	0xffffffff


	//   ....[2]....
        /*0084*/ 	.word	0xffffffff


	//   ....[3]....
        /*0088*/ 	.word	0xffffffff


	//   ....[4]....
        /*008c*/ 	.word	0xffffffff


	//   ....[5]....
        /*0090*/ 	.word	0xffffffff


	//   ....[6]....
        /*0094*/ 	.word	0xffffffff


	//   ....[7]....
        /*0098*/ 	.word	0xffffffff


	//   ....[8]....
        /*009c*/ 	.word	0xffffffff


	//   ....[9]....
        /*00a0*/ 	.word	0xffffffff


	//   ....[10]....
        /*00a4*/ 	.word	0xffffffff


	//   ....[11]....
        /*00a8*/ 	.word	0xffffffff


	//   ....[12]....
        /*00ac*/ 	.word	0xffffffff


	//   ....[13]....
        /*00b0*/ 	.word	0xffffffff


	//   ....[14]....
        /*00b4*/ 	.word	0xffffffff


	//   ....[15]....
        /*00b8*/ 	.word	0xffffffff


	//   ....[16]....
        /*00bc*/ 	.word	0xffffffff


	//   ....[17]....
        /*00c0*/ 	.word	0xffffffff


	//   ....[18]....
        /*00c4*/ 	.word	0xffffffff


	//   ....[19]....
        /*00c8*/ 	.word	0xffffffff


	//   ....[20]....
        /*00cc*/ 	.word	0xffffffff


	//   ....[21]....
        /*00d0*/ 	.word	0xffffffff


	//   ....[22]....
        /*00d4*/ 	.word	0xffffffff


	//   ....[23]....
        /*00d8*/ 	.word	0xffffffff


	//   ....[24]....
        /*00dc*/ 	.word	0xffffffff


	//   ....[25]....
        /*00e0*/ 	.word	0xffffffff


	//   ....[26]....
        /*00e4*/ 	.word	0xffffffff


	//   ....[27]....
        /*00e8*/ 	.word	0xffffffff


	//   ....[28]....
        /*00ec*/ 	.word	0xffffffff


	//   ....[29]....
        /*00f0*/ 	.word	0xffffffff


	//----- nvinfo : EIATTR_COOP_GROUP_INSTR_OFFSETS
	.align		4
.L_258:
        /*00f4*/ 	.byte	0x04, 0x28
        /*00f6*/ 	.short	(.L_260 - .L_259)


	//   ....[0]....
.L_259:
        /*00f8*/ 	.word	0x00000cc0


	//   ....[1]....
        /*00fc*/ 	.word	0x00000cd0


	//   ....[2]....
        /*0100*/ 	.word	0x00000d60


	//   ....[3]....
        /*0104*/ 	.word	0x00000da0


	//   ....[4]....
        /*0108*/ 	.word	0x00000e20


	//   ....[5]....
        /*010c*/ 	.word	0x00000e60


	//   ....[6]....
        /*0110*/ 	.word	0x00000ec0


	//   ....[7]....
        /*0114*/ 	.word	0x00000ef0


	//   ....[8]....
        /*0118*/ 	.word	0x00000f40


	//   ....[9]....
        /*011c*/ 	.word	0x00000f70


	//   ....[10]....
        /*0120*/ 	.word	0x00001250


	//   ....[11]....
        /*0124*/ 	.word	0x00001260


	//   ....[12]....
        /*0128*/ 	.word	0x000012f0


	//   ....[13]....
        /*012c*/ 	.word	0x00001310


	//   ....[14]....
        /*0130*/ 	.word	0x00001360


	//   ....[15]....
        /*0134*/ 	.word	0x00001380


	//   ....[16]....
        /*0138*/ 	.word	0x000013d0


	//   ....[17]....
        /*013c*/ 	.word	0x00001400


	//   ....[18]....
        /*0140*/ 	.word	0x00001470


	//   ....[19]....
        /*0144*/ 	.word	0x00001490


	//   ....[20]....
        /*0148*/ 	.word	0x00002b60


	//   ....[21]....
        /*014c*/ 	.word	0x00002b70


	//   ....[22]....
        /*0150*/ 	.word	0x00002c00


	//   ....[23]....
        /*0154*/ 	.word	0x00002c30


	//   ....[24]....
        /*0158*/ 	.word	0x00002ca0


	//   ....[25]....
        /*015c*/ 	.word	0x00002cc0


	//   ....[26]....
        /*0160*/ 	.word	0x00002d20


	//   ....[27]....
        /*0164*/ 	.word	0x00002d30


	//   ....[28]....
        /*0168*/ 	.word	0x00002d80


	//   ....[29]....
        /*016c*/ 	.word	0x00002d90


	//----- nvinfo : EIATTR_VRC_CTA_INIT_COUNT
	.align		4
.L_260:
        /*0170*/ 	.byte	0x02, 0x4a
	.zero		1
	.zero		1


	//----- nvinfo : EIATTR_EXIT_INSTR_OFFSETS
	.align		4
        /*0174*/ 	.byte	0x04, 0x1c
        /*0176*/ 	.short	(.L_262 - .L_261)


	//   ....[0]....
.L_261:
        /*0178*/ 	.word	0x00000080


	//   ....[1]....
        /*017c*/ 	.word	0x000000c0


	//   ....[2]....
        /*0180*/ 	.word	0x00003000


	//   ....[3]....
        /*0184*/ 	.word	0x00003080


	//----- nvinfo : EIATTR_MAX_THREADS
	.align		4
.L_262:
        /*0188*/ 	.byte	0x04, 0x05
        /*018a*/ 	.short	(.L_264 - .L_263)
.L_263:
        /*018c*/ 	.word	0x00000100
        /*0190*/ 	.word	0x00000001
        /*0194*/ 	.word	0x00000001


	//----- nvinfo : EIATTR_CRS_STACK_SIZE
	.align		4
.L_264:
        /*0198*/ 	.byte	0x04, 0x1e
        /*019a*/ 	.short	(.L_266 - .L_265)
.L_265:
        /*019c*/ 	.word	0x00000000


	//----- nvinfo : EIATTR_CBANK_PARAM_SIZE
	.align		4
.L_266:
        /*01a0*/ 	.byte	0x03, 0x19
        /*01a2*/ 	.short	0x0021


	//----- nvinfo : EIATTR_PARAM_CBANK
	.align		4
        /*01a4*/ 	.byte	0x04, 0x0a
        /*01a6*/ 	.short	(.L_268 - .L_267)
	.align		4
.L_267:
        /*01a8*/ 	.word	index@(.nv.constant0._ZN3cub18CUB_300001_SM_10006detail6reduce28DeviceReduceSingleTileKernelINS2_10policy_hubIdjN4cuda3__47maximumIdEEE10Policy1000EN6thrust24THRUST_300001_SM_1000_NS10device_ptrIdEEPdjS8_ddNS5_3std3__410__identityEEEvT0_T1_T2_T3_T4_T6_)
        /*01ac*/ 	.short	0x0380
        /*01ae*/ 	.short	0x0021


	//----- nvinfo : EIATTR_SW_WAR
	.align		4
.L_268:
        /*01b0*/ 	.byte	0x04, 0x36
        /*01b2*/ 	.short	(.L_270 - .L_269)
.L_269:
        /*01b4*/ 	.word	0x00000008
.L_270:


//--------------------- .nv.info._ZN3cub18CUB_300001_SM_10006detail11EmptyKernelIvEEvv --------------------------
	.section	.nv.info._ZN3cub18CUB_300001_SM_10006detail11EmptyKernelIvEEvv,"",@"SHT_CUDA_INFO"
	.sectionflags	@""
	.align	4


	//----- nvinfo : EIATTR_CUDA_API_VERSION
	.align		4
        /*0000*/ 	.byte	0x04, 0x37
        /*0002*/ 	.short	(.L_272 - .L_271)
.L_271:
        /*0004*/ 	.word	0x00000082


	//----- nvinfo : EIATTR_SPARSE_MMA_MASK
	.align		4
.L_272:
        /*0008*/ 	.byte	0x03, 0x50
        /*000a*/ 	.short	0x0000


	//----- nvinfo : EIATTR_MAXREG_COUNT
	.align		4
        /*000c*/ 	.byte	0x03, 0x1b
        /*000e*/ 	.short	0x00ff


	//----- nvinfo : EIATTR_MERCURY_ISA_VERSION
	.align		4
        /*0010*/ 	.byte	0x03, 0x5f
        /*0012*/ 	.short	0x0101


	//----- nvinfo : EIATTR_VRC_CTA_INIT_COUNT
	.align		4
        /*0014*/ 	.byte	0x02, 0x4a
	.zero		1
	.zero		1


	//----- nvinfo : EIATTR_EXIT_INSTR_OFFSETS
	.align		4
        /*0018*/ 	.byte	0x04, 0x1c
        /*001a*/ 	.short	(.L_274 - .L_273)


	//   ....[0]....
.L_273:
        /*001c*/ 	.word	0x00000010


	//----- nvinfo : EIATTR_SW_WAR
	.align		4
.L_274:
        /*0020*/ 	.byte	0x04, 0x36
        /*0022*/ 	.short	(.L_276 - .L_275)
.L_275:
        /*0024*/ 	.word	0x00000008
.L_276:


//--------------------- .nv.info._Z36compute_k_direction_kernel_32_threadPdS_ --------------------------
	.section	.nv.info._Z36compute_k_direction_kernel_32_threadPdS_,"",@"SHT_CUDA_INFO"
	.sectionflags	@""
	.align	4


	//----- nvinfo : EIATTR_CUDA_API_VERSION
	.align		4
        /*0000*/ 	.byte	0x04, 0x37
        /*0002*/ 	.short	(.L_278 - .L_277)
.L_277:
        /*0004*/ 	.word	0x00000082


	//----- nvinfo : EIATTR_KPARAM_INFO
	.align		4
.L_278:
        /*0008*/ 	.byte	0x04, 0x17
        /*000a*/ 	.short	(.L_280 - .L_279)
.L_279:
        /*000c*/ 	.word	0x00000000
        /*0010*/ 	.short	0x0001
        /*0012*/ 	.short	0x0008
        /*0014*/ 	.byte	0x00, 0xf5, 0x21, 0x00


	//----- nvinfo : EIATTR_KPARAM_INFO
	.align		4
.L_280:
        /*0018*/ 	.byte	0x04, 0x17
        /*001a*/ 	.short	(.L_282 - .L_281)
.L_281:
        /*001c*/ 	.word	0x00000000
        /*0020*/ 	.short	0x0000
        /*0022*/ 	.short	0x0000
        /*0024*/ 	.byte	0x00, 0xf5, 0x21, 0x00


	//----- nvinfo : EIATTR_SPARSE_MMA_MASK
	.align		4
.L_282:
        /*0028*/ 	.byte	0x03, 0x50
        /*002a*/ 	.short	0x0000


	//----- nvinfo : EIATTR_MAXREG_COUNT
	.align		4
        /*002c*/ 	.byte	0x03, 0x1b
        /*002e*/ 	.short	0x00ff


	//----- nvinfo : EIATTR_NUM_BARRIERS
	.align		4
        /*0030*/ 	.byte	0x02, 0x4c
        /*0032*/ 	.byte	0x01
	.zero		1


	//----- nvinfo : EIATTR_MERCURY_ISA_VERSION
	.align		4
        /*0034*/ 	.byte	0x03, 0x5f
        /*0036*/ 	.short	0x0101


	//----- nvinfo : EIATTR_VRC_CTA_INIT_COUNT
	.align		4
        /*0038*/ 	.byte	0x02, 0x4a
	.zero		1
	.zero		1


	//----- nvinfo : EIATTR_EXIT_INSTR_OFFSETS
	.align		4
        /*003c*/ 	.byte	0x04, 0x1c
        /*003e*/ 	.short	(.L_284 - .L_283)


	//   ....[0]....
.L_283:
        /*0040*/ 	.word	0x00003c10


	//   ....[1]....
        /*0044*/ 	.word	0x00003c90


	//----- nvinfo : EIATTR_CRS_STACK_SIZE
	.align		4
.L_284:
        /*0048*/ 	.byte	0x04, 0x1e
        /*004a*/ 	.short	(.L_286 - .L_285)
.L_285:
        /*004c*/ 	.word	0x00000000


	//----- nvinfo : EIATTR_CBANK_PARAM_SIZE
	.align		4
.L_286:
        /*0050*/ 	.byte	0x03, 0x19
        /*0052*/ 	.short	0x0010


	//----- nvinfo : EIATTR_PARAM_CBANK
	.align		4
        /*0054*/ 	.byte	0x04, 0x0a
        /*0056*/ 	.short	(.L_288 - .L_287)
	.align		4
.L_287:
        /*0058*/ 	.word	index@(.nv.constant0._Z36compute_k_direction_kernel_32_threadPdS_)
        /*005c*/ 	.short	0x0380
        /*005e*/ 	.short	0x0010


	//----- nvinfo : EIATTR_SW_WAR
	.align		4
.L_288:
        /*0060*/ 	.byte	0x04, 0x36
        /*0062*/ 	.short	(.L_290 - .L_289)
.L_289:
        /*0064*/ 	.word	0x00000008
.L_290:


//--------------------- .nv.info._Z36compute_j_direction_kernel_32_threadPd --------------------------
	.section	.nv.info._Z36compute_j_direction_kernel_32_threadPd,"",@"SHT_CUDA_INFO"
	.sectionflags	@""
	.align	4


	//----- nvinfo : EIATTR_CUDA_API_VERSION
	.align		4
        /*0000*/ 	.byte	0x04, 0x37
        /*0002*/ 	.short	(.L_292 - .L_291)
.L_291:
        /*0004*/ 	.word	0x00000082


	//----- nvinfo : EIATTR_KPARAM_INFO
	.align		4
.L_292:
        /*0008*/ 	.byte	0x04, 0x17
        /*000a*/ 	.short	(.L_294 - .L_293)
.L_293:
        /*000c*/ 	.word	0x00000000
        /*0010*/ 	.short	0x0000
        /*0012*/ 	.short	0x0000
        /*0014*/ 	.byte	0x00, 0xf5, 0x21, 0x00


	//----- nvinfo : EIATTR_SPARSE_MMA_MASK
	.align		4
.L_294:
        /*0018*/ 	.byte	0x03, 0x50
        /*001a*/ 	.short	0x0000


	//----- nvinfo : EIATTR_MAXREG_COUNT
	.align		4
        /*001c*/ 	.byte	0x03, 0x1b
        /*001e*/ 	.short	0x00ff


	//----- nvinfo : EIATTR_MERCURY_ISA_VERSION
	.align		4
        /*0020*/ 	.byte	0x03, 0x5f
        /*0022*/ 	.short	0x0101


	//----- nvinfo : EIATTR_VRC_CTA_INIT_COUNT
	.align		4
        /*0024*/ 	.byte	0x02, 0x4a
	.zero		1
	.zero		1


	//----- nvinfo : EIATTR_EXIT_INSTR_OFFSETS
	.align		4
        /*0028*/ 	.byte	0x04, 0x1c
        /*002a*/ 	.short	(.L_296 - .L_295)


	//   ....[0]....
.L_295:
        /*002c*/ 	.word	0x00000060


	//   ....[1]....
        /*0030*/ 	.word	0x00001050


	//----- nvinfo : EIATTR_CBANK_PARAM_SIZE
	.align		4
.L_296:
        /*0034*/ 	.byte	0x03, 0x19
        /*0036*/ 	.short	0x0008


	//----- nvinfo : EIATTR_PARAM_CBANK
	.align		4
        /*0038*/ 	.byte	0x04, 0x0a
        /*003a*/ 	.short	(.L_298 - .L_297)
	.align		4
.L_297:
        /*003c*/ 	.word	index@(.nv.constant0._Z36compute_j_direction_kernel_32_threadPd)
        /*0040*/ 	.short	0x0380
        /*0042*/ 	.short	0x0008


	//----- nvinfo : EIATTR_SW_WAR
	.align		4
.L_298:
        /*0044*/ 	.byte	0x04, 0x36
        /*0046*/ 	.short	(.L_300 - .L_299)
.L_299:
        /*0048*/ 	.word	0x00000008
.L_300:


//--------------------- .nv.info._Z36compute_i_direction_kernel_32_threadPd --------------------------
	.section	.nv.info._Z36compute_i_direction_kernel_32_threadPd,"",@"SHT_CUDA_INFO"
	.sectionflags	@""
	.align	4


	//----- nvinfo : EIATTR_CUDA_API_VERSION
	.align		4
        /*0000*/ 	.byte	0x04, 0x37
        /*0002*/ 	.short	(.L_302 - .L_301)
.L_301:
        /*0004*/ 	.word	0x00000082


	//----- nvinfo : EIATTR_KPARAM_INFO
	.align		4
.L_302:
        /*0008*/ 	.byte	0x04, 0x17
        /*000a*/ 	.short	(.L_304 - .L_303)
.L_303:
        /*000c*/ 	.word	0x00000000
        /*0010*/ 	.short	0x0000
        /*0012*/ 	.short	0x0000
        /*0014*/ 	.byte	0x00, 0xf5, 0x21, 0x00


	//----- nvinfo : EIATTR_SPARSE_MMA_MASK
	.align		4
.L_304:
        /*0018*/ 	.byte	0x03, 0x50
        /*001a*/ 	.short	0x0000


	//----- nvinfo : EIATTR_MAXREG_COUNT
	.align		4
        /*001c*/ 	.byte	0x03, 0x1b
        /*001e*/ 	.short	0x00ff


	//----- nvinfo : EIATTR_MERCURY_ISA_VERSION
	.align		4
        /*0020*/ 	.byte	0x03, 0x5f
        /*0022*/ 	.short	0x0101


	//----- nvinfo : EIATTR_VRC_CTA_INIT_COUNT
	.align		4
        /*0024*/ 	.byte	0x02, 0x4a
	.zero		1
	.zero		1


	//----- nvinfo : EIATTR_EXIT_INSTR_OFFSETS
	.align		4
        /*0028*/ 	.byte	0x04, 0x1c
        /*002a*/ 	.short	(.L_306 - .L_305)


	//   ....[0]....
.L_305:
        /*002c*/ 	.word	0x00000060


	//   ....[1]....
        /*0030*/ 	.word	0x00001000


	//----- nvinfo : EIATTR_CBANK_PARAM_SIZE
	.align		4
.L_306:
        /*0034*/ 	.byte	0x03, 0x19
        /*0036*/ 	.short	0x0008


	//----- nvinfo : EIATTR_PARAM_CBANK
	.align		4
        /*0038*/ 	.byte	0x04, 0x0a
        /*003a*/ 	.short	(.L_308 - .L_307)
	.align		4
.L_307:
        /*003c*/ 	.word	index@(.nv.constant0._Z36compute_i_direction_kernel_32_threadPd)
        /*0040*/ 	.short	0x0380
        /*0042*/ 	.short	0x0008


	//----- nvinfo : EIATTR_SW_WAR
	.align		4
.L_308:
        /*0044*/ 	.byte	0x04, 0x36
        /*0046*/ 	.short	(.L_310 - .L_309)
.L_309:
        /*0048*/ 	.word	0x00000008
.L_310:


//--------------------- .nv.callgraph             --------------------------
	.section	.nv.callgraph,"",@"SHT_CUDA_CALLGRAPH"
	.align	4
	.sectionentsize	8
	.align		4
        /*0000*/ 	.word	0x00000000
	.align		4
        /*0004*/ 	.word	0xffffffff
	.align		4
        /*0008*/ 	.word	0x00000000
	.align		4
        /*000c*/ 	.word	0xfffffffe
	.align		4
        /*0010*/ 	.word	0x00000000
	.align		4
        /*0014*/ 	.word	0xfffffffd
	.align		4
        /*0018*/ 	.word	0x00000000
	.align		4
        /*001c*/ 	.word	0xfffffffc


//--------------------- .nv.constant4             --------------------------
	.section	.nv.constant4,"a",@progbits
	.align	8
	.align		8
.nv.constant4:
        /*0000*/ 	.dword	_ZN34_INTERNAL_7f624df3_4_k_cu_3f63e3e84cuda3std3__45__cpo5beginE
	.align		8
        /*0008*/ 	.dword	_ZN34_INTERNAL_7f624df3_4_k_cu_3f63e3e84cuda3std3__45__cpo3endE
	.align		8
        /*0010*/ 	.dword	_ZN34_INTERNAL_7f624df3_4_k_cu_3f63e3e84cuda3std3__45__cpo6cbeginE
	.align		8
        /*0018*/ 	.dword	_ZN34_INTERNAL_7f624df3_4_k_cu_3f63e3e84cuda3std3__45__cpo4cendE
	.align		8
        /*0020*/ 	.dword	_ZN34_INTERNAL_7f624df3_4_k_cu_3f63e3e84cuda3std3__45__cpo6rbeginE
	.align		8
        /*0028*/ 	.dword	_ZN34_INTERNAL_7f624df3_4_k_cu_3f63e3e84cuda3std3__45__cpo4rendE
	.align		8
        /*0030*/ 	.dword	_ZN34_INTERNAL_7f624df3_4_k_cu_3f63e3e84cuda3std3__45__cpo7crbeginE
	.align		8
        /*0038*/ 	.dword	_ZN34_INTERNAL_7f624df3_4_k_cu_3f63e3e84cuda3std3__45__cpo5crendE
	.align		8
        /*0040*/ 	.dword	_ZN34_INTERNAL_7f624df3_4_k_cu_3f63e3e84cuda3std3__436_GLOBAL__N__7f624df3_4_k_cu_3f63e3e86ignoreE
	.align		8
        /*0048*/ 	.dword	_ZN34_INTERNAL_7f624df3_4_k_cu_3f63e3e84cuda3std3__419piecewise_constructE
	.align		8
        /*0050*/ 	.dword	_ZN34_INTERNAL_7f624df3_4_k_cu_3f63e3e84cuda3std3__48in_placeE
	.align		8
        /*0058*/ 	.dword	_ZN34_INTERNAL_7f624df3_4_k_cu_3f63e3e84cuda3std3__420unreachable_sentinelE
	.align		8
        /*0060*/ 	.dword	_ZN34_INTERNAL_7f624df3_4_k_cu_3f63e3e84cuda3std3__47nulloptE
	.align		8
        /*0068*/ 	.dword	_ZN34_INTERNAL_7f624df3_4_k_cu_3f63e3e84cuda3std3__48unexpectE
	.align		8
        /*0070*/ 	.dword	_ZN34_INTERNAL_7f624df3_4_k_cu_3f63e3e84cuda3std6ranges3__45__cpo4swapE
	.align		8
        /*0078*/ 	.dword	_ZN34_INTERNAL_7f624df3_4_k_cu_3f63e3e84cuda3std6ranges3__45__cpo9iter_moveE
	.align		8
        /*0080*/ 	.dword	_ZN34_INTERNAL_7f624df3_4_k_cu_3f63e3e84cuda3std6ranges3__45__cpo5beginE
	.align		8
        /*0088*/ 	.dword	_ZN34_INTERNAL_7f624df3_4_k_cu_3f63e3e84cuda3std6ranges3__45__cpo3endE
	.align		8
        /*0090*/ 	.dword	_ZN34_INTERNAL_7f624df3_4_k_cu_3f63e3e84cuda3std6ranges3__45__cpo6cbeginE
	.align		8
        /*0098*/ 	.dword	_ZN34_INTERNAL_7f624df3_4_k_cu_3f63e3e84cuda3std6ranges3__45__cpo4cendE
	.align		8
        /*00a0*/ 	.dword	_ZN34_INTERNAL_7f624df3_4_k_cu_3f63e3e84cuda3std6ranges3__45__cpo7advanceE
	.align		8
        /*00a8*/ 	.dword	_ZN34_INTERNAL_7f624df3_4_k_cu_3f63e3e84cuda3std6ranges3__45__cpo9iter_swapE
	.align		8
        /*00b0*/ 	.dword	_ZN34_INTERNAL_7f624df3_4_k_cu_3f63e3e84cuda3std6ranges3__45__cpo4nextE
	.align		8
        /*00b8*/ 	.dword	_ZN34_INTERNAL_7f624df3_4_k_cu_3f63e3e84cuda3std6ranges3__45__cpo4prevE
	.align		8
        /*00c0*/ 	.dword	_ZN34_INTERNAL_7f624df3_4_k_cu_3f63e3e84cuda3std6ranges3__45__cpo4dataE
	.align		8
        /*00c8*/ 	.dword	_ZN34_INTERNAL_7f624df3_4_k_cu_3f63e3e84cuda3std6ranges3__45__cpo5cdataE
	.align		8
        /*00d0*/ 	.dword	_ZN34_INTERNAL_7f624df3_4_k_cu_3f63e3e84cuda3std6ranges3__45__cpo4sizeE
	.align		8
        /*00d8*/ 	.dword	_ZN34_INTERNAL_7f624df3_4_k_cu_3f63e3e84cuda3std6ranges3__45__cpo5ssizeE
	.align		8
        /*00e0*/ 	.dword	_ZN34_INTERNAL_7f624df3_4_k_cu_3f63e3e84cuda3std6ranges3__45__cpo8distanceE
	.align		8
        /*00e8*/ 	.dword	_ZN34_INTERNAL_7f624df3_4_k_cu_3f63e3e86thrust24THRUST_300001_SM_1000_NS8cuda_cub3parE
	.align		8
        /*00f0*/ 	.dword	_ZN34_INTERNAL_7f624df3_4_k_cu_3f63e3e86thrust24THRUST_300001_SM_1000_NS8cuda_cub10par_nosyncE
	.align		8
        /*00f8*/ 	.dword	_ZN34_INTERNAL_7f624df3_4_k_cu_3f63e3e86thrust24THRUST_300001_SM_1000_NS6system6detail10sequential3seqE
	.align		8
        /*0100*/ 	.dword	_ZN34_INTERNAL_7f624df3_4_k_cu_3f63e3e86thrust24THRUST_300001_SM_1000_NS12placeholders2_1E
	.align		8
        /*0108*/ 	.dword	_ZN34_INTERNAL_7f624df3_4_k_cu_3f63e3e86thrust24THRUST_300001_SM_1000_NS12placeholders2_2E
	.align		8
        /*0110*/ 	.dword	_ZN34_INTERNAL_7f624df3_4_k_cu_3f63e3e86thrust24THRUST_300001_SM_1000_NS12placeholders2_3E
	.align		8
        /*0118*/ 	.dword	_ZN34_INTERNAL_7f624df3_4_k_cu_3f63e3e86thrust24THRUST_300001_SM_1000_NS12placeholders2_4E
	.align		8
        /*0120*/ 	.dword	_ZN34_INTERNAL_7f624df3_4_k_cu_3f63e3e86thrust24THRUST_300001_SM_1000_NS12placeholders2_5E
	.align		8
        /*0128*/ 	.dword	_ZN34_INTERNAL_7f624df3_4_k_cu_3f63e3e86thrust24THRUST_300001_SM_1000_NS12placeholders2_6E
	.align		8
        /*0130*/ 	.dword	_ZN34_INTERNAL_7f624df3_4_k_cu_3f63e3e86thrust24THRUST_300001_SM_1000_NS12placeholders2_7E
	.align		8
        /*0138*/ 	.dword	_ZN34_INTERNAL_7f624df3_4_k_cu_3f63e3e86thrust24THRUST_300001_SM_1000_NS12placeholders2_8E
	.align		8
        /*0140*/ 	.dword	_ZN34_INTERNAL_7f624df3_4_k_cu_3f63e3e86thrust24THRUST_300001_SM_1000_NS12placeholders2_9E
	.align		8
        /*0148*/ 	.dword	_ZN34_INTERNAL_7f624df3_4_k_cu_3f63e3e86thrust24THRUST_300001_SM_1000_NS12placeholders3_10E
	.align		8
        /*0150*/ 	.dword	_ZN34_INTERNAL_7f624df3_4_k_cu_3f63e3e86thrust24THRUST_300001_SM_1000_NS3seqE


//--------------------- .text._ZN3cub18CUB_300001_SM_10006detail6reduce28DeviceReduceSingleTileKernelINS2_10policy_hubIdyN4cuda3__47maximumIdEEE10Policy1000EPdSB_iS8_ddNS5_3std3__410__identityEEEvT0_T1_T2_T3_T4_T6_ --------------------------
	.section	.text._ZN3cub18CUB_300001_SM_10006detail6reduce28DeviceReduceSingleTileKernelINS2_10policy_hubIdyN4cuda3__47maximumIdEEE10Policy1000EPdSB_iS8_ddNS5_3std3__410__identityEEEvT0_T1_T2_T3_T4_T6_,"ax",@progbits
	.align	128
        .global         _ZN3cub18CUB_300001_SM_10006detail6reduce28DeviceReduceSingleTileKernelINS2_10policy_hubIdyN4cuda3__47maximumIdEEE10Policy1000EPdSB_iS8_ddNS5_3std3__410__identityEEEvT0_T1_T2_T3_T4_T6_
        .type           _ZN3cub18CUB_300001_SM_10006detail6reduce28DeviceReduceSingleTileKernelINS2_10policy_hubIdyN4cuda3__47maximumIdEEE10Policy1000EPdSB_iS8_ddNS5_3std3__410__identityEEEvT0_T1_T2_T3_T4_T6_,@function
        .size           _ZN3cub18CUB_300001_SM_10006detail6reduce28DeviceReduceSingleTileKernelINS2_10policy_hubIdyN4cuda3__47maximumIdEEE10Policy1000EPdSB_iS8_ddNS5_3std3__410__identityEEEvT0_T1_T2_T3_T4_T6_,(.L_x_264 - _ZN3cub18CUB_300001_SM_10006detail6reduce28DeviceReduceSingleTileKernelINS2_10policy_hubIdyN4cuda3__47maximumIdEEE10Policy1000EPdSB_iS8_ddNS5_3std3__410__identityEEEvT0_T1_T2_T3_T4_T6_)
        .other          _ZN3cub18CUB_300001_SM_10006detail6reduce28DeviceReduceSingleTileKernelINS2_10policy_hubIdyN4cuda3__47maximumIdEEE10Policy1000EPdSB_iS8_ddNS5_3std3__410__identityEEEvT0_T1_T2_T3_T4_T6_,@"STO_CUDA_ENTRY STV_DEFAULT"
_ZN3cub18CUB_300001_SM_10006detail6reduce28DeviceReduceSingleTileKernelINS2_10policy_hubIdyN4cuda3__47maximumIdEEE10Policy1000EPdSB_iS8_ddNS5_3std3__410__identityEEEvT0_T1_T2_T3_T4_T6_:
.text._ZN3cub18CUB_300001_SM_10006detail6reduce28DeviceReduceSingleTileKernelINS2_10policy_hubIdyN4cuda3__47maximumIdEEE10Policy1000EPdSB_iS8_ddNS5_3std3__410__identityEEEvT0_T1_T2_T3_T4_T6_:
[----:B------:R-:W-:Y:S01]  /*0000*/  LDC R1, c[0x0][0x37c] ;  /* 0x0000df00ff017b82 */ /* 0x000fe20000000800 */
[----:B------:R-:W0:Y:S01]  /*0010*/  LDCU UR4, c[0x0][0x390] ;  /* 0x00007200ff0477ac */ /* 0x000e220008000800 */
[----:B------:R-:W1:Y:S01]  /*0020*/  LDCU.64 UR6, c[0x0][0x358] ;  /* 0x00006b00ff0677ac */ /* 0x000e620008000a00 */
[----:B0-----:R-:W-:-:S05]  /*0030*/  IMAD.U32 R4, RZ, RZ, UR4 ;  /* 0x00000004ff047e24 */ /* 0x001fca000f8e00ff */
[----:B------:R-:W-:-:S13]  /*0040*/  ISETP.NE.AND P0, PT, R4, RZ, PT ;  /* 0x000000ff0400720c */ /* 0x000fda0003f05270 */
[----:B-1----:R-:W-:Y:S05]  /*0050*/  @P0 BRA `(.L_x_0) ;  /* 0x00000000001c0947 */ /* 0x002fea0003800000 */
[----:B------:R-:W0:Y:S02]  /*0060*/  S2R R0, SR_TID.X ;  /* 0x0000000000007919 */ /* 0x000e240000002100 */
[----:B0-----:R-:W-:-:S13]  /*0070*/  ISETP.NE.AND P0, PT, R0, RZ, PT ;  /* 0x000000ff0000720c */ /* 0x001fda0003f05270 */
[----:B------:R-:W-:Y:S05]  /*0080*/  @P0 EXIT ;  /* 0x000000000000094d */ /* 0x000fea0003800000 */
[----:B------:R-:W0:Y:S08]  /*0090*/  LDC.64 R2, c[0x0][0x388] ;  /* 0x0000e200ff027b82 */ /* 0x000e300000000a00 */
[----:B------:R-:W0:Y:S02]  /*00a0*/  LDC.64 R4, c[0x0][0x398] ;  /* 0x0000e600ff047b82 */ /* 0x000e240000000a00 */
[----:B0-----:R-:W-:Y:S01]  /*00b0*/  STG.E.64 desc[UR6][R2.64], R4 ;  /* 0x0000000402007986 */ /* 0x001fe2000c101b06 */
[----:B------:R-:W-:Y:S05]  /*00c0*/  EXIT ;  /* 0x000000000000794d */ /* 0x000fea0003800000 */
.L_x_0:
[----:B------:R-:W0:Y:S01]  /*00d0*/  LDCU UR4, c[0x0][0x380] ;  /* 0x00007000ff0477ac */ /* 0x000e220008000800 */
[----:B------:R-:W-:Y:S01]  /*00e0*/  BSSY.RECONVERGENT B0, `(.L_x_1) ;  /* 0x00005b3000007945 */ /* 0x000fe20003800200 */
[----:B0-----:R-:W-:-:S09]  /*00f0*/  ULOP3.LUT UP0, URZ, UR4, 0x1f, URZ, 0xc0, !UPT ;  /* 0x0000001f04ff7892 */ /* 0x001fd2000f80c0ff */
[----:B------:R-:W-:Y:S05]  /*0100*/  BRA.U UP0, `(.L_x_2) ;  /* 0x0000002d003c7547 */ /* 0x000fea000b800000 */
[----:B------:R-:W-:-:S13]  /*0110*/  ISETP.GT.AND P0, PT, R4, 0x7ff, PT ;  /* 0x000007ff0400780c */ /* 0x000fda0003f04270 */
[----:B------:R-:W-:Y:S05]  /*0120*/  @P0 BRA `(.L_x_3) ;  /* 0x0000001400e80947 */ /* 0x000fea0003800000 */
[----:B------:R-:W0:Y:S01]  /*0130*/  S2R R3, SR_TID.X ;  /* 0x0000000000037919 */ /* 0x000e220000002100 */
[----:B------:R-:W-:Y:S01]  /*0140*/  BSSY.RECONVERGENT B1, `(.L_x_4) ;  /* 0x0000009000017945 */ /* 0x000fe20003800200 */
[----:B------:R-:W-:Y:S02]  /*0150*/  CS2R R6, SRZ ;  /* 0x0000000000067805 */ /* 0x000fe4000001ff00 */
[----:B0-----:R-:W-:Y:S01]  /*0160*/  ISETP.GE.AND P0, PT, R3, R4, PT ;  /* 0x000000040300720c */ /* 0x001fe20003f06270 */
[----:B------:R-:W-:-:S12]  /*0170*/  IMAD.MOV.U32 R5, RZ, RZ, R3 ;  /* 0x000000ffff057224 */ /* 0x000fd800078e0003 */
[----:B------:R-:W-:Y:S05]  /*0180*/  @P0 BRA `(.L_x_5) ;  /* 0x0000000000100947 */ /* 0x000fea0003800000 */
[----:B------:R-:W0:Y:S02]  /*0190*/  LDC.64 R6, c[0x0][0x380] ;  /* 0x0000e000ff067b82 */ /* 0x000e240000000a00 */
[----:B0-----:R-:W-:-:S06]  /*01a0*/  IMAD.WIDE.U32 R6, R3, 0x8, R6 ;  /* 0x0000000803067825 */ /* 0x001fcc00078e0006 */
[----:B------:R-:W5:Y:S01]  /*01b0*/  LDG.E.64.CONSTANT R6, desc[UR6][R6.64] ;  /* 0x0000000606067981 */ /* 0x000f62000c1e9b00 */
[----:B------:R-:W-:-:S07]  /*01c0*/  VIADD R5, R3, 0x100 ;  /* 0x0000010003057836 */ /* 0x000fce0000000000 */
.L_x_5:
[----:B------:R-:W-:Y:S05]  /*01d0*/  BSYNC.RECONVERGENT B1 ;  /* 0x0000000000017941 */ /* 0x000fea0003800200 */
.L_x_4:
[----:B------:R-:W-:Y:S01]  /*01e0*/  ISETP.GE.AND P0, PT, R5, R4, PT ;  /* 0x000000040500720c */ /* 0x000fe20003f06270 */
[----:B------:R-:W-:-:S12]  /*01f0*/  BSSY.RECONVERGENT B1, `(.L_x_6) ;  /* 0x00000b0000017945 */ /* 0x000fd80003800200 */
[----:B------:R-:W-:Y:S05]  /*0200*/  @P0 BRA `(.L_x_7) ;  /* 0x0000000800b80947 */ /* 0x000fea0003800000 */
[----:B------:R-:W-:Y:S01]  /*0210*/  LOP3.LUT R9, RZ, R5, RZ, 0x33, !PT ;  /* 0x00000005ff097212 */ /* 0x000fe200078e33ff */
[----:B------:R-:W-:Y:S04]  /*0220*/  BSSY.RECONVERGENT B2, `(.L_x_8) ;  /* 0x0000019000027945 */ /* 0x000fe80003800200 */
[----:B------:R-:W-:-:S05]  /*0230*/  IMAD.IADD R0, R9, 0x1, R4 ;  /* 0x0000000109007824 */ /* 0x000fca00078e0204 */
[C---:B------:R-:W-:Y:S02]  /*0240*/  LOP3.LUT R2, R0.reuse, 0x300, RZ, 0xc0, !PT ;  /* 0x0000030000027812 */ /* 0x040fe400078ec0ff */
[----:B------:R-:W-:Y:S02]  /*0250*/  ISETP.GE.U32.AND P0, PT, R0, 0x300, PT ;  /* 0x000003000000780c */ /* 0x000fe40003f06070 */
[----:B------:R-:W-:-:S13]  /*0260*/  ISETP.NE.AND P1, PT, R2, 0x300, PT ;  /* 0x000003000200780c */ /* 0x000fda0003f25270 */
[----:B------:R-:W-:Y:S05]  /*0270*/  @!P1 BRA `(.L_x_9) ;  /* 0x00000000004c9947 */ /* 0x000fea0003800000 */
[----:B------:R-:W0:Y:S01]  /*0280*/  LDC.64 R8, c[0x0][0x380] ;  /* 0x0000e000ff087b82 */ /* 0x000e220000000a00 */
[----:B------:R-:W-:-:S04]  /*0290*/  LEA.HI R0, R0, 0x1, RZ, 0x18 ;  /* 0x0000000100007811 */ /* 0x000fc800078fc0ff */
[----:B------:R-:W-:-:S05]  /*02a0*/  LOP3.LUT R0, R0, 0x3, RZ, 0xc0, !PT ;  /* 0x0000000300007812 */ /* 0x000fca00078ec0ff */
[----:B------:R-:W-:Y:S02]  /*02b0*/  IMAD.MOV R0, RZ, RZ, -R0 ;  /* 0x000000ffff007224 */ /* 0x000fe400078e0a00 */
[----:B0-----:R-:W-:-:S04]  /*02c0*/  IMAD.WIDE.U32 R8, R5, 0x8, R8 ;  /* 0x0000000805087825 */ /* 0x001fc800078e0008 */
[----:B------:R-:W-:Y:S02]  /*02d0*/  IMAD.MOV.U32 R2, RZ, RZ, R8 ;  /* 0x000000ffff027224 */ /* 0x000fe400078e0008 */
[----:B------:R-:W-:-:S07]  /*02e0*/  IMAD.MOV.U32 R11, RZ, RZ, R9 ;  /* 0x000000ffff0b7224 */ /* 0x000fce00078e0009 */
.L_x_10:
[----:B------:R-:W-:Y:S02]  /*02f0*/  IMAD.MOV.U32 R8, RZ, RZ, R2 ;  /* 0x000000ffff087224 */ /* 0x000fe400078e0002 */
[----:B------:R-:W-:-:S06]  /*0300*/  IMAD.MOV.U32 R9, RZ, RZ, R11 ;  /* 0x000000ffff097224 */ /* 0x000fcc00078e000b */
[----:B------:R-:W2:Y:S01]  /*0310*/  LDG.E.64.CONSTANT R8, desc[UR6][R8.64] ;  /* 0x0000000608087981 */ /* 0x000ea2000c1e9b00 */
[----:B------:R-:W-:Y:S01]  /*0320*/  VIADD R0, R0, 0x1 ;  /* 0x0000000100007836 */ /* 0x000fe20000000000 */
[----:B------:R-:W-:Y:S01]  /*0330*/  IADD3 R2, P3, PT, R2, 0x800, RZ ;  /* 0x0000080002027810 */ /* 0x000fe20007f7e0ff */
[----:B------:R-:W-:-:S03]  /*0340*/  VIADD R5, R5, 0x100 ;  /* 0x0000010005057836 */ /* 0x000fc60000000000 */
[----:B------:R-:W-:Y:S01]  /*0350*/  ISETP.NE.AND P2, PT, R0, RZ, PT ;  /* 0x000000ff0000720c */ /* 0x000fe20003f45270 */
[----:B------:R-:W-:Y:S01]  /*0360*/  IMAD.X R11, RZ, RZ, R11, P3 ;  /* 0x000000ffff0b7224 */ /* 0x000fe200018e060b */
[----:B--2--5:R-:W-:-:S06]  /*0370*/  DSETP.GEU.AND P1, PT, R6, R8, PT ;  /* 0x000000080600722a */ /* 0x024fcc0003f2e000 */
[----:B------:R-:W-:Y:S02]  /*0380*/  FSEL R6, R8, R6, !P1 ;  /* 0x0000000608067208 */ /* 0x000fe40004800000 */
[----:B------:R-:W-:-:S03]  /*0390*/  FSEL R7, R9, R7, !P1 ;  /* 0x0000000709077208 */ /* 0x000fc60004800000 */
[----:B------:R-:W-:Y:S05]  /*03a0*/  @P2 BRA `(.L_x_10) ;  /* 0xfffffffc00d02947 */ /* 0x000fea000383ffff */
.L_x_9:
[----:B------:R-:W-:Y:S05]  /*03b0*/  BSYNC.RECONVERGENT B2 ;  /* 0x0000000000027941 */ /* 0x000fea0003800200 */
.L_x_8:
[----:B------:R-:W-:Y:S05]  /*03c0*/  @!P0 BRA `(.L_x_7) ;  /* 0x0000000800488947 */ /* 0x000fea0003800000 */
[----:B------:R-:W-:Y:S01]  /*03d0*/  IMAD.IADD R0, R4, 0x1, -R5 ;  /* 0x0000000104007824 */ /* 0x000fe200078e0a05 */
[----:B------:R-:W-:Y:S01]  /*03e0*/  BSSY.RECONVERGENT B2, `(.L_x_11) ;  /* 0x0000051000027945 */ /* 0x000fe20003800200 */
[----:B------:R-:W-:-:S03]  /*03f0*/  PLOP3.LUT P0, PT, PT, PT, PT, 0x80, 0x8 ;  /* 0x000000000008781c */ /* 0x000fc60003f0f070 */
[----:B------:R-:W-:-:S13]  /*0400*/  ISETP.GT.AND P1, PT, R0, 0xc00, PT ;  /* 0x00000c000000780c */ /* 0x000fda0003f24270 */
[----:B------:R-:W-:Y:S05]  /*0410*/  @!P1 BRA `(.L_x_12) ;  /* 0x0000000400349947 */ /* 0x000fea0003800000 */
[----:B------:R-:W0:Y:S01]  /*0420*/  LDC.64 R8, c[0x0][0x380] ;  /* 0x0000e000ff087b82 */ /* 0x000e220000000a00 */
[----:B------:R-:W-:Y:S01]  /*0430*/  PLOP3.LUT P0, PT, PT, PT, PT, 0x8, 0x80 ;  /* 0x000000000080781c */ /* 0x000fe20003f0e170 */
[----:B------:R-:W-:-:S12]  /*0440*/  VIADD R0, R4, 0xfffff400 ;  /* 0xfffff40004007836 */ /* 0x000fd80000000000 */
.L_x_13:
[----:B0-----:R-:W-:-:S05]  /*0450*/  IMAD.WIDE R30, R5, 0x8, R8 ;  /* 0x00000008051e7825 */ /* 0x001fca00078e0208 */
[----:B------:R-:W2:Y:S04]  /*0460*/  LDG.E.64.CONSTANT R10, desc[UR6][R30.64] ;  /* 0x000000061e0a7981 */ /* 0x000ea8000c1e9b00 */
[----:B------:R-:W3:Y:S04]  /*0470*/  LDG.E.64.CONSTANT R12, desc[UR6][R30.64+0x800] ;  /* 0x000800061e0c7981 */ /* 0x000ee8000c1e9b00 */
[----:B------:R-:W4:Y:S01]  /*0480*/  LDG.E.64.CONSTANT R14, desc[UR6][R30.64+0x1000] ;  /* 0x001000061e0e7981 */ /* 0x000f22000c1e9b00 */
[----:B------:R-:W-:-:S03]  /*0490*/  VIADD R39, R5, 0x400 ;  /* 0x0000040005277836 */ /* 0x000fc60000000000 */
[----:B------:R-:W4:Y:S01]  /*04a0*/  LDG.E.64.CONSTANT R16, desc[UR6][R30.64+0x1800] ;  /* 0x001800061e107981 */ /* 0x000f22000c1e9b00 */
[----:B------:R-:W-:-:S05]  /*04b0*/  IMAD.WIDE R38, R39, 0x8, R8 ;  /* 0x0000000827267825 */ /* 0x000fca00078e0208 */
[----:B------:R-:W4:Y:S04]  /*04c0*/  LDG.E.64.CONSTANT R18, desc[UR6][R38.64] ;  /* 0x0000000626127981 */ /* 0x000f28000c1e9b00 */
[----:B------:R-:W4:Y:S04]  /*04d0*/  LDG.E.64.CONSTANT R20, desc[UR6][R38.64+0x800] ;  /* 0x0008000626147981 */ /* 0x000f28000c1e9b00 */
        /* <DEDUP_REMOVED lines=12> */
[----:B------:R-:W4:Y:S04]  /*05a0*/  LDG.E.64.CONSTANT R38, desc[UR6][R44.64+0x1000] ;  /* 0x001000062c267981 */ /* 0x000f28000c1e9b00 */
[----:B------:R-:W4:Y:S01]  /*05b0*/  LDG.E.64.CONSTANT R40, desc[UR6][R44.64+0x1800] ;  /* 0x001800062c287981 */ /* 0x000f22000c1e9b00 */
[----:B------:R-:W-:-:S05]  /*05c0*/  VIADD R5, R5, 0x1000 ;  /* 0x0000100005057836 */ /* 0x000fca0000000000 */
[----:B------:R-:W-:Y:S01]  /*05d0*/  ISETP.GE.AND P2, PT, R5, R0, PT ;  /* 0x000000000500720c */ /* 0x000fe20003f46270 */
[----:B--2--5:R-:W-:-:S06]  /*05e0*/  DSETP.GEU.AND P1, PT, R6, R10, PT ;  /* 0x0000000a0600722a */ /* 0x024fcc0003f2e000 */
[----:B------:R-:W-:Y:S02]  /*05f0*/  FSEL R6, R10, R6, !P1 ;  /* 0x000000060a067208 */ /* 0x000fe40004800000 */
[----:B------:R-:W-:-:S06]  /*0600*/  FSEL R7, R11, R7, !P1 ;  /* 0x000000070b077208 */ /* 0x000fcc0004800000 */
[----:B---3--:R-:W-:-:S06]  /*0610*/  DSETP.GEU.AND P1, PT, R6, R12, PT ;  /* 0x0000000c0600722a */ /* 0x008fcc0003f2e000 */
[----:B------:R-:W-:Y:S02]  /*0620*/  FSEL R6, R12, R6, !P1 ;  /* 0x000000060c067208 */ /* 0x000fe40004800000 */
[----:B------:R-:W-:-:S06]  /*0630*/  FSEL R7, R13, R7, !P1 ;  /* 0x000000070d077208 */ /* 0x000fcc0004800000 */
[----:B----4-:R-:W-:-:S06]  /*0640*/  DSETP.GEU.AND P1, PT, R6, R14, PT ;  /* 0x0000000e0600722a */ /* 0x010fcc0003f2e000 */
[----:B------:R-:W-:Y:S02]  /*0650*/  FSEL R6, R14, R6, !P1 ;  /* 0x000000060e067208 */ /* 0x000fe40004800000 */
[----:B------:R-:W-:-:S06]  /*0660*/  FSEL R7, R15, R7, !P1 ;  /* 0x000000070f077208 */ /* 0x000fcc0004800000 */
[----:B------:R-:W-:-:S06]  /*0670*/  DSETP.GEU.AND P1, PT, R6, R16, PT ;  /* 0x000000100600722a */ /* 0x000fcc0003f2e000 */
        /* <DEDUP_REMOVED lines=37> */
[----:B------:R-:W-:Y:S01]  /*08d0*/  FSEL R7, R41, R7, !P1 ;  /* 0x0000000729077208 */ /* 0x000fe20004800000 */
[----:B------:R-:W-:Y:S06]  /*08e0*/  @!P2 BRA `(.L_x_13) ;  /* 0xfffffff800d8a947 */ /* 0x000fec000383ffff */
.L_x_12:
[----:B------:R-:W-:Y:S05]  /*08f0*/  BSYNC.RECONVERGENT B2 ;  /* 0x0000000000027941 */ /* 0x000fea0003800200 */
.L_x_11:
[----:B------:R-:W-:Y:S01]  /*0900*/  IMAD.IADD R0, R4, 0x1, -R5 ;  /* 0x0000000104007824 */ /* 0x000fe200078e0a05 */
[----:B------:R-:W-:Y:S04]  /*0910*/  BSSY.RECONVERGENT B2, `(.L_x_14) ;  /* 0x0000029000027945 */ /* 0x000fe80003800200 */
[----:B------:R-:W-:-:S13]  /*0920*/  ISETP.GT.AND P1, PT, R0, 0x400, PT ;  /* 0x000004000000780c */ /* 0x000fda0003f24270 */
[----:B------:R-:W-:Y:S05]  /*0930*/  @!P1 BRA `(.L_x_15) ;  /* 0x0000000000989947 */ /* 0x000fea0003800000 */
[----:B------:R-:W0:Y:S02]  /*0940*/  LDC.64 R18, c[0x0][0x380] ;  /* 0x0000e000ff127b82 */ /* 0x000e240000000a00 */
        /* <DEDUP_REMOVED lines=11> */
[----:B------:R-:W-:Y:S01]  /*0a00*/  VIADD R5, R5, 0x800 ;  /* 0x0000080005057836 */ /* 0x000fe20000000000 */
        /* <DEDUP_REMOVED lines=20> */
[----:B------:R-:W-:Y:S02]  /*0b50*/  FSEL R7, R25, R7, !P0 ;  /* 0x0000000719077208 */ /* 0x000fe40004000000 */
[----:B------:R-:W-:-:S04]  /*0b60*/  PLOP3.LUT P0, PT, PT, PT, PT, 0x8, 0x80 ;  /* 0x000000000080781c */ /* 0x000fc80003f0e170 */
[----:B------:R-:W-:-:S06]  /*0b70*/  DSETP.GEU.AND P1, PT, R6, R26, PT ;  /* 0x0000001a0600722a */ /* 0x000fcc0003f2e000 */
[----:B------:R-:W-:Y:S02]  /*0b80*/  FSEL R6, R26, R6, !P1 ;  /* 0x000000061a067208 */ /* 0x000fe40004800000 */
[----:B------:R-:W-:-:S07]  /*0b90*/  FSEL R7, R27, R7, !P1 ;  /* 0x000000071b077208 */ /* 0x000fce0004800000 */
.L_x_15:
[----:B------:R-:W-:Y:S05]  /*0ba0*/  BSYNC.RECONVERGENT B2 ;  /* 0x0000000000027941 */ /* 0x000fea0003800200 */
.L_x_14:
[----:B------:R-:W-:-:S13]  /*0bb0*/  ISETP.LT.OR P0, PT, R5, R4, P0 ;  /* 0x000000040500720c */ /* 0x000fda0000701670 */
[----:B------:R-:W-:Y:S05]  /*0bc0*/  @!P0 BRA `(.L_x_7) ;  /* 0x0000000000488947 */ /* 0x000fea0003800000 */
[----:B------:R-:W0:Y:S02]  /*0bd0*/  LDC.64 R8, c[0x0][0x380] ;  /* 0x0000e000ff087b82 */ /* 0x000e240000000a00 */
[----:B0-----:R-:W-:-:S05]  /*0be0*/  IMAD.WIDE R8, R5, 0x8, R8 ;  /* 0x0000000805087825 */ /* 0x001fca00078e0208 */
[----:B------:R-:W2:Y:S04]  /*0bf0*/  LDG.E.64.CONSTANT R10, desc[UR6][R8.64] ;  /* 0x00000006080a7981 */ /* 0x000ea8000c1e9b00 */
[----:B------:R-:W3:Y:S04]  /*0c00*/  LDG.E.64.CONSTANT R12, desc[UR6][R8.64+0x800] ;  /* 0x00080006080c7981 */ /* 0x000ee8000c1e9b00 */
[----:B------:R-:W4:Y:S04]  /*0c10*/  LDG.E.64.CONSTANT R14, desc[UR6][R8.64+0x1000] ;  /* 0x00100006080e7981 */ /* 0x000f28000c1e9b00 */
[----:B------:R-:W4:Y:S01]  /*0c20*/  LDG.E.64.CONSTANT R16, desc[UR6][R8.64+0x1800] ;  /* 0x0018000608107981 */ /* 0x000f22000c1e9b00 */
        /* <DEDUP_REMOVED lines=11> */
[----:B------:R-:W-:-:S07]  /*0ce0*/  FSEL R7, R17, R7, !P0 ;  /* 0x0000000711077208 */ /* 0x000fce0004000000 */
.L_x_7:
[----:B------:R-:W-:Y:S05]  /*0cf0*/  BSYNC.RECONVERGENT B1 ;  /* 0x0000000000017941 */ /* 0x000fea0003800200 */
.L_x_6:
[----:B------:R-:W-:-:S13]  /*0d00*/  ISETP.GE.AND P0, PT, R4, 0x100, PT ;  /* 0x000001000400780c */ /* 0x000fda0003f06270 */
[----:B------:R-:W-:Y:S05]  /*0d10*/  @!P0 BRA `(.L_x_16) ;  /* 0x00000004003c8947 */ /* 0x000fea0003800000 */
[----:B------:R-:W0:Y:S01]  /*0d20*/  S2R R8, SR_LANEID ;  /* 0x0000000000087919 */ /* 0x000e220000000000 */
[----:B-----5:R-:W-:Y:S04]  /*0d30*/  SHFL.DOWN PT, R4, R6, 0x1, 0x1f ;  /* 0x08201f0006047f89 */ /* 0x020fe800000e0000 */
[----:B------:R-:W1:Y:S02]  /*0d40*/  SHFL.DOWN PT, R5, R7, 0x1, 0x1f ;  /* 0x08201f0007057f89 */ /* 0x000e6400000e0000 */
[----:B-1----:R-:W-:Y:S01]  /*0d50*/  DSETP.GEU.AND P1, PT, R6, R4, PT ;  /* 0x000000040600722a */ /* 0x002fe20003f2e000 */
[C---:B0-----:R-:W-:Y:S02]  /*0d60*/  ISETP.GT.AND P0, PT, R8.reuse, 0x1e, PT ;  /* 0x0000001e0800780c */ /* 0x041fe40003f04270 */
[----:B------:R-:W-:-:S03]  /*0d70*/  ISETP.NE.AND P2, PT, R8, RZ, PT ;  /* 0x000000ff0800720c */ /* 0x000fc60003f45270 */
[----:B------:R-:W-:Y:S02]  /*0d80*/  FSEL R9, R4, R6, !P1 ;  /* 0x0000000604097208 */ /* 0x000fe40004800000 */
[----:B------:R-:W-:Y:S02]  /*0d90*/  FSEL R5, R5, R7, !P1 ;  /* 0x0000000705057208 */ /* 0x000fe40004800000 */
[----:B------:R-:W-:Y:S02]  /*0da0*/  FSEL R6, R6, R9, P0 ;  /* 0x0000000906067208 */ /* 0x000fe40000000000 */
[----:B------:R-:W-:Y:S02]  /*0db0*/  FSEL R11, R7, R5, P0 ;  /* 0x00000005070b7208 */ /* 0x000fe40000000000 */
[----:B------:R-:W-:Y:S01]  /*0dc0*/  ISETP.GT.AND P0, PT, R8, 0x1d, PT ;  /* 0x0000001d0800780c */ /* 0x000fe20003f04270 */
[----:B------:R-:W-:Y:S01]  /*0dd0*/  SHFL.DOWN PT, R4, R6, 0x2, 0x1f ;  /* 0x08401f0006047f89 */ /* 0x000fe200000e0000 */
[----:B------:R-:W-:Y:S01]  /*0de0*/  @!P2 MOV R2, 0x400 ;  /* 0x000004000002a802 */ /* 0x000fe20000000f00 */
[----:B------:R-:W-:Y:S01]  /*0df0*/  IMAD.MOV.U32 R7, RZ, RZ, R11 ;  /* 0x000000ffff077224 */ /* 0x000fe200078e000b */
[----:B------:R-:W-:Y:S01]  /*0e00*/  @!P2 SHF.R.U32.HI R0, RZ, 0x2, R3 ;  /* 0x00000002ff00a819 */ /* 0x000fe20000011603 */
[----:B------:R-:W0:Y:S03]  /*0e10*/  SHFL.DOWN PT, R5, R11, 0x2, 0x1f ;  /* 0x08401f000b057f89 */ /* 0x000e2600000e0000 */
[----:B------:R-:W-:Y:S01]  /*0e20*/  @!P2 LOP3.LUT R0, R0, 0xf8, RZ, 0xc0, !PT ;  /* 0x000000f80000a812 */ /* 0x000fe200078ec0ff */
[----:B------:R-:W1:Y:S01]  /*0e30*/  @!P2 S2R R9, SR_CgaCtaId ;  /* 0x000000000009a919 */ /* 0x000e620000008800 */
[----:B0-----:R-:W-:-:S06]  /*0e40*/  DSETP.GEU.AND P1, PT, R6, R4, PT ;  /* 0x000000040600722a */ /* 0x001fcc0003f2e000 */
[----:B------:R-:W-:Y:S02]  /*0e50*/  @!P0 FSEL R6, R4, R6, !P1 ;  /* 0x0000000604068208 */ /* 0x000fe40004800000 */
[----:B------:R-:W-:Y:S02]  /*0e60*/  @!P0 FSEL R11, R5, R11, !P1 ;  /* 0x0000000b050b8208 */ /* 0x000fe40004800000 */
[----:B------:R-:W-:Y:S01]  /*0e70*/  ISETP.GT.AND P0, PT, R8, 0x1b, PT ;  /* 0x0000001b0800780c */ /* 0x000fe20003f04270 */
[----:B------:R-:W-:Y:S02]  /*0e80*/  SHFL.DOWN PT, R4, R6, 0x4, 0x1f ;  /* 0x08801f0006047f89 */ /* 0x000fe400000e0000 */
[----:B------:R-:W-:Y:S02]  /*0e90*/  IMAD.MOV.U32 R7, RZ, RZ, R11 ;  /* 0x000000ffff077224 */ /* 0x000fe400078e000b */
[----:B------:R-:W0:Y:S04]  /*0ea0*/  SHFL.DOWN PT, R5, R11, 0x4, 0x1f ;  /* 0x08801f000b057f89 */ /* 0x000e2800000e0000 */
        /* <DEDUP_REMOVED lines=14> */
[----:B0-----:R-:W-:Y:S01]  /*0f90*/  DSETP.GEU.AND P0, PT, R6, R4, PT ;  /* 0x000000040600722a */ /* 0x001fe20003f0e000 */
[----:B-1----:R-:W-:-:S05]  /*0fa0*/  @!P2 LEA R7, R9, R2, 0x18 ;  /* 0x000000020907a211 */ /* 0x002fca00078ec0ff */
[----:B------:R-:W-:Y:S01]  /*0fb0*/  FSEL R4, R4, R6, !P0 ;  /* 0x0000000604047208 */ /* 0x000fe20004000000 */
[----:B------:R-:W-:Y:S01]  /*0fc0*/  @!P2 IMAD.IADD R9, R0, 0x1, R7 ;  /* 0x000000010009a824 */ /* 0x000fe200078e0207 */
[----:B------:R-:W-:Y:S02]  /*0fd0*/  FSEL R5, R5, R11, !P0 ;  /* 0x0000000b05057208 */ /* 0x000fe40004000000 */
[----:B------:R-:W-:Y:S02]  /*0fe0*/  ISETP.NE.AND P0, PT, R3, RZ, PT ;  /* 0x000000ff0300720c */ /* 0x000fe40003f05270 */
[----:B------:R-:W-:Y:S01]  /*0ff0*/  FSEL R6, R6, R4, P1 ;  /* 0x0000000406067208 */ /* 0x000fe20000800000 */
[----:B------:R3:W-:Y:S01]  /*1000*/  @!P2 STS.64 [R9+0x8], R4 ;  /* 0x000008040900a388 */ /* 0x0007e20000000a00 */
[----:B------:R-:W-:Y:S01]  /*1010*/  FSEL R7, R11, R5, P1 ;  /* 0x000000050b077208 */ /* 0x000fe20000800000 */
[----:B------:R-:W-:Y:S08]  /*1020*/  BAR.SYNC.DEFER_BLOCKING 0x0 ;  /* 0x0000000000007b1d */ /* 0x000ff00000010000 */
[----:B------:R-:W-:Y:S05]  /*1030*/  @P0 BRA `(.L_x_17) ;  /* 0x0000004800f40947 */ /* 0x000fea0003800000 */
[----:B------:R-:W0:Y:S01]  /*1040*/  S2UR UR5, SR_CgaCtaId ;  /* 0x00000000000579c3 */ /* 0x000e220000008800 */
[----:B------:R-:W-:Y:S02]  /*1050*/  UMOV UR4, 0x400 ;  /* 0x0000040000047882 */ /* 0x000fe40000000000 */
[----:B0-----:R-:W-:-:S09]  /*1060*/  ULEA UR4, UR5, UR4, 0x18 ;  /* 0x0000000405047291 */ /* 0x001fd2000f8ec0ff */
[----:B---3--:R-:W0:Y:S04]  /*1070*/  LDS.128 R8, [UR4+0x10] ;  /* 0x00001004ff087984 */ /* 0x008e280008000c00 */
[----:B------:R-:W1:Y:S01]  /*1080*/  LDS.128 R12, [UR4+0x20] ;  /* 0x00002004ff0c7984 */ /* 0x000e620008000c00 */
[----:B0-----:R-:W-:-:S06]  /*1090*/  DSETP.GEU.AND P1, PT, R6, R8, PT ;  /* 0x000000080600722a */ /* 0x001fcc0003f2e000 */
[----:B------:R-:W-:Y:S02]  /*10a0*/  FSEL R2, R8, R6, !P1 ;  /* 0x0000000608027208 */ /* 0x000fe40004800000 */
[----:B------:R-:W-:Y:S02]  /*10b0*/  FSEL R3, R9, R7, !P1 ;  /* 0x0000000709037208 */ /* 0x000fe40004800000 */
[----:B------:R-:W0:Y:S04]  /*10c0*/  LDS.128 R4, [UR4+0x30] ;  /* 0x00003004ff047984 */ /* 0x000e280008000c00 */
[----:B------:R-:W-:-:S06]  /*10d0*/  DSETP.GEU.AND P1, PT, R2, R10, PT ;  /* 0x0000000a0200722a */ /* 0x000fcc0003f2e000 */
[----:B------:R-:W-:Y:S02]  /*10e0*/  FSEL R2, R10, R2, !P1 ;  /* 0x000000020a027208 */ /* 0x000fe40004800000 */
[----:B------:R-:W-:-:S06]  /*10f0*/  FSEL R3, R11, R3, !P1 ;  /* 0x000000030b037208 */ /* 0x000fcc0004800000 */
[----:B-1----:R-:W-:-:S06]  /*1100*/  DSETP.GEU.AND P1, PT, R2, R12, PT ;  /* 0x0000000c0200722a */ /* 0x002fcc0003f2e000 */
[----:B------:R-:W-:Y:S02]  /*1110*/  FSEL R8, R12, R2, !P1 ;  /* 0x000000020c087208 */ /* 0x000fe40004800000 */
[----:B------:R-:W-:Y:S02]  /*1120*/  FSEL R9, R13, R3, !P1 ;  /* 0x000000030d097208 */ /* 0x000fe40004800000 */
[----:B------:R-:W1:Y:S04]  /*1130*/  LDS.64 R2, [UR4+0x40] ;  /* 0x00004004ff027984 */ /* 0x000e680008000a00 */
[----:B------:R-:W-:-:S06]  /*1140*/  DSETP.GEU.AND P1, PT, R8, R14, PT ;  /* 0x0000000e0800722a */ /* 0x000fcc0003f2e000 */
[----:B------:R-:W-:Y:S02]  /*1150*/  FSEL R8, R14, R8, !P1 ;  /* 0x000000080e087208 */ /* 0x000fe40004800000 */
[----:B------:R-:W-:-:S06]  /*1160*/  FSEL R9, R15, R9, !P1 ;  /* 0x000000090f097208 */ /* 0x000fcc0004800000 */
[----:B0-----:R-:W-:-:S06]  /*1170*/  DSETP.GEU.AND P1, PT, R8, R4, PT ;  /* 0x000000040800722a */ /* 0x001fcc0003f2e000 */
[----:B------:R-:W-:Y:S02]  /*1180*/  FSEL R4, R4, R8, !P1 ;  /* 0x0000000804047208 */ /* 0x000fe40004800000 */
[----:B------:R-:W-:-:S06]  /*1190*/  FSEL R5, R5, R9, !P1 ;  /* 0x0000000905057208 */ /* 0x000fcc0004800000 */
[----:B------:R-:W-:-:S06]  /*11a0*/  DSETP.GEU.AND P1, PT, R4, R6, PT ;  /* 0x000000060400722a */ /* 0x000fcc0003f2e000 */
[----:B------:R-:W-:Y:S02]  /*11b0*/  FSEL R4, R6, R4, !P1 ;  /* 0x0000000406047208 */ /* 0x000fe40004800000 */
[----:B------:R-:W-:-:S06]  /*11c0*/  FSEL R5, R7, R5, !P1 ;  /* 0x0000000507057208 */ /* 0x000fcc0004800000 */
[----:B-1----:R-:W-:-:S06]  /*11d0*/  DSETP.GEU.AND P1, PT, R4, R2, PT ;  /* 0x000000020400722a */ /* 0x002fcc0003f2e000 */
[----:B------:R-:W-:Y:S02]  /*11e0*/  FSEL R6, R2, R4, !P1 ;  /* 0x0000000402067208 */ /* 0x000fe40004800000 */
[----:B------:R-:W-:Y:S01]  /*11f0*/  FSEL R7, R3, R5, !P1 ;  /* 0x0000000503077208 */ /* 0x000fe20004800000 */
[----:B------:R-:W-:Y:S06]  /*1200*/  BRA `(.L_x_17) ;  /* 0x0000004800807947 */ /* 0x000fec0003800000 */
.L_x_16:
[----:B------:R-:W-:Y:S01]  /*1210*/  LOP3.LUT R0, R3, 0x3e0, RZ, 0xc0, !PT ;  /* 0x000003e003007812 */ /* 0x000fe200078ec0ff */
[----:B------:R-:W0:Y:S03]  /*1220*/  S2R R10, SR_LANEID ;  /* 0x00000000000a7919 */ /* 0x000e260000000000 */
[----:B------:R-:W-:Y:S01]  /*1230*/  LOP3.LUT R9, RZ, R0, RZ, 0x33, !PT ;  /* 0x00000000ff097212 */ /* 0x000fe200078e33ff */
[----:B------:R-:W-:-:S04]  /*1240*/  VIADD R5, R0, 0x20 ;  /* 0x0000002000057836 */ /* 0x000fc80000000000 */
[----:B------:R-:W-:Y:S01]  /*1250*/  IMAD.IADD R9, R9, 0x1, R4 ;  /* 0x0000000109097824 */ /* 0x000fe200078e0204 */
[----:B------:R-:W-:-:S04]  /*1260*/  ISETP.GT.AND P0, PT, R5, R4, PT ;  /* 0x000000040500720c */ /* 0x000fc80003f04270 */
[----:B------:R-:W-:-:S05]  /*1270*/  SEL R5, R9, 0x1f, P0 ;  /* 0x0000001f09057807 */ /* 0x000fca0000000000 */
[----:B-----5:R-:W-:Y:S04]  /*1280*/  SHFL.DOWN PT, R8, R6, 0x1, R5 ;  /* 0x0820000006087989 */ /* 0x020fe800000e0005 */
[----:B------:R-:W1:Y:S01]  /*1290*/  SHFL.DOWN PT, R9, R7, 0x1, R5 ;  /* 0x0820000007097989 */ /* 0x000e6200000e0005 */
[C---:B0-----:R-:W-:Y:S01]  /*12a0*/  ISETP.GE.AND P0, PT, R10.reuse, R5, PT ;  /* 0x000000050a00720c */ /* 0x041fe20003f06270 */
[----:B------:R-:W-:Y:S01]  /*12b0*/  VIADD R0, R10, 0x2 ;  /* 0x000000020a007836 */ /* 0x000fe20000000000 */
[----:B-1----:R-:W-:-:S06]  /*12c0*/  DSETP.GEU.AND P1, PT, R6, R8, PT ;  /* 0x000000080600722a */ /* 0x002fcc0003f2e000 */
[-C--:B------:R-:W-:Y:S02]  /*12d0*/  FSEL R11, R8, R6.reuse, !P1 ;  /* 0x00000006080b7208 */ /* 0x080fe40004800000 */
[-C--:B------:R-:W-:Y:S02]  /*12e0*/  FSEL R9, R9, R7.reuse, !P1 ;  /* 0x0000000709097208 */ /* 0x080fe40004800000 */
[----:B------:R-:W-:Y:S02]  /*12f0*/  FSEL R2, R11, R6, !P0 ;  /* 0x000000060b027208 */ /* 0x000fe40004000000 */
[----:B------:R-:W-:Y:S02]  /*1300*/  FSEL R11, R9, R7, !P0 ;  /* 0x00000007090b7208 */ /* 0x000fe40004000000 */
[----:B------:R-:W-:Y:S01]  /*1310*/  ISETP.GT.AND P0, PT, R0, R5, PT ;  /* 0x000000050000720c */ /* 0x000fe20003f04270 */
[----:B------:R-:W-:Y:S01]  /*1320*/  SHFL.DOWN PT, R8, R2, 0x2, R5 ;  /* 0x0840000002087989 */ /* 0x000fe200000e0005 */
[----:B------:R-:W-:-:S02]  /*1330*/  IMAD.MOV.U32 R6, RZ, RZ, R2 ;  /* 0x000000ffff067224 */ /* 0x000fc400078e0002 */
[----:B------:R-:W-:Y:S01]  /*1340*/  IMAD.MOV.U32 R7, RZ, RZ, R11 ;  /* 0x000000ffff077224 */ /* 0x000fe200078e000b */
[----:B------:R-:W0:Y:S01]  /*1350*/  SHFL.DOWN PT, R9, R11, 0x2, R5 ;  /* 0x084000000b097989 */ /* 0x000e2200000e0005 */
[----:B------:R-:W-:-:S04]  /*1360*/  VIADD R0, R10, 0x4 ;  /* 0x000000040a007836 */ /* 0x000fc80000000000 */
[----:B0-----:R-:W-:-:S06]  /*1370*/  DSETP.GEU.AND P1, PT, R6, R8, PT ;  /* 0x000000080600722a */ /* 0x001fcc0003f2e000 */
[----:B------:R-:W-:Y:S02]  /*1380*/  @!P0 FSEL R2, R8, R2, !P1 ;  /* 0x0000000208028208 */ /* 0x000fe40004800000 */
[----:B------:R-:W-:Y:S02]  /*1390*/  @!P0 FSEL R11, R9, R11, !P1 ;  /* 0x0000000b090b8208 */ /* 0x000fe40004800000 */
[----:B------:R-:W-:Y:S01]  /*13a0*/  ISETP.GT.AND P0, PT, R0, R5, PT ;  /* 0x000000050000720c */ /* 0x000fe20003f04270 */
[----:B------:R-:W-:Y:S01]  /*13b0*/  SHFL.DOWN PT, R6, R2, 0x4, R5 ;  /* 0x0880000002067989 */ /* 0x000fe200000e0005 */
[----:B------:R-:W-:Y:S02]  /*13c0*/  IMAD.MOV.U32 R8, RZ, RZ, R2 ;  /* 0x000000ffff087224 */ /* 0x000fe400078e0002 */
        /* <DEDUP_REMOVED lines=8> */
[----:B------:R-:W-:Y:S01]  /*1450*/  IMAD.MOV.U32 R8, RZ, RZ, R2 ;  /* 0x000000ffff087224 */ /* 0x000fe200078e0002 */
[C---:B------:R-:W-:Y:S01]  /*1460*/  ISETP.NE.AND P0, PT, R10.reuse, RZ, PT ;  /* 0x000000ff0a00720c */ /* 0x040fe20003f05270 */
[----:B------:R-:W-:Y:S01]  /*1470*/  IMAD.MOV.U32 R9, RZ, RZ, R11 ;  /* 0x000000ffff097224 */ /* 0x000fe200078e000b */
[----:B------:R-:W0:Y:S01]  /*1480*/  SHFL.DOWN PT, R7, R11, 0x8, R5 ;  /* 0x090000000b077989 */ /* 0x000e2200000e0005 */
[----:B------:R-:W-:-:S10]  /*1490*/  VIADD R0, R10, 0x10 ;  /* 0x000000100a007836 */ /* 0x000fd40000000000 */
[----:B------:R-:W1:Y:S01]  /*14a0*/  @!P0 S2R R13, SR_CgaCtaId ;  /* 0x00000000000d8919 */ /* 0x000e620000008800 */
[----:B0-----:R-:W-:-:S06]  /*14b0*/  DSETP.GEU.AND P2, PT, R8, R6, PT ;  /* 0x000000060800722a */ /* 0x001fcc0003f4e000 */
[----:B------:R-:W-:Y:S02]  /*14c0*/  @!P1 FSEL R2, R6, R2, !P2 ;  /* 0x0000000206029208 */ /* 0x000fe40005000000 */
[----:B------:R-:W-:Y:S02]  /*14d0*/  @!P1 FSEL R11, R7, R11, !P2 ;  /* 0x0000000b070b9208 */ /* 0x000fe40005000000 */
[----:B------:R-:W-:Y:S01]  /*14e0*/  ISETP.GT.AND P1, PT, R0, R5, PT ;  /* 0x000000050000720c */ /* 0x000fe20003f24270 */
[----:B------:R-:W-:Y:S01]  /*14f0*/  SHFL.DOWN PT, R6, R2, 0x10, R5 ;  /* 0x0a00000002067989 */ /* 0x000fe200000e0005 */
[----:B------:R-:W-:Y:S01]  /*1500*/  IMAD.MOV.U32 R8, RZ, RZ, R2 ;  /* 0x000000ffff087224 */ /* 0x000fe200078e0002 */
[----:B------:R-:W-:Y:S01]  /*1510*/  @!P0 SHF.R.U32.HI R0, RZ, 0x2, R3 ;  /* 0x00000002ff008819 */ /* 0x000fe20000011603 */
[----:B------:R-:W-:Y:S01]  /*1520*/  IMAD.MOV.U32 R9, RZ, RZ, R11 ;  /* 0x000000ffff097224 */ /* 0x000fe200078e000b */
[----:B------:R-:W0:Y:S02]  /*1530*/  SHFL.DOWN PT, R7, R11, 0x10, R5 ;  /* 0x0a0000000b077989 */ /* 0x000e2400000e0005 */
[----:B------:R-:W-:-:S03]  /*1540*/  @!P0 LOP3.LUT R0, R0, 0xf8, RZ, 0xc0, !PT ;  /* 0x000000f800008812 */ /* 0x000fc600078ec0ff */
[----:B0-----:R-:W-:Y:S01]  /*1550*/  DSETP.GEU.AND P2, PT, R8, R6, PT ;  /* 0x000000060800722a */ /* 0x001fe20003f4e000 */
[----:B------:R-:W-:-:S04]  /*1560*/  @!P0 MOV R8, 0x400 ;  /* 0x0000040000088802 */ /* 0x000fc80000000f00 */
[----:B-1----:R-:W-:Y:S02]  /*1570*/  @!P0 LEA R13, R13, R8, 0x18 ;  /* 0x000000080d0d8211 */ /* 0x002fe400078ec0ff */
[----:B------:R-:W-:Y:S02]  /*1580*/  @!P1 FSEL R2, R6, R2, !P2 ;  /* 0x0000000206029208 */ /* 0x000fe40005000000 */
[----:B------:R-:W-:Y:S01]  /*1590*/  @!P1 FSEL R11, R7, R11, !P2 ;  /* 0x0000000b070b9208 */ /* 0x000fe20005000000 */
[----:B------:R-:W-:Y:S02]  /*15a0*/  @!P0 IMAD.IADD R13, R0, 0x1, R13 ;  /* 0x00000001000d8824 */ /* 0x000fe400078e020d */
[----:B------:R-:W-:Y:S02]  /*15b0*/  IMAD.MOV.U32 R6, RZ, RZ, R2 ;  /* 0x000000ffff067224 */ /* 0x000fe400078e0002 */
[----:B------:R-:W-:-:S05]  /*15c0*/  IMAD.MOV.U32 R7, RZ, RZ, R11 ;  /* 0x000000ffff077224 */ /* 0x000fca00078e000b */
[----:B------:R3:W-:Y:S01]  /*15d0*/  @!P0 STS.64 [R13+0x8], R6 ;  /* 0x000008060d008388 */ /* 0x0007e20000000a00 */
[----:B------:R-:W-:Y:S01]  /*15e0*/  BAR.SYNC.DEFER_BLOCKING 0x0 ;  /* 0x0000000000007b1d */ /* 0x000fe20000010000 */
[----:B------:R-:W-:-:S13]  /*15f0*/  ISETP.NE.AND P0, PT, R3, RZ, PT ;  /* 0x000000ff0300720c */ /* 0x000fda0003f05270 */
[----:B---3--:R-:W-:Y:S05]  /*1600*/  @P0 BRA `(.L_x_17) ;  /* 0x0000004400800947 */ /* 0x008fea0003800000 */
[----:B------:R-:W0:Y:S01]  /*1610*/  S2UR UR5, SR_CgaCtaId ;  /* 0x00000000000579c3 */ /* 0x000e220000008800 */
[----:B------:R-:W-:Y:S01]  /*1620*/  UMOV UR4, 0x400 ;  /* 0x0000040000047882 */ /* 0x000fe20000000000 */
[----:B------:R-:W-:Y:S01]  /*1630*/  ISETP.GT.AND P2, PT, R4, 0x20, PT ;  /* 0x000000200400780c */ /* 0x000fe20003f44270 */
[----:B0-----:R-:W-:-:S09]  /*1640*/  ULEA UR4, UR5, UR4, 0x18 ;  /* 0x0000000405047291 */ /* 0x001fd2000f8ec0ff */
[----:B------:R-:W0:Y:S04]  /*1650*/  LDS.128 R16, [UR4+0x10] ;  /* 0x00001004ff107984 */ /* 0x000e280008000c00 */
[----:B------:R-:W1:Y:S04]  /*1660*/  LDS.128 R12, [UR4+0x20] ;  /* 0x00002004ff0c7984 */ /* 0x000e680008000c00 */
[----:B------:R-:W2:Y:S01]  /*1670*/  LDS.128 R8, [UR4+0x30] ;  /* 0x00003004ff087984 */ /* 0x000ea20008000c00 */
[----:B0-----:R-:W-:-:S06]  /*1680*/  DSETP.GEU.AND P1, PT, R6, R16, PT ;  /* 0x000000100600722a */ /* 0x001fcc0003f2e000 */
[-C--:B------:R-:W-:Y:S02]  /*1690*/  FSEL R3, R16, R6.reuse, !P1 ;  /* 0x0000000610037208 */ /* 0x080fe40004800000 */
[-C--:B------:R-:W-:Y:S02]  /*16a0*/  FSEL R17, R17, R7.reuse, !P1 ;  /* 0x0000000711117208 */ /* 0x080fe40004800000 */
[----:B------:R-:W-:Y:S02]  /*16b0*/  FSEL R6, R3, R6, P2 ;  /* 0x0000000603067208 */ /* 0x000fe40001000000 */
[----:B------:R-:W-:Y:S02]  /*16c0*/  FSEL R7, R17, R7, P2 ;  /* 0x0000000711077208 */ /* 0x000fe40001000000 */
[C---:B------:R-:W-:Y:S01]  /*16d0*/  ISETP.GT.AND P1, PT, R4.reuse, 0x40, PT ;  /* 0x000000400400780c */ /* 0x040fe20003f24270 */
[----:B------:R-:W-:Y:S01]  /*16e0*/  IMAD.MOV.U32 R2, RZ, RZ, R6 ;  /* 0x000000ffff027224 */ /* 0x000fe200078e0006 */
[----:B------:R-:W-:Y:S01]  /*16f0*/  ISETP.GT.AND P2, PT, R4, 0x60, PT ;  /* 0x000000600400780c */ /* 0x000fe20003f44270 */
[----:B------:R-:W-:-:S06]  /*1700*/  IMAD.MOV.U32 R3, RZ, RZ, R7 ;  /* 0x000000ffff037224 */ /* 0x000fcc00078e0007 */
[----:B------:R-:W-:-:S06]  /*1710*/  DSETP.GEU.AND P3, PT, R2, R18, PT ;  /* 0x000000120200722a */ /* 0x000fcc0003f6e000 */
[----:B------:R-:W-:Y:S02]  /*1720*/  @P1 FSEL R6, R18, R6, !P3 ;  /* 0x0000000612061208 */ /* 0x000fe40005800000 */
[----:B------:R-:W-:Y:S02]  /*1730*/  @P1 FSEL R7, R19, R7, !P3 ;  /* 0x0000000713071208 */ /* 0x000fe40005800000 */
[----:B------:R-:W-:Y:S01]  /*1740*/  ISETP.GT.AND P1, PT, R4, 0x80, PT ;  /* 0x000000800400780c */ /* 0x000fe20003f24270 */
[----:B------:R-:W-:Y:S02]  /*1750*/  IMAD.MOV.U32 R2, RZ, RZ, R6 ;  /* 0x000000ffff027224 */ /* 0x000fe400078e0006 */
[----:B------:R-:W-:-:S06]  /*1760*/  IMAD.MOV.U32 R3, RZ, RZ, R7 ;  /* 0x000000ffff037224 */ /* 0x000fcc00078e0007 */
[----:B-1----:R-:W-:Y:S01]  /*1770*/  DSETP.GEU.AND P3, PT, R2, R12, PT ;  /* 0x0000000c0200722a */ /* 0x002fe20003f6e000 */
[----:B------:R-:W0:Y:S05]  /*1780*/  LDS.64 R2, [UR4+0x40] ;  /* 0x00004004ff027984 */ /* 0x000e2a0008000a00 */
[----:B------:R-:W-:Y:S02]  /*1790*/  @P2 FSEL R6, R12, R6, !P3 ;  /* 0x000000060c062208 */ /* 0x000fe40005800000 */
[----:B------:R-:W-:Y:S02]  /*17a0*/  @P2 FSEL R7, R13, R7, !P3 ;  /* 0x000000070d072208 */ /* 0x000fe40005800000 */
[----:B------:R-:W-:-:S04]  /*17b0*/  ISETP.GT.AND P2, PT, R4, 0xa0, PT ;  /* 0x000000a00400780c */ /* 0x000fc80003f44270 */
[----:B------:R-:W-:-:S06]  /*17c0*/  DSETP.GEU.AND P3, PT, R6, R14, PT ;  /* 0x0000000e0600722a */ /* 0x000fcc0003f6e000 */
[----:B------:R-:W-:Y:S02]  /*17d0*/  @P1 FSEL R6, R14, R6, !P3 ;  /* 0x000000060e061208 */ /* 0x000fe40005800000 */
[----:B------:R-:W-:Y:S02]  /*17e0*/  @P1 FSEL R7, R15, R7, !P3 ;  /* 0x000000070f071208 */ /* 0x000fe40005800000 */
[----:B------:R-:W-:-:S04]  /*17f0*/  ISETP.GT.AND P1, PT, R4, 0xc0, PT ;  /* 0x000000c00400780c */ /* 0x000fc80003f24270 */
[----:B--2---:R-:W-:-:S06]  /*1800*/  DSETP.GEU.AND P3, PT, R6, R8, PT ;  /* 0x000000080600722a */ /* 0x004fcc0003f6e000 */
[----:B------:R-:W-:Y:S02]  /*1810*/  @P2 FSEL R6, R8, R6, !P3 ;  /* 0x0000000608062208 */ /* 0x000fe40005800000 */
[----:B------:R-:W-:Y:S02]  /*1820*/  @P2 FSEL R7, R9, R7, !P3 ;  /* 0x0000000709072208 */ /* 0x000fe40005800000 */
[----:B------:R-:W-:-:S04]  /*1830*/  ISETP.GT.AND P2, PT, R4, 0xe0, PT ;  /* 0x000000e00400780c */ /* 0x000fc80003f44270 */
[----:B------:R-:W-:-:S06]  /*1840*/  DSETP.GEU.AND P3, PT, R6, R10, PT ;  /* 0x0000000a0600722a */ /* 0x000fcc0003f6e000 */
[----:B------:R-:W-:Y:S02]  /*1850*/  @P1 FSEL R6, R10, R6, !P3 ;  /* 0x000000060a061208 */ /* 0x000fe40005800000 */
[----:B------:R-:W-:-:S03]  /*1860*/  @P1 FSEL R7, R11, R7, !P3 ;  /* 0x000000070b071208 */ /* 0x000fc60005800000 */
[----:B------:R-:W-:Y:S02]  /*1870*/  IMAD.MOV.U32 R4, RZ, RZ, R6 ;  /* 0x000000ffff047224 */ /* 0x000fe400078e0006 */
[----:B------:R-:W-:-:S06]  /*1880*/  IMAD.MOV.U32 R5, RZ, RZ, R7 ;  /* 0x000000ffff057224 */ /* 0x000fcc00078e0007 */
[----:B0-----:R-:W-:-:S06]  /*1890*/  DSETP.GEU.AND P1, PT, R4, R2, PT ;  /* 0x000000020400722a */ /* 0x001fcc0003f2e000 */
[----:B------:R-:W-:Y:S02]  /*18a0*/  @P2 FSEL R6, R2, R6, !P1 ;  /* 0x0000000602062208 */ /* 0x000fe40004800000 */
[----:B------:R-:W-:Y:S01]  /*18b0*/  @P2 FSEL R7, R3, R7, !P1 ;  /* 0x0000000703072208 */ /* 0x000fe20004800000 */
[----:B------:R-:W-:Y:S06]  /*18c0*/  BRA `(.L_x_17) ;  /* 0x0000004000d07947 */ /* 0x000fec0003800000 */
.L_x_3:
[----:B------:R-:W0:Y:S01]  /*18d0*/  S2R R0, SR_TID.X ;  /* 0x0000000000007919 */ /* 0x000e220000002100 */
[----:B------:R-:W1:Y:S02]  /*18e0*/  LDCU.64 UR4, c[0x0][0x380] ;  /* 0x00007000ff0477ac */ /* 0x000e640008000a00 */
[----:B-1----:R-:W-:Y:S02]  /*18f0*/  IMAD.U32 R2, RZ, RZ, UR4 ;  /* 0x00000004ff027e24 */ /* 0x002fe4000f8e00ff */
[----:B------:R-:W-:Y:S02]  /*1900*/  IMAD.U32 R3, RZ, RZ, UR5 ;  /* 0x00000005ff037e24 */ /* 0x000fe4000f8e00ff */
[----:B0-----:R-:W-:-:S04]  /*1910*/  IMAD.SHL.U32 R5, R0, 0x4, RZ ;  /* 0x0000000400057824 */ /* 0x001fc800078e00ff */
[----:B------:R-:W-:-:S05]  /*1920*/  IMAD.WIDE.U32 R6, R5, 0x8, R2 ;  /* 0x0000000805067825 */ /* 0x000fca00078e0002 */
[----:B------:R-:W2:Y:S04]  /*1930*/  LDG.E.128.CONSTANT R20, desc[UR6][R6.64] ;  /* 0x0000000606147981 */ /* 0x000ea8000c1e9d00 */
[----:B------:R-:W3:Y:S04]  /*1940*/  LDG.E.128.CONSTANT R12, desc[UR6][R6.64+0x10] ;  /* 0x00001006060c7981 */ /* 0x000ee8000c1e9d00 */
[----:B------:R-:W4:Y:S04]  /*1950*/  LDG.E.128.CONSTANT R8, desc[UR6][R6.64+0x2000] ;  /* 0x0020000606087981 */ /* 0x000f28000c1e9d00 */
[----:B------:R0:W5:Y:S01]  /*1960*/  LDG.E.128.CONSTANT R16, desc[UR6][R6.64+0x2010] ;  /* 0x0020100606107981 */ /* 0x000162000c1e9d00 */
[----:B------:R-:W-:Y:S01]  /*1970*/  ISETP.GE.U32.AND P1, PT, R4, 0x1000, PT ;  /* 0x000010000400780c */ /* 0x000fe20003f26070 */
[----:B------:R-:W-:Y:S01]  /*1980*/  UMOV UR4, 0x800 ;  /* 0x0000080000047882 */ /* 0x000fe20000000000 */
[----:B--2---:R-:W-:-:S06]  /*1990*/  DSETP.GEU.AND P0, PT, R20, R22, PT ;  /* 0x000000161400722a */ /* 0x004fcc0003f0e000 */
[----:B------:R-:W-:Y:S02]  /*19a0*/  FSEL R20, R22, R20, !P0 ;  /* 0x0000001416147208 */ /* 0x000fe40004000000 */
[----:B------:R-:W-:-:S06]  /*19b0*/  FSEL R21, R23, R21, !P0 ;  /* 0x0000001517157208 */ /* 0x000fcc0004000000 */
[----:B---3--:R-:W-:-:S06]  /*19c0*/  DSETP.GEU.AND P0, PT, R20, R12, PT ;  /* 0x0000000c1400722a */ /* 0x008fcc0003f0e000 */
[----:B------:R-:W-:Y:S02]  /*19d0*/  FSEL R12, R12, R20, !P0 ;  /* 0x000000140c0c7208 */ /* 0x000fe40004000000 */
[----:B------:R-:W-:-:S06]  /*19e0*/  FSEL R13, R13, R21, !P0 ;  /* 0x000000150d0d7208 */ /* 0x000fcc0004000000 */
[----:B------:R-:W-:-:S06]  /*19f0*/  DSETP.GEU.AND P0, PT, R12, R14, PT ;  /* 0x0000000e0c00722a */ /* 0x000fcc0003f0e000 */
[----:B------:R-:W-:Y:S02]  /*1a00*/  FSEL R12, R14, R12, !P0 ;  /* 0x0000000c0e0c7208 */ /* 0x000fe40004000000 */
[----:B------:R-:W-:-:S06]  /*1a10*/  FSEL R13, R15, R13, !P0 ;  /* 0x0000000d0f0d7208 */ /* 0x000fcc0004000000 */
[----:B----4-:R-:W-:-:S06]  /*1a20*/  DSETP.GEU.AND P0, PT, R12, R8, PT ;  /* 0x000000080c00722a */ /* 0x010fcc0003f0e000 */
[----:B0-----:R-:W-:Y:S02]  /*1a30*/  FSEL R6, R8, R12, !P0 ;  /* 0x0000000c08067208 */ /* 0x001fe40004000000 */
[----:B------:R-:W-:-:S06]  /*1a40*/  FSEL R7, R9, R13, !P0 ;  /* 0x0000000d09077208 */ /* 0x000fcc0004000000 */
[----:B------:R-:W-:-:S06]  /*1a50*/  DSETP.GEU.AND P0, PT, R6, R10, PT ;  /* 0x0000000a0600722a */ /* 0x000fcc0003f0e000 */
[----:B------:R-:W-:Y:S02]  /*1a60*/  FSEL R6, R10, R6, !P0 ;  /* 0x000000060a067208 */ /* 0x000fe40004000000 */
[----:B------:R-:W-:-:S06]  /*1a70*/  FSEL R7, R11, R7, !P0 ;  /* 0x000000070b077208 */ /* 0x000fcc0004000000 */
[----:B-----5:R-:W-:-:S06]  /*1a80*/  DSETP.GEU.AND P0, PT, R6, R16, PT ;  /* 0x000000100600722a */ /* 0x020fcc0003f0e000 */
[----:B------:R-:W-:Y:S02]  /*1a90*/  FSEL R6, R16, R6, !P0 ;  /* 0x0000000610067208 */ /* 0x000fe40004000000 */
[----:B------:R-:W-:-:S06]  /*1aa0*/  FSEL R7, R17, R7, !P0 ;  /* 0x0000000711077208 */ /* 0x000fcc0004000000 */
[----:B------:R-:W-:-:S06]  /*1ab0*/  DSETP.GEU.AND P0, PT, R6, R18, PT ;  /* 0x000000120600722a */ /* 0x000fcc0003f0e000 */
[----:B------:R-:W-:Y:S02]  /*1ac0*/  FSEL R6, R18, R6, !P0 ;  /* 0x0000000612067208 */ /* 0x000fe40004000000 */
[----:B------:R-:W-:Y:S01]  /*1ad0*/  FSEL R7, R19, R7, !P0 ;  /* 0x0000000713077208 */ /* 0x000fe20004000000 */
[----:B------:R-:W-:Y:S06]  /*1ae0*/  @!P1 BRA `(.L_x_18) ;  /* 0x0000000000a49947 */ /* 0x000fec0003800000 */
[----:B------:R-:W0:Y:S01]  /*1af0*/  LDC R24, c[0x0][0x390] ;  /* 0x0000e400ff187b82 */ /* 0x000e220000000800 */
[----:B------:R-:W-:Y:S01]  /*1b00*/  VIADD R25, R4, 0xfffff800 ;  /* 0xfffff80004197836 */ /* 0x000fe20000000000 */
[----:B------:R-:W-:-:S06]  /*1b10*/  UMOV UR4, 0x800 ;  /* 0x0000080000047882 */ /* 0x000fcc0000000000 */
[----:B------:R-:W1:Y:S02]  /*1b20*/  LDC.64 R2, c[0x0][0x380] ;  /* 0x0000e000ff027b82 */ /* 0x000e640000000a00 */
.L_x_20:
[----:B------:R-:W-:-:S04]  /*1b30*/  VIADD R27, R5, UR4 ;  /* 0x00000004051b7c36 */ /* 0x000fc80008000000 */
[----:B-1----:R-:W-:-:S05]  /*1b40*/  IMAD.WIDE.U32 R26, R27, 0x8, R2 ;  /* 0x000000081b1a7825 */ /* 0x002fca00078e0002 */
[----:B------:R-:W2:Y:S04]  /*1b50*/  LDG.E.128.CONSTANT R12, desc[UR6][R26.64] ;  /* 0x000000061a0c7981 */ /* 0x000ea8000c1e9d00 */
[----:B------:R-:W3:Y:S04]  /*1b60*/  LDG.E.128.CONSTANT R16, desc[UR6][R26.64+0x10] ;  /* 0x000010061a107981 */ /* 0x000ee8000c1e9d00 */
[----:B------:R-:W4:Y:S04]  /*1b70*/  LDG.E.128.CONSTANT R20, desc[UR6][R26.64+0x2000] ;  /* 0x002000061a147981 */ /* 0x000f28000c1e9d00 */
[----:B------:R-:W5:Y:S01]  /*1b80*/  LDG.E.128.CONSTANT R8, desc[UR6][R26.64+0x2010] ;  /* 0x002010061a087981 */ /* 0x000f62000c1e9d00 */
[----:B0-----:R-:W-:Y:S01]  /*1b90*/  IMAD.MOV.U32 R4, RZ, RZ, R24 ;  /* 0x000000ffff047224 */ /* 0x001fe200078e0018 */
[----:B--2---:R-:W-:-:S06]  /*1ba0*/  DSETP.GEU.AND P0, PT, R6, R12, PT ;  /* 0x0000000c0600722a */ /* 0x004fcc0003f0e000 */
[----:B------:R-:W-:Y:S02]  /*1bb0*/  FSEL R6, R12, R6, !P0 ;  /* 0x000000060c067208 */ /* 0x000fe40004000000 */
[----:B------:R-:W-:-:S06]  /*1bc0*/  FSEL R7, R13, R7, !P0 ;  /* 0x000000070d077208 */ /* 0x000fcc0004000000 */
[----:B------:R-:W-:-:S06]  /*1bd0*/  DSETP.GEU.AND P0, PT, R6, R14, PT ;  /* 0x0000000e0600722a */ /* 0x000fcc0003f0e000 */
        /* <DEDUP_REMOVED lines=14> */
[----:B-----5:R-:W-:-:S06]  /*1cc0*/  DSETP.GEU.AND P0, PT, R6, R8, PT ;  /* 0x000000080600722a */ /* 0x020fcc0003f0e000 */
[----:B------:R-:W-:Y:S01]  /*1cd0*/  FSEL R6, R8, R6, !P0 ;  /* 0x0000000608067208 */ /* 0x000fe20004000000 */
[----:B------:R-:W-:Y:S01]  /*1ce0*/  VIADD R8, R4, -UR4 ;  /* 0x8000000404087c36 */ /* 0x000fe20008000000 */
[----:B------:R-:W-:-:S04]  /*1cf0*/  FSEL R7, R9, R7, !P0 ;  /* 0x0000000709077208 */ /* 0x000fc80004000000 */
[----:B------:R-:W-:Y:S02]  /*1d00*/  ISETP.GE.AND P1, PT, R8, 0x800, PT ;  /* 0x000008000800780c */ /* 0x000fe40003f26270 */
[----:B------:R-:W-:-:S06]  /*1d10*/  DSETP.GEU.AND P0, PT, R6, R10, PT ;  /* 0x0000000a0600722a */ /* 0x000fcc0003f0e000 */
[----:B------:R-:W-:Y:S02]  /*1d20*/  FSEL R6, R10, R6, !P0 ;  /* 0x000000060a067208 */ /* 0x000fe40004000000 */
[----:B------:R-:W-:-:S03]  /*1d30*/  FSEL R7, R11, R7, !P0 ;  /* 0x000000070b077208 */ /* 0x000fc60004000000 */
[----:B------:R-:W-:Y:S05]  /*1d40*/  @!P1 BRA `(.L_x_19) ;  /* 0x0000000c00009947 */ /* 0x000fea0003800000 */
[----:B------:R-:W-:-:S06]  /*1d50*/  UIADD3 UR4, UPT, UPT, UR4, 0x800, URZ ;  /* 0x0000080004047890 */ /* 0x000fcc000fffe0ff */
[----:B------:R-:W-:-:S13]  /*1d60*/  ISETP.LT.AND P0, PT, R25, UR4, PT ;  /* 0x0000000419007c0c */ /* 0x000fda000bf01270 */
[----:B------:R-:W-:Y:S05]  /*1d70*/  @!P0 BRA `(.L_x_20) ;  /* 0xfffffffc006c8947 */ /* 0x000fea000383ffff */
.L_x_18:
[----:B------:R-:W-:-:S13]  /*1d80*/  ISETP.LE.AND P0, PT, R4, UR4, PT ;  /* 0x0000000404007c0c */ /* 0x000fda000bf03270 */
[----:B------:R-:W-:Y:S05]  /*1d90*/  @P0 BRA `(.L_x_19) ;  /* 0x0000000800ec0947 */ /* 0x000fea0003800000 */
[----:B------:R-:W-:Y:S01]  /*1da0*/  VIADD R41, R4, -UR4 ;  /* 0x8000000404297c36 */ /* 0x000fe20008000000 */
[----:B------:R-:W-:Y:S04]  /*1db0*/  BSSY.RECONVERGENT B1, `(.L_x_19) ;  /* 0x00000b9000017945 */ /* 0x000fe80003800200 */
[----:B------:R-:W-:-:S13]  /*1dc0*/  ISETP.GE.AND P0, PT, R0, R41, PT ;  /* 0x000000290000720c */ /* 0x000fda0003f06270 */
[----:B------:R-:W-:Y:S05]  /*1dd0*/  @P0 BRA `(.L_x_21) ;  /* 0x0000000800d80947 */ /* 0x000fea0003800000 */
[----:B------:R-:W-:Y:S01]  /*1de0*/  LOP3.LUT R5, RZ, R0, RZ, 0x33, !PT ;  /* 0x00000000ff057212 */ /* 0x000fe200078e33ff */
[----:B------:R-:W-:Y:S01]  /*1df0*/  BSSY.RECONVERGENT B2, `(.L_x_22) ;  /* 0x0000016000027945 */ /* 0x000fe20003800200 */
[----:B------:R-:W-:Y:S02]  /*1e00*/  IMAD.MOV.U32 R40, RZ, RZ, R0 ;  /* 0x000000ffff287224 */ /* 0x000fe400078e0000 */
[----:B------:R-:W-:-:S04]  /*1e10*/  IADD3 R4, PT, PT, R4, -UR4, R5 ;  /* 0x8000000404047c10 */ /* 0x000fc8000fffe005 */
[C---:B------:R-:W-:Y:S02]  /*1e20*/  LOP3.LUT R5, R4.reuse, 0x300, RZ, 0xc0, !PT ;  /* 0x0000030004057812 */ /* 0x040fe400078ec0ff */
[----:B------:R-:W-:Y:S02]  /*1e30*/  ISETP.GE.U32.AND P2, PT, R4, 0x300, PT ;  /* 0x000003000400780c */ /* 0x000fe40003f46070 */
[----:B------:R-:W-:-:S13]  /*1e40*/  ISETP.NE.AND P0, PT, R5, 0x300, PT ;  /* 0x000003000500780c */ /* 0x000fda0003f05270 */
[----:B------:R-:W-:Y:S05]  /*1e50*/  @!P0 BRA `(.L_x_23) ;  /* 0x00000000003c8947 */ /* 0x000fea0003800000 */
[----:B------:R-:W-:Y:S01]  /*1e60*/  LEA.HI R4, R4, 0x1, RZ, 0x18 ;  /* 0x0000000104047811 */ /* 0x000fe200078fc0ff */
[----:B------:R-:W-:Y:S02]  /*1e70*/  VIADD R9, R0, UR4 ;  /* 0x0000000400097c36 */ /* 0x000fe40008000000 */
[----:B------:R-:W-:Y:S01]  /*1e80*/  IMAD.MOV.U32 R40, RZ, RZ, R0 ;  /* 0x000000ffff287224 */ /* 0x000fe200078e0000 */
[----:B------:R-:W-:-:S05]  /*1e90*/  LOP3.LUT R4, R4, 0x3, RZ, 0xc0, !PT ;  /* 0x0000000304047812 */ /* 0x000fca00078ec0ff */
[----:B------:R-:W-:-:S07]  /*1ea0*/  IMAD.MOV R8, RZ, RZ, -R4 ;  /* 0x000000ffff087224 */ /* 0x000fce00078e0a04 */
.L_x_24:
[----:B------:R-:W-:-:S06]  /*1eb0*/  IMAD.WIDE.U32 R4, R9, 0x8, R2 ;  /* 0x0000000809047825 */ /* 0x000fcc00078e0002 */
[----:B------:R-:W2:Y:S01]  /*1ec0*/  LDG.E.64.CONSTANT R4, desc[UR6][R4.64] ;  /* 0x0000000604047981 */ /* 0x000ea2000c1e9b00 */
[----:B------:R-:W-:Y:S02]  /*1ed0*/  VIADD R8, R8, 0x1 ;  /* 0x0000000108087836 */ /* 0x000fe40000000000 */
[----:B------:R-:W-:Y:S02]  /*1ee0*/  VIADD R40, R40, 0x100 ;  /* 0x0000010028287836 */ /* 0x000fe40000000000 */
[----:B------:R-:W-:Y:S01]  /*1ef0*/  VIADD R9, R9, 0x100 ;  /* 0x0000010009097836 */ /* 0x000fe20000000000 */
[----:B------:R-:W-:Y:S01]  /*1f00*/  ISETP.NE.AND P1, PT, R8, RZ, PT ;  /* 0x000000ff0800720c */ /* 0x000fe20003f25270 */
[----:B--2---:R-:W-:-:S06]  /*1f10*/  DSETP.GEU.AND P0, PT, R6, R4, PT ;  /* 0x000000040600722a */ /* 0x004fcc0003f0e000 */
[----:B------:R-:W-:Y:S02]  /*1f20*/  FSEL R6, R4, R6, !P0 ;  /* 0x0000000604067208 */ /* 0x000fe40004000000 */
[----:B------:R-:W-:-:S04]  /*1f30*/  FSEL R7, R5, R7, !P0 ;  /* 0x0000000705077208 */ /* 0x000fc80004000000 */
[----:B------:R-:W-:Y:S05]  /*1f40*/  @P1 BRA `(.L_x_24) ;  /* 0xfffffffc00d81947 */ /* 0x000fea000383ffff */
.L_x_23:
[----:B------:R-:W-:Y:S05]  /*1f50*/  BSYNC.RECONVERGENT B2 ;  /* 0x0000000000027941 */ /* 0x000fea0003800200 */
.L_x_22:
[----:B------:R-:W-:Y:S05]  /*1f60*/  @!P2 BRA `(.L_x_21) ;  /* 0x000000080074a947 */ /* 0x000fea0003800000 */
[----:B------:R-:W0:Y:S01]  /*1f70*/  LDCU.64 UR8, c[0x0][0x380] ;  /* 0x00007000ff0877ac */ /* 0x000e220008000a00 */
[----:B------:R-:W-:Y:S01]  /*1f80*/  IMAD.IADD R9, R41, 0x1, -R40 ;  /* 0x0000000129097824 */ /* 0x000fe200078e0a28 */
[C---:B------:R-:W-:Y:S01]  /*1f90*/  IADD3 R5, P0, PT, R40.reuse, UR4, RZ ;  /* 0x0000000428057c10 */ /* 0x040fe2000ff1e0ff */
[----:B------:R-:W-:Y:S01]  /*1fa0*/  BSSY.RECONVERGENT B2, `(.L_x_25) ;  /* 0x0000059000027945 */ /* 0x000fe20003800200 */
[----:B------:R-:W-:Y:S02]  /*1fb0*/  VIADD R43, R40, UR4 ;  /* 0x00000004282b7c36 */ /* 0x000fe40008000000 */
[----:B------:R-:W-:Y:S01]  /*1fc0*/  ISETP.GT.AND P1, PT, R9, 0xc00, PT ;  /* 0x00000c000900780c */ /* 0x000fe20003f24270 */
[----:B------:R-:W-:Y:S01]  /*1fd0*/  IMAD.X R8, RZ, RZ, RZ, P0 ;  /* 0x000000ffff087224 */ /* 0x000fe200000e06ff */
[----:B0-----:R-:W-:-:S04]  /*1fe0*/  LEA R4, P0, R5, UR8, 0x3 ;  /* 0x0000000805047c11 */ /* 0x001fc8000f8018ff */
[----:B------:R-:W-:Y:S02]  /*1ff0*/  LEA.HI.X R5, R5, UR9, R8, 0x3, P0 ;  /* 0x0000000905057c11 */ /* 0x000fe400080f1c08 */
[----:B------:R-:W-:-:S05]  /*2000*/  IADD3 R4, P0, PT, R4, 0x1000, RZ ;  /* 0x0000100004047810 */ /* 0x000fca0007f1e0ff */
[----:B------:R-:W-:Y:S01]  /*2010*/  IMAD.X R5, RZ, RZ, R5, P0 ;  /* 0x000000ffff057224 */ /* 0x000fe200000e0605 */
[----:B------:R-:W-:Y:S01]  /*2020*/  PLOP3.LUT P0, PT, PT, PT, PT, 0x80, 0x8 ;  /* 0x000000000008781c */ /* 0x000fe20003f0f070 */
[----:B------:R-:W-:-:S12]  /*2030*/  @!P1 BRA `(.L_x_26) ;  /* 0x00000004003c9947 */ /* 0x000fd80003800000 */
[----:B------:R-:W-:Y:S01]  /*2040*/  PLOP3.LUT P0, PT, PT, PT, PT, 0x8, 0x80 ;  /* 0x000000000080781c */ /* 0x000fe20003f0e170 */
[----:B------:R-:W-:-:S12]  /*2050*/  VIADD R45, R41, 0xfffff400 ;  /* 0xfffff400292d7836 */ /* 0x000fd80000000000 */
.L_x_27:
[C---:B------:R-:W-:Y:S01]  /*2060*/  IMAD.WIDE.U32 R38, R43.reuse, 0x8, R2 ;  /* 0x000000082b267825 */ /* 0x040fe200078e0002 */
[----:B------:R-:W2:Y:S04]  /*2070*/  LDG.E.64.CONSTANT R8, desc[UR6][R4.64+-0x800] ;  /* 0xfff8000604087981 */ /* 0x000ea8000c1e9b00 */
[----:B------:R-:W3:Y:S04]  /*2080*/  LDG.E.64.CONSTANT R10, desc[UR6][R4.64] ;  /* 0x00000006040a7981 */ /* 0x000ee8000c1e9b00 */
[----:B------:R-:W4:Y:S01]  /*2090*/  LDG.E.64.CONSTANT R38, desc[UR6][R38.64] ;  /* 0x0000000626267981 */ /* 0x000f22000c1e9b00 */
[----:B------:R-:W-:-:S03]  /*20a0*/  VIADD R15, R43, 0x400 ;  /* 0x000004002b0f7836 */ /* 0x000fc60000000000 */
[----:B------:R-:W5:Y:S01]  /*20b0*/  LDG.E.64.CONSTANT R12, desc[UR6][R4.64+0x800] ;  /* 0x00080006040c7981 */ /* 0x000f62000c1e9b00 */
[----:B------:R-:W-:-:S03]  /*20c0*/  IMAD.WIDE.U32 R14, R15, 0x8, R2 ;  /* 0x000000080f0e7825 */ /* 0x000fc600078e0002 */
[----:B------:R-:W5:Y:S04]  /*20d0*/  LDG.E.64.CONSTANT R16, desc[UR6][R4.64+0x1800] ;  /* 0x0018000604107981 */ /* 0x000f68000c1e9b00 */
[----:B------:R-:W5:Y:S04]  /*20e0*/  LDG.E.64.CONSTANT R14, desc[UR6][R14.64] ;  /* 0x000000060e0e7981 */ /* 0x000f68000c1e9b00 */
[----:B------:R-:W5:Y:S01]  /*20f0*/  LDG.E.64.CONSTANT R18, desc[UR6][R4.64+0x2000] ;  /* 0x0020000604127981 */ /* 0x000f62000c1e9b00 */
        /* <DEDUP_REMOVED lines=11> */
[----:B------:R-:W5:Y:S04]  /*21b0*/  LDG.E.64.CONSTANT R34, desc[UR6][R4.64+0x6000] ;  /* 0x0060000604227981 */ /* 0x000f68000c1e9b00 */
[----:B------:R0:W5:Y:S01]  /*21c0*/  LDG.E.64.CONSTANT R36, desc[UR6][R4.64+0x6800] ;  /* 0x0068000604247981 */ /* 0x000162000c1e9b00 */
[----:B------:R-:W-:-:S05]  /*21d0*/  VIADD R40, R40, 0x1000 ;  /* 0x0000100028287836 */ /* 0x000fca0000000000 */
[----:B------:R-:W-:Y:S02]  /*21e0*/  ISETP.GE.AND P2, PT, R40, R45, PT ;  /* 0x0000002d2800720c */ /* 0x000fe40003f46270 */
[----:B0-----:R-:W-:Y:S01]  /*21f0*/  IADD3 R4, P3, PT, R4, 0x8000, RZ ;  /* 0x0000800004047810 */ /* 0x001fe20007f7e0ff */
[----:B------:R-:W-:-:S04]  /*2200*/  VIADD R43, R43, 0x1000 ;  /* 0x000010002b2b7836 */ /* 0x000fc80000000000 */
[----:B------:R-:W-:Y:S01]  /*2210*/  IMAD.X R5, RZ, RZ, R5, P3 ;  /* 0x000000ffff057224 */ /* 0x000fe200018e0605 */
[----:B----4-:R-:W-:-:S06]  /*2220*/  DSETP.GEU.AND P1, PT, R6, R38, PT ;  /* 0x000000260600722a */ /* 0x010fcc0003f2e000 */
[----:B------:R-:W-:Y:S02]  /*2230*/  FSEL R6, R38, R6, !P1 ;  /* 0x0000000626067208 */ /* 0x000fe40004800000 */
[----:B------:R-:W-:-:S06]  /*2240*/  FSEL R7, R39, R7, !P1 ;  /* 0x0000000727077208 */ /* 0x000fcc0004800000 */
[----:B--2---:R-:W-:-:S06]  /*2250*/  DSETP.GEU.AND P1, PT, R6, R8, PT ;  /* 0x000000080600722a */ /* 0x004fcc0003f2e000 */
[----:B------:R-:W-:Y:S02]  /*2260*/  FSEL R6, R8, R6, !P1 ;  /* 0x0000000608067208 */ /* 0x000fe40004800000 */
[----:B------:R-:W-:-:S06]  /*2270*/  FSEL R7, R9, R7, !P1 ;  /* 0x0000000709077208 */ /* 0x000fcc0004800000 */
[----:B---3--:R-:W-:-:S06]  /*2280*/  DSETP.GEU.AND P1, PT, R6, R10, PT ;  /* 0x0000000a0600722a */ /* 0x008fcc0003f2e000 */
[----:B------:R-:W-:Y:S02]  /*2290*/  FSEL R6, R10, R6, !P1 ;  /* 0x000000060a067208 */ /* 0x000fe40004800000 */
[----:B------:R-:W-:-:S06]  /*22a0*/  FSEL R7, R11, R7, !P1 ;  /* 0x000000070b077208 */ /* 0x000fcc0004800000 */
[----:B-----5:R-:W-:-:S06]  /*22b0*/  DSETP.GEU.AND P1, PT, R6, R12, PT ;  /* 0x0000000c0600722a */ /* 0x020fcc0003f2e000 */
        /* <DEDUP_REMOVED lines=39> */
.L_x_26:
[----:B------:R-:W-:Y:S05]  /*2530*/  BSYNC.RECONVERGENT B2 ;  /* 0x0000000000027941 */ /* 0x000fea0003800200 */
.L_x_25:
[----:B------:R-:W-:Y:S01]  /*2540*/  IMAD.IADD R8, R41, 0x1, -R40 ;  /* 0x0000000129087824 */ /* 0x000fe200078e0a28 */
[----:B------:R-:W-:Y:S04]  /*2550*/  BSSY.RECONVERGENT B2, `(.L_x_28) ;  /* 0x000002b000027945 */ /* 0x000fe80003800200 */
[----:B------:R-:W-:-:S13]  /*2560*/  ISETP.GT.AND P1, PT, R8, 0x400, PT ;  /* 0x000004000800780c */ /* 0x000fda0003f24270 */
[----:B------:R-:W-:Y:S05]  /*2570*/  @!P1 BRA `(.L_x_29) ;  /* 0x0000000000a09947 */ /* 0x000fea0003800000 */
        /* <DEDUP_REMOVED lines=9> */
[----:B------:R-:W5:Y:S04]  /*2610*/  LDG.E.64.CONSTANT R22, desc[UR6][R4.64+0x2000] ;  /* 0x0020000604167981 */ /* 0x000f68000c1e9b00 */
[----:B------:R0:W5:Y:S01]  /*2620*/  LDG.E.64.CONSTANT R8, desc[UR6][R4.64+0x2800] ;  /* 0x0028000604087981 */ /* 0x000162000c1e9b00 */
[----:B------:R-:W-:-:S02]  /*2630*/  VIADD R40, R40, 0x800 ;  /* 0x0000080028287836 */ /* 0x000fc40000000000 */
[----:B------:R-:W-:Y:S01]  /*2640*/  VIADD R43, R43, 0x800 ;  /* 0x000008002b2b7836 */ /* 0x000fe20000000000 */
[----:B0-----:R-:W-:-:S05]  /*2650*/  IADD3 R4, P2, PT, R4, 0x4000, RZ ;  /* 0x0000400004047810 */ /* 0x001fca0007f5e0ff */
        /* <DEDUP_REMOVED lines=22> */
[----:B------:R-:W-:Y:S01]  /*27c0*/  DSETP.GEU.AND P1, PT, R6, R8, PT ;  /* 0x000000080600722a */ /* 0x000fe20003f2e000 */
[----:B------:R-:W-:-:S05]  /*27d0*/  PLOP3.LUT P0, PT, PT, PT, PT, 0x8, 0x80 ;  /* 0x000000000080781c */ /* 0x000fca0003f0e170 */
[----:B------:R-:W-:Y:S02]  /*27e0*/  FSEL R6, R8, R6, !P1 ;  /* 0x0000000608067208 */ /* 0x000fe40004800000 */
[----:B------:R-:W-:-:S07]  /*27f0*/  FSEL R7, R9, R7, !P1 ;  /* 0x0000000709077208 */ /* 0x000fce0004800000 */
.L_x_29:
[----:B------:R-:W-:Y:S05]  /*2800*/  BSYNC.RECONVERGENT B2 ;  /* 0x0000000000027941 */ /* 0x000fea0003800200 */
.L_x_28:
[----:B------:R-:W-:-:S13]  /*2810*/  ISETP.LT.OR P0, PT, R40, R41, P0 ;  /* 0x000000292800720c */ /* 0x000fda0000701670 */
[----:B------:R-:W-:Y:S05]  /*2820*/  @!P0 BRA `(.L_x_21) ;  /* 0x0000000000448947 */ /* 0x000fea0003800000 */
[----:B------:R-:W-:Y:S01]  /*2830*/  IMAD.WIDE.U32 R2, R43, 0x8, R2 ;  /* 0x000000082b027825 */ /* 0x000fe200078e0002 */
[----:B------:R-:W2:Y:S04]  /*2840*/  LDG.E.64.CONSTANT R8, desc[UR6][R4.64+-0x800] ;  /* 0xfff8000604087981 */ /* 0x000ea8000c1e9b00 */
[----:B------:R-:W3:Y:S04]  /*2850*/  LDG.E.64.CONSTANT R10, desc[UR6][R4.64] ;  /* 0x00000006040a7981 */ /* 0x000ee8000c1e9b00 */
[----:B------:R-:W4:Y:S04]  /*2860*/  LDG.E.64.CONSTANT R2, desc[UR6][R2.64] ;  /* 0x0000000602027981 */ /* 0x000f28000c1e9b00 */
[----:B------:R-:W5:Y:S01]  /*2870*/  LDG.E.64.CONSTANT R12, desc[UR6][R4.64+0x800] ;  /* 0x00080006040c7981 */ /* 0x000f62000c1e9b00 */
        /* <DEDUP_REMOVED lines=11> */
[----:B------:R-:W-:-:S07]  /*2930*/  FSEL R7, R13, R3, !P0 ;  /* 0x000000030d077208 */ /* 0x000fce0004000000 */
.L_x_21:
[----:B------:R-:W-:Y:S05]  /*2940*/  BSYNC.RECONVERGENT B1 ;  /* 0x0000000000017941 */ /* 0x000fea0003800200 */
.L_x_19:
[----:B------:R-:W0:Y:S01]  /*2950*/  S2R R10, SR_LANEID ;  /* 0x00000000000a7919 */ /* 0x000e220000000000 */
[----:B------:R-:W-:Y:S04]  /*2960*/  SHFL.DOWN PT, R2, R6, 0x1, 0x1f ;  /* 0x08201f0006027f89 */ /* 0x000fe800000e0000 */
        /* <DEDUP_REMOVED lines=10> */
[----:B------:R-:W-:-:S02]  /*2a10*/  @!P2 MOV R7, 0x400 ;  /* 0x000004000007a802 */ /* 0x000fc40000000f00 */
        /* <DEDUP_REMOVED lines=8> */
[----:B------:R-:W-:Y:S01]  /*2aa0*/  SHFL.DOWN PT, R2, R4, 0x4, 0x1f ;  /* 0x08801f0004027f89 */ /* 0x000fe200000e0000 */
[----:B-1----:R-:W-:-:S03]  /*2ab0*/  @!P2 LEA R7, R8, R7, 0x18 ;  /* 0x000000070807a211 */ /* 0x002fc600078ec0ff */
[----:B------:R-:W0:Y:S02]  /*2ac0*/  SHFL.DOWN PT, R3, R5, 0x4, 0x1f ;  /* 0x08801f0005037f89 */ /* 0x000e2400000e0000 */
[----:B------:R-:W-:Y:S01]  /*2ad0*/  @!P2 IMAD.IADD R9, R6, 0x1, R7 ;  /* 0x000000010609a824 */ /* 0x000fe200078e0207 */
[----:B0-----:R-:W-:-:S06]  /*2ae0*/  DSETP.GEU.AND P0, PT, R4, R2, PT ;  /* 0x000000020400722a */ /* 0x001fcc0003f0e000 */
[----:B------:R-:W-:Y:S02]  /*2af0*/  @!P1 FSEL R4, R2, R4, !P0 ;  /* 0x0000000402049208 */ /* 0x000fe40004000000 */
[----:B------:R-:W-:Y:S02]  /*2b00*/  @!P1 FSEL R5, R3, R5, !P0 ;  /* 0x0000000503059208 */ /* 0x000fe40004000000 */
[----:B------:R-:W-:Y:S01]  /*2b10*/  ISETP.GT.AND P1, PT, R10, 0x17, PT ;  /* 0x000000170a00780c */ /* 0x000fe20003f24270 */
[----:B------:R-:W-:Y:S04]  /*2b20*/  SHFL.DOWN PT, R2, R4, 0x8, 0x1f ;  /* 0x09001f0004027f89 */ /* 0x000fe800000e0000 */
[----:B------:R-:W0:Y:S02]  /*2b30*/  SHFL.DOWN PT, R3, R5, 0x8, 0x1f ;  /* 0x09001f0005037f89 */ /* 0x000e2400000e0000 */
[----:B0-----:R-:W-:-:S06]  /*2b40*/  DSETP.GEU.AND P0, PT, R4, R2, PT ;  /* 0x000000020400722a */ /* 0x001fcc0003f0e000 */
[----:B------:R-:W-:Y:S02]  /*2b50*/  @!P1 FSEL R4, R2, R4, !P0 ;  /* 0x0000000402049208 */ /* 0x000fe40004000000 */
[----:B------:R-:W-:Y:S02]  /*2b60*/  @!P1 FSEL R5, R3, R5, !P0 ;  /* 0x0000000503059208 */ /* 0x000fe40004000000 */
[----:B------:R-:W-:Y:S01]  /*2b70*/  ISETP.GT.AND P1, PT, R10, 0xf, PT ;  /* 0x0000000f0a00780c */ /* 0x000fe20003f24270 */
[----:B------:R-:W-:Y:S04]  /*2b80*/  SHFL.DOWN PT, R2, R4, 0x10, 0x1f ;  /* 0x0a001f0004027f89 */ /* 0x000fe800000e0000 */
[----:B------:R-:W0:Y:S02]  /*2b90*/  SHFL.DOWN PT, R3, R5, 0x10, 0x1f ;  /* 0x0a001f0005037f89 */ /* 0x000e2400000e0000 */
[----:B0-----:R-:W-:-:S06]  /*2ba0*/  DSETP.GEU.AND P0, PT, R4, R2, PT ;  /* 0x000000020400722a */ /* 0x001fcc0003f0e000 */
[----:B------:R-:W-:Y:S02]  /*2bb0*/  FSEL R2, R2, R4, !P0 ;  /* 0x0000000402027208 */ /* 0x000fe40004000000 */
        /* <DEDUP_REMOVED lines=10> */
[----:B--2---:R-:W0:Y:S04]  /*2c60*/  LDS.128 R8, [UR4+0x10] ;  /* 0x00001004ff087984 */ /* 0x004e280008000c00 */
        /* <DEDUP_REMOVED lines=25> */
.L_x_2:
        /* <DEDUP_REMOVED lines=12> */
.L_x_32:
[----:B------:R-:W-:Y:S05]  /*2ec0*/  BSYNC.RECONVERGENT B1 ;  /* 0x0000000000017941 */ /* 0x000fea0003800200 */
.L_x_31:
        /* <DEDUP_REMOVED lines=17> */
.L_x_37:
        /* <DEDUP_REMOVED lines=12> */
.L_x_36:
[----:B------:R-:W-:Y:S05]  /*30a0*/  BSYNC.RECONVERGENT B2 ;  /* 0x0000000000027941 */ /* 0x000fea0003800200 */
.L_x_35:
        /* <DEDUP_REMOVED lines=9> */
.L_x_40:
        /* <DEDUP_REMOVED lines=74> */
.L_x_39:
[----:B------:R-:W-:Y:S05]  /*35e0*/  BSYNC.RECONVERGENT B2 ;  /* 0x0000000000027941 */ /* 0x000fea0003800200 */
.L_x_38:
        /* <DEDUP_REMOVED lines=42> */
.L_x_42:
[----:B------:R-:W-:Y:S05]  /*3890*/  BSYNC.RECONVERGENT B2 ;  /* 0x0000000000027941 */ /* 0x000fea0003800200 */
.L_x_41:
        /* <DEDUP_REMOVED lines=20> */
.L_x_34:
[----:B------:R-:W-:Y:S05]  /*39e0*/  BSYNC.RECONVERGENT B1 ;  /* 0x0000000000017941 */ /* 0x000fea0003800200 */
.L_x_33:
        /* <DEDUP_REMOVED lines=14> */
[----:B------:R-:W-:Y:S01]  /*3ad0*/  IMAD.MOV.U32 R2, RZ, RZ, R9 ;  /* 0x000000ffff027224 */ /* 0x000fe200078e0009 */
[----:B------:R-:W-:Y:S01]  /*3ae0*/  @!P2 MOV R4, 0x400 ;  /* 0x000004000004a802 */ /* 0x000fe20000000f00 */
[----:B------:R-:W-:Y:S01]  /*3af0*/  IMAD.MOV.U32 R3, RZ, RZ, R11 ;  /* 0x000000ffff037224 */ /* 0x000fe200078e000b */
[----:B------:R-:W0:Y:S01]  /*3b00*/  SHFL.DOWN PT, R7, R11, 0x2, 0x1f ;  /* 0x08401f000b077f89 */ /* 0x000e2200000e0000 */
[----:B------:R-:W-:Y:S01]  /*3b10*/  @!P2 SHF.R.U32.HI R0, RZ, 0x2, R5 ;  /* 0x00000002ff00a819 */ /* 0x000fe20000011605 */
[----:B------:R-:W1:Y:S03]  /*3b20*/  @!P2 S2R R13, SR_CgaCtaId ;  /* 0x00000000000da919 */ /* 0x000e660000008800 */
[----:B------:R-:W-:Y:S01]  /*3b30*/  @!P2 LOP3.LUT R0, R0, 0xf8, RZ, 0xc0, !PT ;  /* 0x000000f80000a812 */ /* 0x000fe200078ec0ff */
[----:B0-----:R-:W-:-:S06]  /*3b40*/  DSETP.GEU.AND P0, PT, R2, R6, PT ;  /* 0x000000060200722a */ /* 0x001fcc0003f0e000 */
[----:B------:R-:W-:Y:S02]  /*3b50*/  @!P1 FSEL R9, R6, R9, !P0 ;  /* 0x0000000906099208 */ /* 0x000fe40004000000 */
[----:B------:R-:W-:Y:S02]  /*3b60*/  @!P1 FSEL R11, R7, R11, !P0 ;  /* 0x0000000b070b9208 */ /* 0x000fe40004000000 */
[----:B------:R-:W-:Y:S01]  /*3b70*/  ISETP.GT.AND P1, PT, R8, 0x1b, PT ;  /* 0x0000001b0800780c */ /* 0x000fe20003f24270 */
[----:B------:R-:W-:Y:S01]  /*3b80*/  SHFL.DOWN PT, R2, R9, 0x4, 0x1f ;  /* 0x08801f0009027f89 */ /* 0x000fe200000e0000 */
[----:B------:R-:W-:Y:S01]  /*3b90*/  IMAD.MOV.U32 R6, RZ, RZ, R9 ;  /* 0x000000ffff067224 */ /* 0x000fe200078e0009 */
[----:B-1----:R-:W-:Y:S01]  /*3ba0*/  @!P2 LEA R13, R13, R4, 0x18 ;  /* 0x000000040d0da211 */ /* 0x002fe200078ec0ff */
[----:B------:R-:W-:Y:S01]  /*3bb0*/  IMAD.MOV.U32 R7, RZ, RZ, R11 ;  /* 0x000000ffff077224 */ /* 0x000fe200078e000b */
[----:B------:R-:W0:Y:S03]  /*3bc0*/  SHFL.DOWN PT, R3, R11, 0x4, 0x1f ;  /* 0x08801f000b037f89 */ /* 0x000e2600000e0000 */
[----:B------:R-:W-:-:S02]  /*3bd0*/  @!P2 IMAD.IADD R13, R0, 0x1, R13 ;  /* 0x00000001000da824 */ /* 0x000fc400078e020d */
[----:B0-----:R-:W-:-:S06]  /*3be0*/  DSETP.GEU.AND P0, PT, R6, R2, PT ;  /* 0x000000020600722a */ /* 0x001fcc0003f0e000 */
[----:B------:R-:W-:Y:S02]  /*3bf0*/  @!P1 FSEL R9, R2, R9, !P0 ;  /* 0x0000000902099208 */ /* 0x000fe40004000000 */
[----:B------:R-:W-:Y:S02]  /*3c00*/  @!P1 FSEL R11, R3, R11, !P0 ;  /* 0x0000000b030b9208 */ /* 0x000fe40004000000 */
[----:B------:R-:W-:Y:S01]  /*3c10*/  ISETP.GT.AND P1, PT, R8, 0x17, PT ;  /* 0x000000170800780c */ /* 0x000fe20003f24270 */
[----:B------:R-:W-:Y:S01]  /*3c20*/  SHFL.DOWN PT, R2, R9, 0x8, 0x1f ;  /* 0x09001f0009027f89 */ /* 0x000fe200000e0000 */
[----:B------:R-:W-:Y:S02]  /*3c30*/  IMAD.MOV.U32 R6, RZ, RZ, R9 ;  /* 0x000000ffff067224 */ /* 0x000fe400078e0009 */
[----:B------:R-:W-:Y:S01]  /*3c40*/  IMAD.MOV.U32 R7, RZ, RZ, R11 ;  /* 0x000000ffff077224 */ /* 0x000fe200078e000b */
[----:B------:R-:W0:Y:S05]  /*3c50*/  SHFL.DOWN PT, R3, R11, 0x8, 0x1f ;  /* 0x09001f000b037f89 */ /* 0x000e2a00000e0000 */
        /* <DEDUP_REMOVED lines=20> */
[----:B------:R-:W0:Y:S04]  /*3da0*/  LDS.128 R8, [UR4+0x10] ;  /* 0x00001004ff087984 */ /* 0x000e280008000c00 */
[----:B-1----:R-:W1:Y:S01]  /*3db0*/  LDS.128 R12, [UR4+0x20] ;  /* 0x00002004ff0c7984 */ /* 0x002e620008000c00 */
        /* <DEDUP_REMOVED lines=24> */
.L_x_43:
        /* <DEDUP_REMOVED lines=20> */
[----:B------:R-:W0:Y:S05]  /*4080*/  SHFL.DOWN PT, R7, R0, 0x2, R11 ;  /* 0x0840000000077989 */ /* 0x000e2a00000e000b */
[----:B0-----:R-:W-:-:S06]  /*4090*/  DSETP.GEU.AND P0, PT, R2, R6, PT ;  /* 0x000000060200722a */ /* 0x001fcc0003f0e000 */
[----:B------:R-:W-:Y:S01]  /*40a0*/  @!P1 FSEL R9, R6, R9, !P0 ;  /* 0x0000000906099208 */ /* 0x000fe20004000000 */
[----:B------:R-:W-:Y:S01]  /*40b0*/  VIADD R6, R8, 0x4 ;  /* 0x0000000408067836 */ /* 0x000fe20000000000 */
[----:B------:R-:W-:-:S03]  /*40c0*/  @!P1 FSEL R0, R7, R0, !P0 ;  /* 0x0000000007009208 */ /* 0x000fc60004000000 */
[----:B------:R-:W-:Y:S01]  /*40d0*/  SHFL.DOWN PT, R2, R9, 0x4, R11 ;  /* 0x0880000009027989 */ /* 0x000fe200000e000b */
[----:B------:R-:W-:Y:S01]  /*40e0*/  ISETP.GT.AND P1, PT, R6, R11, PT ;  /* 0x0000000b0600720c */ /* 0x000fe20003f24270 */
[----:B------:R-:W-:Y:S02]  /*40f0*/  IMAD.MOV.U32 R6, RZ, RZ, R9 ;  /* 0x000000ffff067224 */ /* 0x000fe400078e0009 */
[----:B------:R-:W0:Y:S01]  /*4100*/  SHFL.DOWN PT, R3, R0, 0x4, R11 ;  /* 0x0880000000037989 */ /* 0x000e2200000e000b */
[----:B------:R-:W-:-:S06]  /*4110*/  IMAD.MOV.U32 R7, RZ, RZ, R0 ;  /* 0x000000ffff077224 */ /* 0x000fcc00078e0000 */
[----:B0-----:R-:W-:Y:S01]  /*4120*/  DSETP.GEU.AND P0, PT, R6, R2, PT ;  /* 0x000000020600722a */ /* 0x001fe20003f0e000 */
[----:B------:R-:W-:-:S05]  /*4130*/  VIADD R6, R8, 0x8 ;  /* 0x0000000808067836 */ /* 0x000fca0000000000 */
        /* <DEDUP_REMOVED lines=15> */
[----:B------:R-:W-:Y:S02]  /*4230*/  IMAD.MOV.U32 R6, RZ, RZ, R9 ;  /* 0x000000ffff067224 */ /* 0x000fe400078e0009 */
[----:B------:R-:W-:Y:S01]  /*4240*/  IMAD.MOV.U32 R7, RZ, RZ, R0 ;  /* 0x000000ffff077224 */ /* 0x000fe200078e0000 */
[----:B------:R-:W0:Y:S05]  /*4250*/  SHFL.DOWN PT, R3, R0, 0x10, R11 ;  /* 0x0a00000000037989 */ /* 0x000e2a00000e000b */
[----:B0-----:R-:W-:Y:S01]  /*4260*/  DSETP.GEU.AND P1, PT, R6, R2, PT ;  /* 0x000000020600722a */ /* 0x001fe20003f2e000 */
[----:B------:R-:W-:-:S02]  /*4270*/  @!P0 MOV R7, 0x400 ;  /* 0x0000040000078802 */ /* 0x000fc40000000f00 */
[----:B------:R-:W-:Y:S02]  /*4280*/  @!P0 SHF.R.U32.HI R6, RZ, 0x2, R5 ;  /* 0x00000002ff068819 */ /* 0x000fe40000011605 */
[----:B-1----:R-:W-:Y:S02]  /*4290*/  @!P0 LEA R7, R10, R7, 0x18 ;  /* 0x000000070a078211 */ /* 0x002fe400078ec0ff */
[----:B------:R-:W-:Y:S02]  /*42a0*/  @!P0 LOP3.LUT R6, R6, 0xf8, RZ, 0xc0, !PT ;  /* 0x000000f806068812 */ /* 0x000fe400078ec0ff */
[----:B------:R-:W-:Y:S02]  /*42b0*/  @!P2 FSEL R9, R2, R9, !P1 ;  /* 0x000000090209a208 */ /* 0x000fe40004800000 */
[----:B------:R-:W-:Y:S01]  /*42c0*/  @!P2 FSEL R0, R3, R0, !P1 ;  /* 0x000000000300a208 */ /* 0x000fe20004800000 */
[----:B------:R-:W-:Y:S02]  /*42d0*/  @!P0 IMAD.IADD R3, R6, 0x1, R7 ;  /* 0x0000000106038824 */ /* 0x000fe400078e0207 */
[----:B------:R-:W-:-:S02]  /*42e0*/  IMAD.MOV.U32 R6, RZ, RZ, R9 ;  /* 0x000000ffff067224 */ /* 0x000fc400078e0009 */
[----:B------:R-:W-:-:S05]  /*42f0*/  IMAD.MOV.U32 R7, RZ, RZ, R0 ;  /* 0x000000ffff077224 */ /* 0x000fca00078e0000 */
[----:B------:R1:W-:Y:S01]  /*4300*/  @!P0 STS.64 [R3+0x8], R6 ;  /* 0x0000080603008388 */ /* 0x0003e20000000a00 */
[----:B------:R-:W-:Y:S01]  /*4310*/  BAR.SYNC.DEFER_BLOCKING 0x0 ;  /* 0x0000000000007b1d */ /* 0x000fe20000010000 */
[----:B------:R-:W-:-:S13]  /*4320*/  ISETP.NE.AND P0, PT, R5, RZ, PT ;  /* 0x000000ff0500720c */ /* 0x000fda0003f05270 */
[----:B-1----:R-:W-:Y:S05]  /*4330*/  @P0 BRA `(.L_x_17) ;  /* 0x0000001800340947 */ /* 0x002fea0003800000 */
[----:B------:R-:W0:Y:S01]  /*4340*/  S2UR UR5, SR_CgaCtaId ;  /* 0x00000000000579c3 */ /* 0x000e220000008800 */
[----:B------:R-:W-:Y:S01]  /*4350*/  UMOV UR4, 0x400 ;  /* 0x0000040000047882 */ /* 0x000fe20000000000 */
[C---:B------:R-:W-:Y:S02]  /*4360*/  ISETP.GT.AND P3, PT, R4.reuse, 0x20, PT ;  /* 0x000000200400780c */ /* 0x040fe40003f64270 */
        /* <DEDUP_REMOVED lines=10> */
[----:B------:R-:W-:Y:S01]  /*4410*/  ISETP.GT.AND P1, PT, R4, 0x60, PT ;  /* 0x000000600400780c */ /* 0x000fe20003f24270 */
[----:B------:R-:W-:Y:S02]  /*4420*/  IMAD.MOV.U32 R2, RZ, RZ, R6 ;  /* 0x000000ffff027224 */ /* 0x000fe400078e0006 */
        /* <DEDUP_REMOVED lines=29> */
.L_x_30:
[----:B------:R-:W0:Y:S01]  /*4600*/  S2R R41, SR_TID.X ;  /* 0x0000000000297919 */ /* 0x000e220000002100 */
[----:B------:R-:W0:Y:S02]  /*4610*/  LDC.64 R6, c[0x0][0x380] ;  /* 0x0000e000ff067b82 */ /* 0x000e240000000a00 */
[----:B0-----:R-:W-:-:S05]  /*4620*/  IMAD.WIDE.U32 R6, R41, 0x8, R6 ;  /* 0x0000000829067825 */ /* 0x001fca00078e0006 */
[----:B------:R-:W2:Y:S04]  /*4630*/  LDG.E.64.CONSTANT R20, desc[UR6][R6.64] ;  /* 0x0000000606147981 */ /* 0x000ea8000c1e9b00 */
[----:B------:R-:W2:Y:S04]  /*4640*/  LDG.E.64.CONSTANT R2, desc[UR6][R6.64+0x800] ;  /* 0x0008000606027981 */ /* 0x000ea8000c1e9b00 */
[----:B------:R-:W3:Y:S04]  /*4650*/  LDG.E.64.CONSTANT R8, desc[UR6][R6.64+0x1000] ;  /* 0x0010000606087981 */ /* 0x000ee8000c1e9b00 */
[----:B------:R-:W4:Y:S04]  /*4660*/  LDG.E.64.CONSTANT R10, desc[UR6][R6.64+0x1800] ;  /* 0x00180006060a7981 */ /* 0x000f28000c1e9b00 */
[----:B------:R-:W5:Y:S04]  /*4670*/  LDG.E.64.CONSTANT R12, desc[UR6][R6.64+0x2000] ;  /* 0x00200006060c7981 */ /* 0x000f68000c1e9b00 */
[----:B------:R-:W5:Y:S04]  /*4680*/  LDG.E.64.CONSTANT R14, desc[UR6][R6.64+0x2800] ;  /* 0x00280006060e7981 */ /* 0x000f68000c1e9b00 */
[----:B------:R-:W5:Y:S04]  /*4690*/  LDG.E.64.CONSTANT R16, desc[UR6][R6.64+0x3000] ;  /* 0x0030000606107981 */ /* 0x000f68000c1e9b00 */
[----:B------:R-:W5:Y:S01]  /*46a0*/  LDG.E.64.CONSTANT R18, desc[UR6][R6.64+0x3800] ;  /* 0x0038000606127981 */ /* 0x000f62000c1e9b00 */
[----:B------:R-:W-:Y:S01]  /*46b0*/  ISETP.GE.U32.AND P1, PT, R4, 0x1000, PT ;  /* 0x000010000400780c */ /* 0x000fe20003f26070 */
[----:B------:R-:W-:Y:S01]  /*46c0*/  IMAD.MOV.U32 R45, RZ, RZ, 0x800 ;  /* 0x00000800ff2d7424 */ /* 0x000fe200078e00ff */
[----:B--2---:R-:W-:-:S06]  /*46d0*/  DSETP.GEU.AND P0, PT, R20, R2, PT ;  /* 0x000000021400722a */ /* 0x004fcc0003f0e000 */
        /* <DEDUP_REMOVED lines=21> */
[----:B------:R-:W0:Y:S01]  /*4830*/  LDC R24, c[0x0][0x390] ;  /* 0x0000e400ff187b82 */ /* 0x000e220000000800 */
[----:B------:R-:W-:Y:S02]  /*4840*/  VIADD R0, R4, 0xfffff800 ;  /* 0xfffff80004007836 */ /* 0x000fe40000000000 */
[----:B------:R-:W-:-:S07]  /*4850*/  IMAD.MOV.U32 R45, RZ, RZ, 0x800 ;  /* 0x00000800ff2d7424 */ /* 0x000fce00078e00ff */
.L_x_46:
[----:B------:R-:W-:-:S05]  /*4860*/  IMAD.WIDE R4, R45, 0x8, R6 ;  /* 0x000000082d047825 */ /* 0x000fca00078e0206 */
[----:B------:R-:W2:Y:S04]  /*4870*/  LDG.E.64.CONSTANT R10, desc[UR6][R4.64] ;  /* 0x00000006040a7981 */ /* 0x000ea8000c1e9b00 */
[----:B------:R-:W3:Y:S04]  /*4880*/  LDG.E.64.CONSTANT R12, desc[UR6][R4.64+0x800] ;  /* 0x00080006040c7981 */ /* 0x000ee8000c1e9b00 */
[----:B------:R-:W4:Y:S04]  /*4890*/  LDG.E.64.CONSTANT R14, desc[UR6][R4.64+0x1000] ;  /* 0x00100006040e7981 */ /* 0x000f28000c1e9b00 */
[----:B------:R-:W5:Y:S04]  /*48a0*/  LDG.E.64.CONSTANT R16, desc[UR6][R4.64+0x1800] ;  /* 0x0018000604107981 */ /* 0x000f68000c1e9b00 */
[----:B------:R-:W5:Y:S04]  /*48b0*/  LDG.E.64.CONSTANT R18, desc[UR6][R4.64+0x2000] ;  /* 0x0020000604127981 */ /* 0x000f68000c1e9b00 */
[----:B------:R-:W5:Y:S04]  /*48c0*/  LDG.E.64.CONSTANT R20, desc[UR6][R4.64+0x2800] ;  /* 0x0028000604147981 */ /* 0x000f68000c1e9b00 */
[----:B------:R-:W5:Y:S04]  /*48d0*/  LDG.E.64.CONSTANT R22, desc[UR6][R4.64+0x3000] ;  /* 0x0030000604167981 */ /* 0x000f68000c1e9b00 */
[----:B------:R0:W5:Y:S02]  /*48e0*/  LDG.E.64.CONSTANT R8, desc[UR6][R4.64+0x3800] ;  /* 0x0038000604087981 */ /* 0x000164000c1e9b00 */
[----:B0-----:R-:W-:-:S04]  /*48f0*/  IMAD.MOV.U32 R4, RZ, RZ, R24 ;  /* 0x000000ffff047224 */ /* 0x001fc800078e0018 */
[----:B------:R-:W-:-:S05]  /*4900*/  IMAD.IADD R5, R4, 0x1, -R45 ;  /* 0x0000000104057824 */ /* 0x000fca00078e0a2d */
[----:B------:R-:W-:Y:S01]  /*4910*/  ISETP.GE.AND P1, PT, R5, 0x800, PT ;  /* 0x000008000500780c */ /* 0x000fe20003f26270 */
        /* <DEDUP_REMOVED lines=25> */
[----:B------:R-:W-:-:S05]  /*4ab0*/  VIADD R45, R45, 0x800 ;  /* 0x000008002d2d7836 */ /* 0x000fca0000000000 */
[----:B------:R-:W-:-:S13]  /*4ac0*/  ISETP.GT.AND P0, PT, R45, R0, PT ;  /* 0x000000002d00720c */ /* 0x000fda0003f04270 */
[----:B------:R-:W-:Y:S05]  /*4ad0*/  @!P0 BRA `(.L_x_46) ;  /* 0xfffffffc00608947 */ /* 0x000fea000383ffff */
.L_x_44:
[----:B------:R-:W-:-:S13]  /*4ae0*/  ISETP.GE.AND P0, PT, R45, R4, PT ;  /* 0x000000042d00720c */ /* 0x000fda0003f06270 */
[----:B------:R-:W-:Y:S05]  /*4af0*/  @P0 BRA `(.L_x_45) ;  /* 0x0000000800fc0947 */ /* 0x000fea0003800000 */
[----:B------:R-:W-:Y:S01]  /*4b00*/  IMAD.IADD R0, R4, 0x1, -R45 ;  /* 0x0000000104007824 */ /* 0x000fe200078e0a2d */
[----:B------:R-:W-:Y:S04]  /*4b10*/  BSSY.RECONVERGENT B1, `(.L_x_45) ;  /* 0x00000bd000017945 */ /* 0x000fe80003800200 */
[----:B------:R-:W-:-:S13]  /*4b20*/  ISETP.GE.AND P0, PT, R41, R0, PT ;  /* 0x000000002900720c */ /* 0x000fda0003f06270 */
[----:B------:R-:W-:Y:S05]  /*4b30*/  @P0 BRA `(.L_x_47) ;  /* 0x0000000800e80947 */ /* 0x000fea0003800000 */
[----:B------:R-:W-:Y:S01]  /*4b40*/  LOP3.LUT R5, RZ, R41, RZ, 0x33, !PT ;  /* 0x00000029ff057212 */ /* 0x000fe200078e33ff */
[----:B------:R-:W-:Y:S01]  /*4b50*/  BSSY.RECONVERGENT B2, `(.L_x_48) ;  /* 0x0000017000027945 */ /* 0x000fe20003800200 */
[----:B------:R-:W-:Y:S02]  /*4b60*/  IMAD.MOV.U32 R43, RZ, RZ, R41 ;  /* 0x000000ffff2b7224 */ /* 0x000fe400078e0029 */
[----:B------:R-:W-:-:S04]  /*4b70*/  IADD3 R4, PT, PT, -R45, R4, R5 ;  /* 0x000000042d047210 */ /* 0x000fc80007ffe105 */
[C---:B------:R-:W-:Y:S02]  /*4b80*/  LOP3.LUT R5, R4.reuse, 0x300, RZ, 0xc0, !PT ;  /* 0x0000030004057812 */ /* 0x040fe400078ec0ff */
[----:B------:R-:W-:Y:S02]  /*4b90*/  ISETP.GE.U32.AND P2, PT, R4, 0x300, PT ;  /* 0x000003000400780c */ /* 0x000fe40003f46070 */
[----:B------:R-:W-:-:S13]  /*4ba0*/  ISETP.NE.AND P0, PT, R5, 0x300, PT ;  /* 0x000003000500780c */ /* 0x000fda0003f05270 */
[----:B------:R-:W-:Y:S05]  /*4bb0*/  @!P0 BRA `(.L_x_49) ;  /* 0x0000000000408947 */ /* 0x000fea0003800000 */
[----:B------:R-:W0:Y:S01]  /*4bc0*/  LDC.64 R6, c[0x0][0x380] ;  /* 0x0000e000ff067b82 */ /* 0x000e220000000a00 */
[----:B------:R-:W-:Y:S01]  /*4bd0*/  LEA.HI R4, R4, 0x1, RZ, 0x18 ;  /* 0x0000000104047811 */ /* 0x000fe200078fc0ff */
[----:B------:R-:W-:Y:S02]  /*4be0*/  IMAD.IADD R9, R41, 0x1, R45 ;  /* 0x0000000129097824 */ /* 0x000fe400078e022d */
[----:B------:R-:W-:Y:S01]  /*4bf0*/  IMAD.MOV.U32 R43, RZ, RZ, R41 ;  /* 0x000000ffff2b7224 */ /* 0x000fe200078e0029 */
[----:B------:R-:W-:-:S05]  /*4c00*/  LOP3.LUT R4, R4, 0x3, RZ, 0xc0, !PT ;  /* 0x0000000304047812 */ /* 0x000fca00078ec0ff */
[----:B------:R-:W-:-:S07]  /*4c10*/  IMAD.MOV R8, RZ, RZ, -R4 ;  /* 0x000000ffff087224 */ /* 0x000fce00078e0a04 */
.L_x_50:
[----:B0-----:R-:W-:-:S06]  /*4c20*/  IMAD.WIDE.U32 R4, R9, 0x8, R6 ;  /* 0x0000000809047825 */ /* 0x001fcc00078e0006 */
        /* <DEDUP_REMOVED lines=9> */
.L_x_49:
[----:B------:R-:W-:Y:S05]  /*4cc0*/  BSYNC.RECONVERGENT B2 ;  /* 0x0000000000027941 */ /* 0x000fea0003800200 */
.L_x_48:
[----:B------:R-:W-:Y:S05]  /*4cd0*/  @!P2 BRA `(.L_x_47) ;  /* 0x000000080080a947 */ /* 0x000fea0003800000 */
[----:B------:R-:W0:Y:S01]  /*4ce0*/  LDCU.64 UR4, c[0x0][0x380] ;  /* 0x00007000ff0477ac */ /* 0x000e220008000a00 */
[----:B------:R-:W-:Y:S01]  /*4cf0*/  IMAD.IADD R7, R0, 0x1, -R43 ;  /* 0x0000000100077824 */ /* 0x000fe200078e0a2b */
[C---:B------:R-:W-:Y:S01]  /*4d00*/  IADD3 R5, P0, PT, R43.reuse, R45, RZ ;  /* 0x0000002d2b057210 */ /* 0x040fe20007f1e0ff */
[----:B------:R-:W-:Y:S01]  /*4d10*/  BSSY.RECONVERGENT B2, `(.L_x_51) ;  /* 0x000005a000027945 */ /* 0x000fe20003800200 */
[----:B------:R-:W-:Y:S02]  /*4d20*/  IMAD.IADD R45, R43, 0x1, R45 ;  /* 0x000000012b2d7824 */ /* 0x000fe400078e022d */
        /* <DEDUP_REMOVED lines=8> */
[----:B------:R-:W0:Y:S01]  /*4db0*/  LDC.64 R6, c[0x0][0x380] ;  /* 0x0000e000ff067b82 */ /* 0x000e220000000a00 */
[----:B------:R-:W-:Y:S01]  /*4dc0*/  PLOP3.LUT P0, PT, PT, PT, PT, 0x8, 0x80 ;  /* 0x000000000080781c */ /* 0x000fe20003f0e170 */
[----:B------:R-:W-:-:S12]  /*4dd0*/  VIADD R40, R0, 0xfffff400 ;  /* 0xfffff40000287836 */ /* 0x000fd80000000000 */
.L_x_53:
[C---:B0-----:R-:W-:Y:S01]  /*4de0*/  IMAD.WIDE.U32 R38, R45.reuse, 0x8, R6 ;  /* 0x000000082d267825 */ /* 0x041fe200078e0006 */
        /* <DEDUP_REMOVED lines=76> */
.L_x_52:
[----:B------:R-:W-:Y:S05]  /*52b0*/  BSYNC.RECONVERGENT B2 ;  /* 0x0000000000027941 */ /* 0x000fea0003800200 */
.L_x_51:
[----:B------:R-:W-:Y:S01]  /*52c0*/  IMAD.IADD R6, R0, 0x1, -R43 ;  /* 0x0000000100067824 */ /* 0x000fe200078e0a2b */
[----:B------:R-:W-:Y:S04]  /*52d0*/  BSSY.RECONVERGENT B2, `(.L_x_54) ;  /* 0x000002c000027945 */ /* 0x000fe80003800200 */
[----:B------:R-:W-:-:S13]  /*52e0*/  ISETP.GT.AND P1, PT, R6, 0x400, PT ;  /* 0x000004000600780c */ /* 0x000fda0003f24270 */
[----:B------:R-:W-:Y:S05]  /*52f0*/  @!P1 BRA `(.L_x_55) ;  /* 0x0000000000a49947 */ /* 0x000fea0003800000 */
[----:B------:R-:W0:Y:S01]  /*5300*/  LDC.64 R16, c[0x0][0x380] ;  /* 0x0000e000ff107b82 */ /* 0x000e220000000a00 */
[----:B------:R-:W2:Y:S04]  /*5310*/  LDG.E.64.CONSTANT R10, desc[UR6][R4.64+-0x800] ;  /* 0xfff80006040a7981 */ /* 0x000ea8000c1e9b00 */
[----:B------:R-:W3:Y:S01]  /*5320*/  LDG.E.64.CONSTANT R12, desc[UR6][R4.64] ;  /* 0x00000006040c7981 */ /* 0x000ee2000c1e9b00 */
[----:B------:R-:W-:-:S03]  /*5330*/  VIADD R7, R45, 0x400 ;  /* 0x000004002d077836 */ /* 0x000fc60000000000 */
[----:B------:R-:W4:Y:S04]  /*5340*/  LDG.E.64.CONSTANT R14, desc[UR6][R4.64+0x800] ;  /* 0x00080006040e7981 */ /* 0x000f28000c1e9b00 */
[----:B------:R-:W5:Y:S04]  /*5350*/  LDG.E.64.CONSTANT R18, desc[UR6][R4.64+0x1800] ;  /* 0x0018000604127981 */ /* 0x000f68000c1e9b00 */
[----:B------:R-:W5:Y:S01]  /*5360*/  LDG.E.64.CONSTANT R20, desc[UR6][R4.64+0x2000] ;  /* 0x0020000604147981 */ /* 0x000f62000c1e9b00 */
[----:B0-----:R-:W-:-:S06]  /*5370*/  IMAD.WIDE.U32 R8, R45, 0x8, R16 ;  /* 0x000000082d087825 */ /* 0x001fcc00078e0010 */
[----:B------:R-:W2:Y:S01]  /*5380*/  LDG.E.64.CONSTANT R8, desc[UR6][R8.64] ;  /* 0x0000000608087981 */ /* 0x000ea2000c1e9b00 */
[----:B------:R-:W-:-:S03]  /*5390*/  IMAD.WIDE.U32 R16, R7, 0x8, R16 ;  /* 0x0000000807107825 */ /* 0x000fc600078e0010 */
[----:B------:R0:W5:Y:S04]  /*53a0*/  LDG.E.64.CONSTANT R6, desc[UR6][R4.64+0x2800] ;  /* 0x0028000604067981 */ /* 0x000168000c1e9b00 */
[----:B------:R-:W5:Y:S01]  /*53b0*/  LDG.E.64.CONSTANT R16, desc[UR6][R16.64] ;  /* 0x0000000610107981 */ /* 0x000f62000c1e9b00 */
[----:B------:R-:W-:Y:S01]  /*53c0*/  VIADD R43, R43, 0x800 ;  /* 0x000008002b2b7836 */ /* 0x000fe20000000000 */
[----:B0-----:R-:W-:Y:S01]  /*53d0*/  IADD3 R4, P2, PT, R4, 0x4000, RZ ;  /* 0x0000400004047810 */ /* 0x001fe20007f5e0ff */
[----:B------:R-:W-:-:S04]  /*53e0*/  VIADD R45, R45, 0x800 ;  /* 0x000008002d2d7836 */ /* 0x000fc80000000000 */
[----:B------:R-:W-:Y:S01]  /*53f0*/  IMAD.X R5, RZ, RZ, R5, P2 ;  /* 0x000000ffff057224 */ /* 0x000fe200010e0605 */
        /* <DEDUP_REMOVED lines=25> */
.L_x_55:
[----:B------:R-:W-:Y:S05]  /*5590*/  BSYNC.RECONVERGENT B2 ;  /* 0x0000000000027941 */ /* 0x000fea0003800200 */
.L_x_54:
[----:B------:R-:W-:-:S13]  /*55a0*/  ISETP.LT.OR P0, PT, R43, R0, P0 ;  /* 0x000000002b00720c */ /* 0x000fda0000701670 */
[----:B------:R-:W-:Y:S05]  /*55b0*/  @!P0 BRA `(.L_x_47) ;  /* 0x0000000000488947 */ /* 0x000fea0003800000 */
[----:B------:R-:W0:Y:S01]  /*55c0*/  LDC.64 R6, c[0x0][0x380] ;  /* 0x0000e000ff067b82 */ /* 0x000e220000000a00 */
[----:B------:R-:W2:Y:S04]  /*55d0*/  LDG.E.64.CONSTANT R8, desc[UR6][R4.64+-0x800] ;  /* 0xfff8000604087981 */ /* 0x000ea8000c1e9b00 */
[----:B------:R-:W3:Y:S04]  /*55e0*/  LDG.E.64.CONSTANT R10, desc[UR6][R4.64] ;  /* 0x00000006040a7981 */ /* 0x000ee8000c1e9b00 */
[----:B------:R-:W4:Y:S01]  /*55f0*/  LDG.E.64.CONSTANT R12, desc[UR6][R4.64+0x800] ;  /* 0x00080006040c7981 */ /* 0x000f22000c1e9b00 */
[----:B0-----:R-:W-:-:S06]  /*5600*/  IMAD.WIDE.U32 R6, R45, 0x8, R6 ;  /* 0x000000082d067825 */ /* 0x001fcc00078e0006 */
[----:B------:R-:W5:Y:S02]  /*5610*/  LDG.E.64.CONSTANT R6, desc[UR6][R6.64] ;  /* 0x0000000606067981 */ /* 0x000f64000c1e9b00 */
[----:B-----5:R-:W-:-:S06]  /*5620*/  DSETP.GEU.AND P0, PT, R2, R6, PT ;  /* 0x000000060200722a */ /* 0x020fcc0003f0e000 */
        /* <DEDUP_REMOVED lines=10> */
[----:B------:R-:W-:-:S07]  /*56d0*/  FSEL R3, R13, R3, !P0 ;  /* 0x000000030d037208 */ /* 0x000fce0004000000 */
.L_x_47:
[----:B------:R-:W-:Y:S05]  /*56e0*/  BSYNC.RECONVERGENT B1 ;  /* 0x0000000000017941 */ /* 0x000fea0003800200 */
.L_x_45:
        /* <DEDUP_REMOVED lines=54> */
[----:B------:R-:W1:Y:S01]  /*5a50*/  S2UR UR5, SR_CgaCtaId ;  /* 0x00000000000579c3 */ /* 0x000e620000008800 */
[----:B------:R-:W-:Y:S02]  /*5a60*/  UMOV UR4, 0x400 ;  /* 0x0000040000047882 */ /* 0x000fe40000000000 */
[----:B-1----:R-:W-:-:S09]  /*5a70*/  ULEA UR4, UR5, UR4, 0x18 ;  /* 0x0000000405047291 */ /* 0x002fd2000f8ec0ff */
[----:B0-----:R-:W0:Y:S04]  /*5a80*/  LDS.128 R8, [UR4+0x10] ;  /* 0x00001004ff087984 */ /* 0x001e280008000c00 */
        /* <DEDUP_REMOVED lines=23> */
[----:B------:R-:W-:-:S07]  /*5c00*/  FSEL R7, R3, R5, !P1 ;  /* 0x0000000503077208 */ /* 0x000fce0004800000 */
.L_x_17:
[----:B------:R-:W-:Y:S05]  /*5c10*/  BSYNC.RECONVERGENT B0 ;  /* 0x0000000000007941 */ /* 0x000fea0003800200 */
.L_x_1:
[----:B------:R-:W-:Y:S05]  /*5c20*/  @P0 EXIT ;  /* 0x000000000000094d */ /* 0x000fea0003800000 */
[----:B------:R-:W4:Y:S01]  /*5c30*/  LDCU.64 UR8, c[0x0][0x398] ;  /* 0x00007300ff0877ac */ /* 0x000f220008000a00 */
[----:B---3--:R-:W3:Y:S01]  /*5c40*/  LDC.64 R4, c[0x0][0x388] ;  /* 0x0000e200ff047b82 */ /* 0x008ee20000000a00 */
[----:B------:R-:W0:Y:S01]  /*5c50*/  LDCU.64 UR4, c[0x0][0x398] ;  /* 0x00007300ff0477ac */ /* 0x000e220008000a00 */
[----:B----4-:R-:W-:-:S06]  /*5c60*/  DSETP.GT.AND P0, PT, R6, UR8, PT ;  /* 0x0000000806007e2a */ /* 0x010fcc000bf04000 */
[----:B012---:R-:W-:Y:S02]  /*5c70*/  FSEL R2, R6, UR4, P0 ;  /* 0x0000000406027c08 */ /* 0x007fe40008000000 */
[----:B------:R-:W-:-:S05]  /*5c80*/  FSEL R3, R7, UR5, P0 ;  /* 0x0000000507037c08 */ /* 0x000fca0008000000 */
[----:B---3--:R-:W-:Y:S01]  /*5c90*/  STG.E.64 desc[UR6][R4.64], R2 ;  /* 0x0000000204007986 */ /* 0x008fe2000c101b06 */
[----:B------:R-:W-:Y:S05]  /*5ca0*/  EXIT ;  /* 0x000000000000794d */ /* 0x000fea0003800000 */
.L_x_56:
[----:B------:R-:W-:-:S00]  /*5cb0*/  BRA `(.L_x_56) ;  /* 0xfffffffc00fc7947 */ /* 0x000fc0000383ffff */
[----:B------:R-:W-:-:S00]  /*5cc0*/  NOP ;  /* 0x0000000000007918 */ /* 0x000fc00000000000 */
        /* <DEDUP_REMOVED lines=11> */
.L_x_264:


//--------------------- .text._ZN3cub18CUB_300001_SM_10006detail6reduce18DeviceReduceKernelINS2_10policy_hubIdyN4cuda3__47maximumIdEEE10Policy1000EN6thrust24THRUST_300001_SM_1000_NS10device_ptrIdEEyS8_dNS5_3std3__410__identityEEEvT0_PT3_T1_NS0_13GridEvenShareISL_EET2_T4_ --------------------------
	.section	.text._ZN3cub18CUB_300001_SM_10006detail6reduce18DeviceReduceKernelINS2_10policy_hubIdyN4cuda3__47maximumIdEEE10Policy1000EN6thrust24THRUST_300001_SM_1000_NS10device_ptrIdEEyS8_dNS5_3std3__410__identityEEEvT0_PT3_T1_NS0_13GridEvenShareISL_EET2_T4_,"ax",@progbits
	.align	128
        .global         _ZN3cub18CUB_300001_SM_10006detail6reduce18DeviceReduceKernelINS2_10policy_hubIdyN4cuda3__47maximumIdEEE10Policy1000EN6thrust24THRUST_300001_SM_1000_NS10device_ptrIdEEyS8_dNS5_3std3__410__identityEEEvT0_PT3_T1_NS0_13GridEvenShareISL_EET2_T4_
        .type           _ZN3cub18CUB_300001_SM_10006detail6reduce18DeviceReduceKernelINS2_10policy_hubIdyN4cuda3__47maximumIdEEE10Policy1000EN6thrust24THRUST_300001_SM_1000_NS10device_ptrIdEEyS8_dNS5_3std3__410__identityEEEvT0_PT3_T1_NS0_13GridEvenShareISL_EET2_T4_,@function
        .size           _ZN3cub18CUB_300001_SM_10006detail6reduce18DeviceReduceKernelINS2_10policy_hubIdyN4cuda3__47maximumIdEEE10Policy1000EN6thrust24THRUST_300001_SM_1000_NS10device_ptrIdEEyS8_dNS5_3std3__410__identityEEEvT0_PT3_T1_NS0_13GridEvenShareISL_EET2_T4_,(.L_x_265 - _ZN3cub18CUB_300001_SM_10006detail6reduce18DeviceReduceKernelINS2_10policy_hubIdyN4cuda3__47maximumIdEEE10Policy1000EN6thrust24THRUST_300001_SM_1000_NS10device_ptrIdEEyS8_dNS5_3std3__410__identityEEEvT0_PT3_T1_NS0_13GridEvenShareISL_EET2_T4_)
        .other          _ZN3cub18CUB_300001_SM_10006detail6reduce18DeviceReduceKernelINS2_10policy_hubIdyN4cuda3__47maximumIdEEE10Policy1000EN6thrust24THRUST_300001_SM_1000_NS10device_ptrIdEEyS8_dNS5_3std3__410__identityEEEvT0_PT3_T1_NS0_13GridEvenShareISL_EET2_T4_,@"STO_CUDA_ENTRY STV_DEFAULT"
_ZN3cub18CUB_300001_SM_10006detail6reduce18DeviceReduceKernelINS2_10policy_hubIdyN4cuda3__47maximumIdEEE10Policy1000EN6thrust24THRUST_300001_SM_1000_NS10device_ptrIdEEyS8_dNS5_3std3__410__identityEEEvT0_PT3_T1_NS0_13GridEvenShareISL_EET2_T4_:
.text._ZN3cub18CUB_300001_SM_10006detail6reduce18DeviceReduceKernelINS2_10policy_hubIdyN4cuda3__47maximumIdEEE10Policy1000EN6thrust24THRUST_300001_SM_1000_NS10device_ptrIdEEyS8_dNS5_3std3__410__identityEEEvT0_PT3_T1_NS0_13GridEvenShareISL_EET2_T4_:
[----:B------:R-:W-:Y:S08]  /*0000*/  LDC R1, c[0x0][0x37c] ;  /* 0x0000df00ff017b82 */ /* 0x000ff00000000800 */
[----:B------:R-:W0:Y:S01]  /*0010*/  S2UR UR16, SR_CTAID.X ;  /* 0x00000000001079c3 */ /* 0x000e220000002500 */
[----:B------:R-:W1:Y:S01]  /*0020*/  LDCU.64 UR8, c[0x0][0x3b8] ;  /* 0x00007700ff0877ac */ /* 0x000e620008000a00 */
[----:B------:R-:W-:Y:S01]  /*0030*/  BSSY.RECONVERGENT B0, `(.L_x_57) ;  /* 0x000030b000007945 */ /* 0x000fe20003800200 */
[----:B------:R-:W2:Y:S01]  /*0040*/  LDCU UR5, c[0x0][0x3c0] ;  /* 0x00007800ff0577ac */ /* 0x000ea20008000800 */
[----:B------:R-:W3:Y:S01]  /*0050*/  LDCU.64 UR14, c[0x0][0x358] ;  /* 0x00006b00ff0e77ac */ /* 0x000ee20008000a00 */
[----:B-1----:R-:W-:-:S02]  /*0060*/  IMAD.U32 R4, RZ, RZ, UR8 ;  /* 0x00000008ff047e24 */ /* 0x002fc4000f8e00ff */
[----:B------:R-:W-:Y:S01]  /*0070*/  IMAD.U32 R3, RZ, RZ, UR9 ;  /* 0x00000009ff037e24 */ /* 0x000fe2000f8e00ff */
[----:B--2---:R-:W-:Y:S02]  /*0080*/  USHF.L.U32 UR5, UR5, 0xb, URZ ;  /* 0x0000000b05057899 */ /* 0x004fe400080006ff */
[----:B0-----:R-:W-:Y:S02]  /*0090*/  USHF.L.U32 UR7, UR16, 0xb, URZ ;  /* 0x0000000b10077899 */ /* 0x001fe400080006ff */
[----:B------:R-:W-:-:S04]  /*00a0*/  USHF.R.S32.HI UR4, URZ, 0x1f, UR5 ;  /* 0x0000001fff047899 */ /* 0x000fc80008011405 */
[----:B------:R-:W-:-:S04]  /*00b0*/  IADD3 R5, P1, PT, R4, -UR7, RZ ;  /* 0x8000000704057c10 */ /* 0x000fc8000ff3e0ff */
[----:B------:R-:W-:Y:S02]  /*00c0*/  ISETP.GT.U32.AND P0, PT, R5, 0x7ff, PT ;  /* 0x000007ff0500780c */ /* 0x000fe40003f04070 */
[----:B------:R-:W-:-:S04]  /*00d0*/  IADD3.X R2, PT, PT, R3, -0x1, RZ, P1, !PT ;  /* 0xffffffff03027810 */ /* 0x000fc80000ffe4ff */
[----:B------:R-:W-:-:S13]  /*00e0*/  ISETP.GT.U32.AND.EX P0, PT, R2, RZ, PT, P0 ;  /* 0x000000ff0200720c */ /* 0x000fda0003f04100 */
[----:B---3--:R-:W-:Y:S05]  /*00f0*/  @P0 BRA `(.L_x_58) ;  /* 0x0000001400ec0947 */ /* 0x008fea0003800000 */
[----:B------:R-:W0:Y:S01]  /*0100*/  S2R R0, SR_TID.X ;  /* 0x0000000000007919 */ /* 0x000e220000002100 */
[----:B------:R-:W-:Y:S01]  /*0110*/  VIADD R3, R4, -UR7 ;  /* 0x8000000704037c36 */ /* 0x000fe20008000000 */
[----:B------:R-:W-:Y:S01]  /*0120*/  BSSY.RECONVERGENT B1, `(.L_x_59) ;  /* 0x000000a000017945 */ /* 0x000fe20003800200 */
[----:B------:R-:W-:-:S03]  /*0130*/  CS2R R10, SRZ ;  /* 0x00000000000a7805 */ /* 0x000fc6000001ff00 */
[----:B0-----:R-:W-:Y:S01]  /*0140*/  ISETP.GE.AND P0, PT, R0, R3, PT ;  /* 0x000000030000720c */ /* 0x001fe20003f06270 */
[----:B------:R-:W-:-:S12]  /*0150*/  IMAD.MOV.U32 R2, RZ, RZ, R0 ;  /* 0x000000ffff027224 */ /* 0x000fd800078e0000 */
[----:B------:R-:W-:Y:S05]  /*0160*/  @P0 BRA `(.L_x_60) ;  /* 0x0000000000140947 */ /* 0x000fea0003800000 */
[----:B------:R-:W0:Y:S01]  /*0170*/  LDC.64 R10, c[0x0][0x380] ;  /* 0x0000e000ff0a7b82 */ /* 0x000e220000000a00 */
[----:B------:R-:W-:-:S04]  /*0180*/  VIADD R5, R0, UR7 ;  /* 0x0000000700057c36 */ /* 0x000fc80008000000 */
[----:B0-----:R-:W-:-:S06]  /*0190*/  IMAD.WIDE.U32 R10, R5, 0x8, R10 ;  /* 0x00000008050a7825 */ /* 0x001fcc00078e000a */
[----:B------:R-:W5:Y:S01]  /*01a0*/  LDG.E.64 R10, desc[UR14][R10.64] ;  /* 0x0000000e0a0a7981 */ /* 0x000f62000c1e1b00 */
[----:B------:R-:W-:-:S07]  /*01b0*/  VIADD R2, R0, 0x100 ;  /* 0x0000010000027836 */ /* 0x000fce0000000000 */
.L_x_60:
[----:B------:R-:W-:Y:S05]  /*01c0*/  BSYNC.RECONVERGENT B1 ;  /* 0x0000000000017941 */ /* 0x000fea0003800200 */
.L_x_59:
[----:B------:R-:W-:Y:S01]  /*01d0*/  ISETP.GE.AND P0, PT, R2, R3, PT ;  /* 0x000000030200720c */ /* 0x000fe20003f06270 */
[----:B------:R-:W-:-:S12]  /*01e0*/  BSSY.RECONVERGENT B1, `(.L_x_61) ;  /* 0x00000b3000017945 */ /* 0x000fd80003800200 */
[----:B------:R-:W-:Y:S05]  /*01f0*/  @P0 BRA `(.L_x_62) ;  /* 0x0000000800c40947 */ /* 0x000fea0003800000 */
[----:B------:R-:W-:Y:S01]  /*0200*/  LOP3.LUT R5, RZ, R2, RZ, 0x33, !PT ;  /* 0x00000002ff057212 */ /* 0x000fe200078e33ff */
[----:B------:R-:W-:Y:S03]  /*0210*/  BSSY.RECONVERGENT B2, `(.L_x_63) ;  /* 0x0000057000027945 */ /* 0x000fe60003800200 */
[----:B------:R-:W-:-:S04]  /*0220*/  IADD3 R6, PT, PT, R4, -UR7, R5 ;  /* 0x8000000704067c10 */ /* 0x000fc8000fffe005 */
[C---:B------:R-:W-:Y:S02]  /*0230*/  ISETP.GE.U32.AND P1, PT, R6.reuse, 0xf00, PT ;  /* 0x00000f000600780c */ /* 0x040fe40003f26070 */
[----:B------:R-:W-:-:S04]  /*0240*/  LEA.HI R4, R6, 0x1, RZ, 0x18 ;  /* 0x0000000106047811 */ /* 0x000fc800078fc0ff */
[----:B------:R-:W-:-:S04]  /*0250*/  LOP3.LUT R5, R4, 0xf, RZ, 0xc0, !PT ;  /* 0x0000000f04057812 */ /* 0x000fc800078ec0ff */
[----:B------:R-:W-:-:S03]  /*0260*/  ISETP.NE.AND P0, PT, R5, RZ, PT ;  /* 0x000000ff0500720c */ /* 0x000fc60003f05270 */
[----:B------:R-:W-:Y:S10]  /*0270*/  @!P1 BRA `(.L_x_64) ;  /* 0x0000000400409947 */ /* 0x000ff40003800000 */
[----:B------:R-:W0:Y:S01]  /*0280*/  LDCU.64 UR8, c[0x0][0x380] ;  /* 0x00007000ff0877ac */ /* 0x000e220008000a00 */
[----:B------:R-:W-:Y:S01]  /*0290*/  IMAD.WIDE.U32 R6, R2, 0x8, RZ ;  /* 0x0000000802067825 */ /* 0x000fe200078e00ff */
[----:B------:R-:W-:Y:S01]  /*02a0*/  LOP3.LUT R26, R4, 0x1fffff0, RZ, 0xc0, !PT ;  /* 0x01fffff0041a7812 */ /* 0x000fe200078ec0ff */
[----:B------:R-:W-:-:S04]  /*02b0*/  UIMAD.WIDE.U32 UR4, UR16, 0x4000, URZ ;  /* 0x00004000100478a5 */ /* 0x000fc8000f8e00ff */
[----:B------:R-:W-:Y:S02]  /*02c0*/  IMAD.MOV R26, RZ, RZ, -R26 ;  /* 0x000000ffff1a7224 */ /* 0x000fe400078e0a1a */
[----:B------:R-:W-:Y:S02]  /*02d0*/  LOP3.LUT R6, R6, UR4, RZ, 0xfc, !PT ;  /* 0x0000000406067c12 */ /* 0x000fe4000f8efcff */
[----:B------:R-:W-:Y:S02]  /*02e0*/  LOP3.LUT R7, R7, UR5, RZ, 0xfc, !PT ;  /* 0x0000000507077c12 */ /* 0x000fe4000f8efcff */
[----:B0-----:R-:W-:-:S04]  /*02f0*/  IADD3 R6, P1, PT, R6, UR8, RZ ;  /* 0x0000000806067c10 */ /* 0x001fc8000ff3e0ff */
[----:B------:R-:W-:-:S04]  /*0300*/  IADD3 R6, P2, PT, R6, 0x4000, RZ ;  /* 0x0000400006067810 */ /* 0x000fc80007f5e0ff */
[----:B------:R-:W-:-:S09]  /*0310*/  IADD3.X R7, PT, PT, RZ, UR9, R7, P2, P1 ;  /* 0x00000009ff077c10 */ /* 0x000fd200097e2407 */
.L_x_65:
[----:B------:R-:W2:Y:S04]  /*0320*/  LDG.E.64 R8, desc[UR14][R6.64+-0x4000] ;  /* 0xffc0000e06087981 */ /* 0x000ea8000c1e1b00 */
[----:B------:R-:W3:Y:S04]  /*0330*/  LDG.E.64 R12, desc[UR14][R6.64+-0x3800] ;  /* 0xffc8000e060c7981 */ /* 0x000ee8000c1e1b00 */
[----:B------:R-:W4:Y:S04]  /*0340*/  LDG.E.64 R14, desc[UR14][R6.64+-0x3000] ;  /* 0xffd0000e060e7981 */ /* 0x000f28000c1e1b00 */
[----:B------:R-:W4:Y:S04]  /*0350*/  LDG.E.64 R16, desc[UR14][R6.64+-0x2800] ;  /* 0xffd8000e06107981 */ /* 0x000f28000c1e1b00 */
[----:B------:R-:W4:Y:S04]  /*0360*/  LDG.E.64 R18, desc[UR14][R6.64+-0x2000] ;  /* 0xffe0000e06127981 */ /* 0x000f28000c1e1b00 */
[----:B------:R-:W4:Y:S04]  /*0370*/  LDG.E.64 R20, desc[UR14][R6.64+-0x1800] ;  /* 0xffe8000e06147981 */ /* 0x000f28000c1e1b00 */
[----:B------:R-:W4:Y:S04]  /*0380*/  LDG.E.64 R22, desc[UR14][R6.64+-0x1000] ;  /* 0xfff0000e06167981 */ /* 0x000f28000c1e1b00 */
[----:B------:R-:W4:Y:S01]  /*0390*/  LDG.E.64 R24, desc[UR14][R6.64+-0x800] ;  /* 0xfff8000e06187981 */ /* 0x000f22000c1e1b00 */
[----:B--2--5:R-:W-:-:S06]  /*03a0*/  DSETP.GEU.AND P1, PT, R10, R8, PT ;  /* 0x000000080a00722a */ /* 0x024fcc0003f2e000 */
[----:B------:R-:W-:Y:S02]  /*03b0*/  FSEL R10, R8, R10, !P1 ;  /* 0x0000000a080a7208 */ /* 0x000fe40004800000 */
[----:B------:R-:W-:Y:S02]  /*03c0*/  FSEL R11, R9, R11, !P1 ;  /* 0x0000000b090b7208 */ /* 0x000fe40004800000 */
[----:B------:R-:W2:Y:S04]  /*03d0*/  LDG.E.64 R8, desc[UR14][R6.64] ;  /* 0x0000000e06087981 */ /* 0x000ea8000c1e1b00 */
[----:B---3--:R-:W-:-:S06]  /*03e0*/  DSETP.GEU.AND P1, PT, R10, R12, PT ;  /* 0x0000000c0a00722a */ /* 0x008fcc0003f2e000 */
[----:B------:R-:W-:Y:S02]  /*03f0*/  FSEL R12, R12, R10, !P1 ;  /* 0x0000000a0c0c7208 */ /* 0x000fe40004800000 */
[----:B------:R-:W-:Y:S02]  /*0400*/  FSEL R13, R13, R11, !P1 ;  /* 0x0000000b0d0d7208 */ /* 0x000fe40004800000 */
[----:B------:R-:W3:Y:S04]  /*0410*/  LDG.E.64 R10, desc[UR14][R6.64+0x800] ;  /* 0x0008000e060a7981 */ /* 0x000ee8000c1e1b00 */
[----:B----4-:R-:W-:-:S06]  /*0420*/  DSETP.GEU.AND P1, PT, R12, R14, PT ;  /* 0x0000000e0c00722a */ /* 0x010fcc0003f2e000 */
[----:B------:R-:W-:Y:S02]  /*0430*/  FSEL R14, R14, R12, !P1 ;  /* 0x0000000c0e0e7208 */ /* 0x000fe40004800000 */
[----:B------:R-:W-:Y:S02]  /*0440*/  FSEL R15, R15, R13, !P1 ;  /* 0x0000000d0f0f7208 */ /* 0x000fe40004800000 */
[----:B------:R-:W4:Y:S04]  /*0450*/  LDG.E.64 R12, desc[UR14][R6.64+0x1000] ;  /* 0x0010000e060c7981 */ /* 0x000f28000c1e1b00 */
[----:B------:R-:W-:-:S06]  /*0460*/  DSETP.GEU.AND P1, PT, R14, R16, PT ;  /* 0x000000100e00722a */ /* 0x000fcc0003f2e000 */
        /* <DEDUP_REMOVED lines=18> */
[----:B------:R0:W4:Y:S01]  /*0590*/  LDG.E.64 R24, desc[UR14][R6.64+0x3800] ;  /* 0x0038000e06187981 */ /* 0x000122000c1e1b00 */
[----:B------:R-:W-:-:S05]  /*05a0*/  VIADD R26, R26, 0x10 ;  /* 0x000000101a1a7836 */ /* 0x000fca0000000000 */
[----:B------:R-:W-:Y:S02]  /*05b0*/  ISETP.NE.AND P2, PT, R26, RZ, PT ;  /* 0x000000ff1a00720c */ /* 0x000fe40003f45270 */
[----:B0-----:R-:W-:Y:S01]  /*05c0*/  IADD3 R6, P3, PT, R6, 0x8000, RZ ;  /* 0x0000800006067810 */ /* 0x001fe20007f7e0ff */
[----:B------:R-:W-:-:S04]  /*05d0*/  VIADD R2, R2, 0x1000 ;  /* 0x0000100002027836 */ /* 0x000fc80000000000 */
[----:B------:R-:W-:Y:S01]  /*05e0*/  IMAD.X R7, RZ, RZ, R7, P3 ;  /* 0x000000ffff077224 */ /* 0x000fe200018e0607 */
        /* <DEDUP_REMOVED lines=24> */
[----:B------:R-:W-:Y:S06]  /*0770*/  @P2 BRA `(.L_x_65) ;  /* 0xfffffff800e82947 */ /* 0x000fec000383ffff */
.L_x_64:
[----:B------:R-:W-:Y:S05]  /*0780*/  BSYNC.RECONVERGENT B2 ;  /* 0x0000000000027941 */ /* 0x000fea0003800200 */
.L_x_63:
[----:B------:R-:W-:Y:S05]  /*0790*/  @!P0 BRA `(.L_x_62) ;  /* 0x00000004005c8947 */ /* 0x000fea0003800000 */
[----:B------:R-:W-:Y:S01]  /*07a0*/  ISETP.GE.U32.AND P1, PT, R5, 0x8, PT ;  /* 0x000000080500780c */ /* 0x000fe20003f26070 */
[----:B------:R-:W-:Y:S01]  /*07b0*/  BSSY.RECONVERGENT B2, `(.L_x_66) ;  /* 0x000002a000027945 */ /* 0x000fe20003800200 */
[----:B------:R-:W-:-:S04]  /*07c0*/  LOP3.LUT R26, R4, 0x7, RZ, 0xc0, !PT ;  /* 0x00000007041a7812 */ /* 0x000fc800078ec0ff */
[----:B------:R-:W-:-:S07]  /*07d0*/  ISETP.NE.AND P0, PT, R26, RZ, PT ;  /* 0x000000ff1a00720c */ /* 0x000fce0003f05270 */
[----:B------:R-:W-:Y:S06]  /*07e0*/  @!P1 BRA `(.L_x_67) ;  /* 0x0000000000989947 */ /* 0x000fec0003800000 */
[----:B------:R-:W0:Y:S01]  /*07f0*/  LDCU.64 UR4, c[0x0][0x380] ;  /* 0x00007000ff0477ac */ /* 0x000e220008000a00 */
[----:B------:R-:W-:-:S04]  /*0800*/  IADD3 R5, P1, PT, R2, UR7, RZ ;  /* 0x0000000702057c10 */ /* 0x000fc8000ff3e0ff */
[----:B------:R-:W-:Y:S02]  /*0810*/  LEA.HI.X.SX32 R6, R2, RZ, 0x1, P1 ;  /* 0x000000ff02067211 */ /* 0x000fe400008f0eff */
[----:B0-----:R-:W-:-:S04]  /*0820*/  LEA R24, P1, R5, UR4, 0x3 ;  /* 0x0000000405187c11 */ /* 0x001fc8000f8218ff */
[----:B------:R-:W-:-:S05]  /*0830*/  LEA.HI.X R25, R5, UR5, R6, 0x3, P1 ;  /* 0x0000000505197c11 */ /* 0x000fca00088f1c06 */
        /* <DEDUP_REMOVED lines=32> */
[----:B------:R-:W-:-:S07]  /*0a40*/  FSEL R11, R23, R7, !P1 ;  /* 0x00000007170b7208 */ /* 0x000fce0004800000 */
.L_x_67:
[----:B------:R-:W-:Y:S05]  /*0a50*/  BSYNC.RECONVERGENT B2 ;  /* 0x0000000000027941 */ /* 0x000fea0003800200 */
.L_x_66:
        /* <DEDUP_REMOVED lines=28> */
.L_x_69:
[----:B------:R-:W-:Y:S05]  /*0c20*/  BSYNC.RECONVERGENT B2 ;  /* 0x0000000000027941 */ /* 0x000fea0003800200 */
.L_x_68:
[----:B------:R-:W-:Y:S05]  /*0c30*/  @!P0 BRA `(.L_x_62) ;  /* 0x0000000000348947 */ /* 0x000fea0003800000 */
[----:B------:R-:W0:Y:S01]  /*0c40*/  LDC.64 R6, c[0x0][0x380] ;  /* 0x0000e000ff067b82 */ /* 0x000e220000000a00 */
[----:B------:R-:W-:Y:S02]  /*0c50*/  IMAD.U32 R5, RZ, RZ, UR16 ;  /* 0x00000010ff057e24 */ /* 0x000fe4000f8e00ff */
[----:B------:R-:W-:Y:S02]  /*0c60*/  IMAD.MOV R8, RZ, RZ, -R4 ;  /* 0x000000ffff087224 */ /* 0x000fe400078e0a04 */
[----:B0-----:R-:W-:-:S07]  /*0c70*/  IMAD.WIDE.U32 R4, R5, 0x4000, R6 ;  /* 0x0000400005047825 */ /* 0x001fce00078e0006 */
.L_x_70:
[----:B------:R-:W-:-:S06]  /*0c80*/  IMAD.WIDE R6, R2, 0x8, R4 ;  /* 0x0000000802067825 */ /* 0x000fcc00078e0204 */
[----:B------:R-:W2:Y:S01]  /*0c90*/  LDG.E.64 R6, desc[UR14][R6.64] ;  /* 0x0000000e06067981 */ /* 0x000ea2000c1e1b00 */
[----:B------:R-:W-:Y:S02]  /*0ca0*/  VIADD R8, R8, 0x1 ;  /* 0x0000000108087836 */ /* 0x000fe40000000000 */
[----:B------:R-:W-:-:S03]  /*0cb0*/  VIADD R2, R2, 0x100 ;  /* 0x0000010002027836 */ /* 0x000fc60000000000 */
[----:B------:R-:W-:Y:S01]  /*0cc0*/  ISETP.NE.AND P1, PT, R8, RZ, PT ;  /* 0x000000ff0800720c */ /* 0x000fe20003f25270 */
[----:B--2--5:R-:W-:-:S06]  /*0cd0*/  DSETP.GEU.AND P0, PT, R10, R6, PT ;  /* 0x000000060a00722a */ /* 0x024fcc0003f0e000 */
[----:B------:R-:W-:Y:S02]  /*0ce0*/  FSEL R10, R6, R10, !P0 ;  /* 0x0000000a060a7208 */ /* 0x000fe40004000000 */
[----:B------:R-:W-:-:S04]  /*0cf0*/  FSEL R11, R7, R11, !P0 ;  /* 0x0000000b070b7208 */ /* 0x000fc80004000000 */
[----:B------:R-:W-:Y:S05]  /*0d00*/  @P1 BRA `(.L_x_70) ;  /* 0xfffffffc00dc1947 */ /* 0x000fea000383ffff */
.L_x_62:
[----:B------:R-:W-:Y:S05]  /*0d10*/  BSYNC.RECONVERGENT B1 ;  /* 0x0000000000017941 */ /* 0x000fea0003800200 */
.L_x_61:
        /* <DEDUP_REMOVED lines=16> */
[----:B------:R-:W0:Y:S01]  /*0e20*/  SHFL.DOWN PT, R5, R3, 0x2, 0x1f ;  /* 0x08401f0003057f89 */ /* 0x000e2200000e0000 */
[----:B------:R-:W1:Y:S01]  /*0e30*/  @!P2 S2R R8, SR_CgaCtaId ;  /* 0x000000000008a919 */ /* 0x000e620000008800 */
[----:B0-----:R-:W-:-:S06]  /*0e40*/  DSETP.GEU.AND P1, PT, R2, R4, PT ;  /* 0x000000040200722a */ /* 0x001fcc0003f2e000 */
[----:B------:R-:W-:Y:S02]  /*0e50*/  @!P0 FSEL R2, R4, R2, !P1 ;  /* 0x0000000204028208 */ /* 0x000fe40004800000 */
[----:B------:R-:W-:Y:S02]  /*0e60*/  @!P0 FSEL R3, R5, R3, !P1 ;  /* 0x0000000305038208 */ /* 0x000fe40004800000 */
[----:B------:R-:W-:Y:S01]  /*0e70*/  ISETP.GT.AND P0, PT, R9, 0x1b, PT ;  /* 0x0000001b0900780c */ /* 0x000fe20003f04270 */
[----:B------:R-:W-:Y:S01]  /*0e80*/  SHFL.DOWN PT, R4, R2, 0x4, 0x1f ;  /* 0x08801f0002047f89 */ /* 0x000fe200000e0000 */
[----:B-1----:R-:W-:Y:S02]  /*0e90*/  @!P2 LEA R11, R8, R7, 0x18 ;  /* 0x00000007080ba211 */ /* 0x002fe400078ec0ff */
[----:B------:R-:W-:Y:S01]  /*0ea0*/  @!P2 LOP3.LUT R8, R6, 0xf8, RZ, 0xc0, !PT ;  /* 0x000000f80608a812 */ /* 0x000fe200078ec0ff */
[----:B------:R-:W0:Y:S04]  /*0eb0*/  SHFL.DOWN PT, R5, R3, 0x4, 0x1f ;  /* 0x08801f0003057f89 */ /* 0x000e2800000e0000 */
        /* <DEDUP_REMOVED lines=51> */
.L_x_71:
[----:B------:R-:W-:-:S05]  /*11f0*/  LOP3.LUT R2, R0, 0x3e0, RZ, 0xc0, !PT ;  /* 0x000003e000027812 */ /* 0x000fca00078ec0ff */
[----:B------:R-:W-:Y:S01]  /*1200*/  VIADD R4, R2, 0x20 ;  /* 0x0000002002047836 */ /* 0x000fe20000000000 */
[----:B------:R-:W-:-:S04]  /*1210*/  LOP3.LUT R2, RZ, R2, RZ, 0x33, !PT ;  /* 0x00000002ff027212 */ /* 0x000fc800078e33ff */
[----:B------:R-:W-:Y:S01]  /*1220*/  ISETP.GT.AND P0, PT, R4, R3, PT ;  /* 0x000000030400720c */ /* 0x000fe20003f04270 */
[----:B------:R-:W-:-:S05]  /*1230*/  IMAD.IADD R2, R3, 0x1, R2 ;  /* 0x0000000103027824 */ /* 0x000fca00078e0202 */
[----:B------:R-:W-:Y:S02]  /*1240*/  SEL R5, R2, 0x1f, P0 ;  /* 0x0000001f02057807 */ /* 0x000fe40000000000 */
[----:B------:R-:W0:Y:S03]  /*1250*/  S2R R2, SR_LANEID ;  /* 0x0000000000027919 */ /* 0x000e260000000000 */
[----:B-----5:R-:W-:Y:S04]  /*1260*/  SHFL.DOWN PT, R6, R10, 0x1, R5 ;  /* 0x082000000a067989 */ /* 0x020fe800000e0005 */
[----:B------:R-:W1:Y:S02]  /*1270*/  SHFL.DOWN PT, R7, R11, 0x1, R5 ;  /* 0x082000000b077989 */ /* 0x000e6400000e0005 */
[----:B-1----:R-:W-:Y:S01]  /*1280*/  DSETP.GEU.AND P1, PT, R10, R6, PT ;  /* 0x000000060a00722a */ /* 0x002fe20003f2e000 */
[----:B0-----:R-:W-:-:S05]  /*1290*/  ISETP.GE.AND P0, PT, R2, R5, PT ;  /* 0x000000050200720c */ /* 0x001fca0003f06270 */
[-C--:B------:R-:W-:Y:S01]  /*12a0*/  FSEL R9, R6, R10.reuse, !P1 ;  /* 0x0000000a06097208 */ /* 0x080fe20004800000 */
[----:B------:R-:W-:Y:S01]  /*12b0*/  VIADD R6, R2, 0x2 ;  /* 0x0000000202067836 */ /* 0x000fe20000000000 */
[-C--:B------:R-:W-:Y:S02]  /*12c0*/  FSEL R7, R7, R11.reuse, !P1 ;  /* 0x0000000b07077208 */ /* 0x080fe40004800000 */
[----:B------:R-:W-:Y:S02]  /*12d0*/  FSEL R4, R9, R10, !P0 ;  /* 0x0000000a09047208 */ /* 0x000fe40004000000 */
[----:B------:R-:W-:Y:S02]  /*12e0*/  FSEL R7, R7, R11, !P0 ;  /* 0x0000000b07077208 */ /* 0x000fe40004000000 */
[----:B------:R-:W-:Y:S01]  /*12f0*/  ISETP.GT.AND P0, PT, R6, R5, PT ;  /* 0x000000050600720c */ /* 0x000fe20003f04270 */
[----:B------:R-:W-:Y:S01]  /*1300*/  SHFL.DOWN PT, R8, R4, 0x2, R5 ;  /* 0x0840000004087989 */ /* 0x000fe200000e0005 */
[----:B------:R-:W-:-:S03]  /*1310*/  IMAD.MOV.U32 R6, RZ, RZ, R4 ;  /* 0x000000ffff067224 */ /* 0x000fc600078e0004 */
[----:B------:R-:W0:Y:S03]  /*1320*/  SHFL.DOWN PT, R9, R7, 0x2, R5 ;  /* 0x0840000007097989 */ /* 0x000e2600000e0005 */
[----:B0-----:R-:W-:Y:S01]  /*1330*/  DSETP.GEU.AND P1, PT, R6, R8, PT ;  /* 0x000000080600722a */ /* 0x001fe20003f2e000 */
[----:B------:R-:W-:-:S05]  /*1340*/  VIADD R6, R2, 0x4 ;  /* 0x0000000402067836 */ /* 0x000fca0000000000 */
[----:B------:R-:W-:Y:S02]  /*1350*/  @!P0 FSEL R4, R8, R4, !P1 ;  /* 0x0000000408048208 */ /* 0x000fe40004800000 */
[----:B------:R-:W-:Y:S02]  /*1360*/  @!P0 FSEL R7, R9, R7, !P1 ;  /* 0x0000000709078208 */ /* 0x000fe40004800000 */
        /* <DEDUP_REMOVED lines=12> */
[----:B------:R-:W-:Y:S01]  /*1430*/  VIADD R2, R2, 0x10 ;  /* 0x0000001002027836 */ /* 0x000fe20000000000 */
[----:B------:R-:W0:Y:S11]  /*1440*/  SHFL.DOWN PT, R9, R7, 0x8, R5 ;  /* 0x0900000007097989 */ /* 0x000e3600000e0005 */
[----:B------:R-:W1:Y:S01]  /*1450*/  @!P0 S2R R11, SR_CgaCtaId ;  /* 0x00000000000b8919 */ /* 0x000e620000008800 */
[----:B0-----:R-:W-:Y:S01]  /*1460*/  DSETP.GEU.AND P2, PT, R6, R8, PT ;  /* 0x000000080600722a */ /* 0x001fe20003f4e000 */
[----:B------:R-:W-:-:S05]  /*1470*/  @!P0 MOV R6, 0x400 ;  /* 0x0000040000068802 */ /* 0x000fca0000000f00 */
[----:B------:R-:W-:Y:S02]  /*1480*/  @!P1 FSEL R4, R8, R4, !P2 ;  /* 0x0000000408049208 */ /* 0x000fe40005000000 */
[----:B------:R-:W-:Y:S02]  /*1490*/  @!P1 FSEL R7, R9, R7, !P2 ;  /* 0x0000000709079208 */ /* 0x000fe40005000000 */
[----:B------:R-:W-:Y:S01]  /*14a0*/  ISETP.GT.AND P1, PT, R2, R5, PT ;  /* 0x000000050200720c */ /* 0x000fe20003f24270 */
[----:B------:R-:W-:Y:S01]  /*14b0*/  SHFL.DOWN PT, R8, R4, 0x10, R5 ;  /* 0x0a00000004087989 */ /* 0x000fe200000e0005 */
[----:B------:R-:W-:-:S03]  /*14c0*/  @!P0 SHF.R.U32.HI R2, RZ, 0x2, R0 ;  /* 0x00000002ff028819 */ /* 0x000fc60000011600 */
[----:B------:R0:W2:Y:S01]  /*14d0*/  SHFL.DOWN PT, R9, R7, 0x10, R5 ;  /* 0x0a00000007097989 */ /* 0x0000a200000e0005 */
[----:B------:R-:W-:Y:S02]  /*14e0*/  @!P0 LOP3.LUT R2, R2, 0xf8, RZ, 0xc0, !PT ;  /* 0x000000f802028812 */ /* 0x000fe400078ec0ff */
[----:B-1----:R-:W-:-:S05]  /*14f0*/  @!P0 LEA R11, R11, R6, 0x18 ;  /* 0x000000060b0b8211 */ /* 0x002fca00078ec0ff */
[----:B------:R-:W-:Y:S02]  /*1500*/  @!P0 IMAD.IADD R11, R2, 0x1, R11 ;  /* 0x00000001020b8824 */ /* 0x000fe400078e020b */
[----:B0-----:R-:W-:-:S06]  /*1510*/  IMAD.MOV.U32 R5, RZ, RZ, R7 ;  /* 0x000000ffff057224 */ /* 0x001fcc00078e0007 */
[----:B--2---:R-:W-:-:S06]  /*1520*/  DSETP.GEU.AND P2, PT, R4, R8, PT ;  /* 0x000000080400722a */ /* 0x004fcc0003f4e000 */
[----:B------:R-:W-:Y:S02]  /*1530*/  @!P1 FSEL R7, R9, R7, !P2 ;  /* 0x0000000709079208 */ /* 0x000fe40005000000 */
[----:B------:R-:W-:-:S03]  /*1540*/  @!P1 FSEL R4, R8, R4, !P2 ;  /* 0x0000000408049208 */ /* 0x000fc60005000000 */
[----:B------:R-:W-:-:S05]  /*1550*/  IMAD.MOV.U32 R5, RZ, RZ, R7 ;  /* 0x000000ffff057224 */ /* 0x000fca00078e0007 */
[----:B------:R1:W-:Y:S01]  /*1560*/  @!P0 STS.64 [R11+0x8], R4 ;  /* 0x000008040b008388 */ /* 0x0003e20000000a00 */
[----:B------:R-:W-:Y:S01]  /*1570*/  BAR.SYNC.DEFER_BLOCKING 0x0 ;  /* 0x0000000000007b1d */ /* 0x000fe20000010000 */
[----:B------:R-:W-:-:S13]  /*1580*/  ISETP.NE.AND P0, PT, R0, RZ, PT ;  /* 0x000000ff0000720c */ /* 0x000fda0003f05270 */
[----:B-1----:R-:W-:Y:S05]  /*1590*/  @P0 BRA `(.L_x_72) ;  /* 0x0000001800d00947 */ /* 0x002fea0003800000 */
[----:B------:R-:W0:Y:S01]  /*15a0*/  S2UR UR5, SR_CgaCtaId ;  /* 0x00000000000579c3 */ /* 0x000e220000008800 */
[----:B------:R-:W-:Y:S01]  /*15b0*/  UMOV UR4, 0x400 ;  /* 0x0000040000047882 */ /* 0x000fe20000000000 */
[----:B------:R-:W-:Y:S01]  /*15c0*/  ISETP.GT.AND P2, PT, R3, 0x20, PT ;  /* 0x000000200300780c */ /* 0x000fe20003f44270 */
[----:B0-----:R-:W-:-:S09]  /*15d0*/  ULEA UR4, UR5, UR4, 0x18 ;  /* 0x0000000405047291 */ /* 0x001fd2000f8ec0ff */
[----:B------:R-:W0:Y:S04]  /*15e0*/  LDS.128 R12, [UR4+0x10] ;  /* 0x00001004ff0c7984 */ /* 0x000e280008000c00 */
[----:B------:R-:W1:Y:S01]  /*15f0*/  LDS.128 R8, [UR4+0x20] ;  /* 0x00002004ff087984 */ /* 0x000e620008000c00 */
[----:B0-----:R-:W-:-:S06]  /*1600*/  DSETP.GEU.AND P1, PT, R4, R12, PT ;  /* 0x0000000c0400722a */ /* 0x001fcc0003f2e000 */
[-C--:B------:R-:W-:Y:S02]  /*1610*/  FSEL R7, R12, R4.reuse, !P1 ;  /* 0x000000040c077208 */ /* 0x080fe40004800000 */
[-C--:B------:R-:W-:Y:S02]  /*1620*/  FSEL R13, R13, R5.reuse, !P1 ;  /* 0x000000050d0d7208 */ /* 0x080fe40004800000 */
[----:B------:R-:W-:Y:S02]  /*1630*/  FSEL R0, R7, R4, P2 ;  /* 0x0000000407007208 */ /* 0x000fe40001000000 */
[----:B------:R-:W-:Y:S02]  /*1640*/  ISETP.GT.AND P1, PT, R3, 0x40, PT ;  /* 0x000000400300780c */ /* 0x000fe40003f24270 */
[----:B------:R-:W-:Y:S01]  /*1650*/  FSEL R13, R13, R5, P2 ;  /* 0x000000050d0d7208 */ /* 0x000fe20001000000 */
[----:B------:R-:W-:Y:S01]  /*1660*/  IMAD.MOV.U32 R12, RZ, RZ, R0 ;  /* 0x000000ffff0c7224 */ /* 0x000fe200078e0000 */
[----:B------:R-:W-:Y:S01]  /*1670*/  ISETP.GT.AND P2, PT, R3, 0x60, PT ;  /* 0x000000600300780c */ /* 0x000fe20003f44270 */
[----:B------:R-:W0:Y:S04]  /*1680*/  LDS.128 R4, [UR4+0x30] ;  /* 0x00003004ff047984 */ /* 0x000e280008000c00 */
[----:B------:R-:W-:-:S06]  /*1690*/  DSETP.GEU.AND P3, PT, R12, R14, PT ;  /* 0x0000000e0c00722a */ /* 0x000fcc0003f6e000 */
[----:B------:R-:W-:Y:S02]  /*16a0*/  @P1 FSEL R0, R14, R0, !P3 ;  /* 0x000000000e001208 */ /* 0x000fe40005800000 */
[----:B------:R-:W-:Y:S02]  /*16b0*/  @P1 FSEL R13, R15, R13, !P3 ;  /* 0x0000000d0f0d1208 */ /* 0x000fe40005800000 */
[----:B------:R-:W-:Y:S01]  /*16c0*/  ISETP.GT.AND P1, PT, R3, 0x80, PT ;  /* 0x000000800300780c */ /* 0x000fe20003f24270 */
[----:B------:R-:W-:-:S06]  /*16d0*/  IMAD.MOV.U32 R12, RZ, RZ, R0 ;  /* 0x000000ffff0c7224 */ /* 0x000fcc00078e0000 */
[----:B-1----:R-:W-:-:S06]  /*16e0*/  DSETP.GEU.AND P3, PT, R12, R8, PT ;  /* 0x000000080c00722a */ /* 0x002fcc0003f6e000 */
[----:B------:R-:W-:Y:S02]  /*16f0*/  @P2 FSEL R0, R8, R0, !P3 ;  /* 0x0000000008002208 */ /* 0x000fe40005800000 */
[----:B------:R-:W-:Y:S02]  /*1700*/  @P2 FSEL R13, R9, R13, !P3 ;  /* 0x0000000d090d2208 */ /* 0x000fe40005800000 */
[----:B------:R-:W-:Y:S01]  /*1710*/  ISETP.GT.AND P2, PT, R3, 0xa0, PT ;  /* 0x000000a00300780c */ /* 0x000fe20003f44270 */
[----:B------:R-:W-:Y:S01]  /*1720*/  IMAD.MOV.U32 R12, RZ, RZ, R0 ;  /* 0x000000ffff0c7224 */ /* 0x000fe200078e0000 */
[----:B------:R-:W1:Y:S05]  /*1730*/  LDS.64 R8, [UR4+0x40] ;  /* 0x00004004ff087984 */ /* 0x000e6a0008000a00 */
[----:B------:R-:W-:-:S06]  /*1740*/  DSETP.GEU.AND P3, PT, R12, R10, PT ;  /* 0x0000000a0c00722a */ /* 0x000fcc0003f6e000 */
[----:B------:R-:W-:Y:S02]  /*1750*/  @P1 FSEL R0, R10, R0, !P3 ;  /* 0x000000000a001208 */ /* 0x000fe40005800000 */
[----:B------:R-:W-:Y:S02]  /*1760*/  @P1 FSEL R13, R11, R13, !P3 ;  /* 0x0000000d0b0d1208 */ /* 0x000fe40005800000 */
[----:B------:R-:W-:Y:S01]  /*1770*/  ISETP.GT.AND P1, PT, R3, 0xc0, PT ;  /* 0x000000c00300780c */ /* 0x000fe20003f24270 */
[----:B------:R-:W-:Y:S02]  /*1780*/  IMAD.MOV.U32 R10, RZ, RZ, R0 ;  /* 0x000000ffff0a7224 */ /* 0x000fe400078e0000 */
[----:B------:R-:W-:-:S06]  /*1790*/  IMAD.MOV.U32 R11, RZ, RZ, R13 ;  /* 0x000000ffff0b7224 */ /* 0x000fcc00078e000d */
[----:B0-----:R-:W-:-:S06]  /*17a0*/  DSETP.GEU.AND P3, PT, R10, R4, PT ;  /* 0x000000040a00722a */ /* 0x001fcc0003f6e000 */
[----:B------:R-:W-:Y:S02]  /*17b0*/  @P2 FSEL R0, R4, R0, !P3 ;  /* 0x0000000004002208 */ /* 0x000fe40005800000 */
[----:B------:R-:W-:Y:S02]  /*17c0*/  @P2 FSEL R13, R5, R13, !P3 ;  /* 0x0000000d050d2208 */ /* 0x000fe40005800000 */
[----:B------:R-:W-:Y:S01]  /*17d0*/  ISETP.GT.AND P2, PT, R3, 0xe0, PT ;  /* 0x000000e00300780c */ /* 0x000fe20003f44270 */
[----:B------:R-:W-:Y:S02]  /*17e0*/  IMAD.MOV.U32 R4, RZ, RZ, R0 ;  /* 0x000000ffff047224 */ /* 0x000fe400078e0000 */
[----:B------:R-:W-:-:S06]  /*17f0*/  IMAD.MOV.U32 R5, RZ, RZ, R13 ;  /* 0x000000ffff057224 */ /* 0x000fcc00078e000d */
[----:B------:R-:W-:-:S06]  /*1800*/  DSETP.GEU.AND P3, PT, R4, R6, PT ;  /* 0x000000060400722a */ /* 0x000fcc0003f6e000 */
[----:B------:R-:W-:Y:S02]  /*1810*/  @P1 FSEL R0, R6, R0, !P3 ;  /* 0x0000000006001208 */ /* 0x000fe40005800000 */
[----:B------:R-:W-:-:S03]  /*1820*/  @P1 FSEL R13, R7, R13, !P3 ;  /* 0x0000000d070d1208 */ /* 0x000fc60005800000 */
[----:B------:R-:W-:Y:S02]  /*1830*/  IMAD.MOV.U32 R2, RZ, RZ, R0 ;  /* 0x000000ffff027224 */ /* 0x000fe400078e0000 */
[----:B------:R-:W-:-:S06]  /*1840*/  IMAD.MOV.U32 R3, RZ, RZ, R13 ;  /* 0x000000ffff037224 */ /* 0x000fcc00078e000d */
[----:B-1----:R-:W-:-:S06]  /*1850*/  DSETP.GEU.AND P1, PT, R2, R8, PT ;  /* 0x000000080200722a */ /* 0x002fcc0003f2e000 */
[----:B------:R-:W-:Y:S02]  /*1860*/  @P2 FSEL R0, R8, R0, !P1 ;  /* 0x0000000008002208 */ /* 0x000fe40004800000 */
[----:B------:R-:W-:-:S03]  /*1870*/  @P2 FSEL R13, R9, R13, !P1 ;  /* 0x0000000d090d2208 */ /* 0x000fc60004800000 */
[----:B------:R-:W-:Y:S02]  /*1880*/  IMAD.MOV.U32 R4, RZ, RZ, R0 ;  /* 0x000000ffff047224 */ /* 0x000fe400078e0000 */
[----:B------:R-:W-:Y:S01]  /*1890*/  IMAD.MOV.U32 R5, RZ, RZ, R13 ;  /* 0x000000ffff057224 */ /* 0x000fe200078e000d */
[----:B------:R-:W-:Y:S06]  /*18a0*/  BRA `(.L_x_72) ;  /* 0x00000018000c7947 */ /* 0x000fec0003800000 */
.L_x_58:
[----:B------:R-:W0:Y:S01]  /*18b0*/  S2R R0, SR_TID.X ;  /* 0x0000000000007919 */ /* 0x000e220000002100 */
[----:B------:R-:W1:Y:S01]  /*18c0*/  LDC.64 R6, c[0x0][0x380] ;  /* 0x0000e000ff067b82 */ /* 0x000e620000000a00 */
[----:B0-----:R-:W-:-:S04]  /*18d0*/  VIADD R23, R0, UR7 ;  /* 0x0000000700177c36 */ /* 0x001fc80008000000 */
[----:B-1----:R-:W-:-:S05]  /*18e0*/  IMAD.WIDE.U32 R22, R23, 0x8, R6 ;  /* 0x0000000817167825 */ /* 0x002fca00078e0006 */
[----:B------:R-:W2:Y:S04]  /*18f0*/  LDG.E.64 R18, desc[UR14][R22.64] ;  /* 0x0000000e16127981 */ /* 0x000ea8000c1e1b00 */
[----:B------:R-:W2:Y:S04]  /*1900*/  LDG.E.64 R20, desc[UR14][R22.64+0x800] ;  /* 0x0008000e16147981 */ /* 0x000ea8000c1e1b00 */
[----:B------:R-:W3:Y:S04]  /*1910*/  LDG.E.64 R16, desc[UR14][R22.64+0x1000] ;  /* 0x0010000e16107981 */ /* 0x000ee8000c1e1b00 */
[----:B------:R-:W4:Y:S04]  /*1920*/  LDG.E.64 R14, desc[UR14][R22.64+0x1800] ;  /* 0x0018000e160e7981 */ /* 0x000f28000c1e1b00 */
[----:B------:R-:W5:Y:S04]  /*1930*/  LDG.E.64 R12, desc[UR14][R22.64+0x2000] ;  /* 0x0020000e160c7981 */ /* 0x000f68000c1e1b00 */
[----:B------:R-:W5:Y:S04]  /*1940*/  LDG.E.64 R10, desc[UR14][R22.64+0x2800] ;  /* 0x0028000e160a7981 */ /* 0x000f68000c1e1b00 */
[----:B------:R-:W5:Y:S04]  /*1950*/  LDG.E.64 R8, desc[UR14][R22.64+0x3000] ;  /* 0x0030000e16087981 */ /* 0x000f68000c1e1b00 */
[----:B------:R-:W5:Y:S01]  /*1960*/  LDG.E.64 R6, desc[UR14][R22.64+0x3800] ;  /* 0x0038000e16067981 */ /* 0x000f62000c1e1b00 */
        /* <DEDUP_REMOVED lines=18> */
[----:B------:R-:W-:-:S04]  /*1a90*/  ISETP.GE.U32.AND P0, PT, R5, UR5, PT ;  /* 0x0000000505007c0c */ /* 0x000fc8000bf06070 */
[----:B------:R-:W-:Y:S01]  /*1aa0*/  ISETP.GE.U32.AND.EX P0, PT, R2, UR4, PT, P0 ;  /* 0x0000000402007c0c */ /* 0x000fe2000bf06100 */
[----:B------:R-:W-:-:S06]  /*1ab0*/  DSETP.GEU.AND P1, PT, R8, R6, PT ;  /* 0x000000060800722a */ /* 0x000fcc0003f2e000 */
[----:B------:R-:W-:Y:S02]  /*1ac0*/  FSEL R10, R6, R8, !P1 ;  /* 0x00000008060a7208 */ /* 0x000fe40004800000 */
[----:B------:R-:W-:-:S04]  /*1ad0*/  FSEL R11, R7, R9, !P1 ;  /* 0x00000009070b7208 */ /* 0x000fc80004800000 */
[----:B------:R-:W-:Y:S05]  /*1ae0*/  @!P0 BRA `(.L_x_73) ;  /* 0x0000001000408947 */ /* 0x000fea0003800000 */
[----:B------:R-:W-:Y:S01]  /*1af0*/  UIADD3 UR8, UP0, UPT, UR5, UR7, URZ ;  /* 0x0000000705087290 */ /* 0x000fe2000ff1e0ff */
[----:B------:R-:W-:Y:S01]  /*1b00*/  IADD3 R27, P1, PT, R4, -0x800, RZ ;  /* 0xfffff800041b7810 */ /* 0x000fe20007f3e0ff */
[----:B------:R-:W0:Y:S01]  /*1b10*/  LDCU.64 UR12, c[0x0][0x380] ;  /* 0x00007000ff0c77ac */ /* 0x000e220008000a00 */
[----:B------:R-:W-:Y:S02]  /*1b20*/  LOP3.LUT R5, RZ, R0, RZ, 0x33, !PT ;  /* 0x00000000ff057212 */ /* 0x000fe400078e33ff */
[----:B------:R-:W-:Y:S01]  /*1b30*/  IADD3.X R26, PT, PT, R3, -0x1, RZ, P1, !PT ;  /* 0xffffffff031a7810 */ /* 0x000fe20000ffe4ff */
[----:B------:R-:W-:Y:S01]  /*1b40*/  UIADD3.X UR9, UPT, UPT, URZ, UR4, URZ, UP0, !UPT ;  /* 0x00000004ff097290 */ /* 0x000fe200087fe4ff */
[----:B------:R-:W-:Y:S01]  /*1b50*/  ISETP.LT.U32.AND P0, PT, R27, UR8, PT ;  /* 0x000000081b007c0c */ /* 0x000fe2000bf01070 */
[----:B------:R-:W-:Y:S01]  /*1b60*/  UMOV UR6, UR5 ;  /* 0x0000000500067c82 */ /* 0x000fe20008000000 */
[----:B------:R-:W-:Y:S01]  /*1b70*/  IADD3 R9, P2, PT, R0, UR8, RZ ;  /* 0x0000000800097c10 */ /* 0x000fe2000ff5e0ff */
[----:B------:R-:W-:Y:S01]  /*1b80*/  UMOV UR4, URZ ;  /* 0x000000ff00047c82 */ /* 0x000fe20008000000 */
[----:B------:R-:W-:Y:S01]  /*1b90*/  IADD3 R5, PT, PT, R4, -UR5, R5 ;  /* 0x8000000504057c10 */ /* 0x000fe2000fffe005 */
[----:B------:R-:W-:Y:S01]  /*1ba0*/  IMAD.U32 R7, RZ, RZ, UR9 ;  /* 0x00000009ff077e24 */ /* 0x000fe2000f8e00ff */
[----:B------:R-:W-:Y:S01]  /*1bb0*/  UMOV UR10, UR8 ;  /* 0x00000008000a7c82 */ /* 0x000fe20008000000 */
[----:B------:R-:W-:-:S03]  /*1bc0*/  IMAD.X R0, RZ, RZ, UR9, P2 ;  /* 0x00000009ff007e24 */ /* 0x000fc600090e06ff */
[----:B------:R-:W-:Y:S02]  /*1bd0*/  ISETP.GT.U32.AND.EX P0, PT, R7, R26, PT, P0 ;  /* 0x0000001a0700720c */ /* 0x000fe40003f04100 */
[----:B0-----:R-:W-:-:S04]  /*1be0*/  LEA R8, P1, R9, UR12, 0x3 ;  /* 0x0000000c09087c11 */ /* 0x001fc8000f8218ff */
[----:B------:R-:W-:Y:S02]  /*1bf0*/  IADD3 R8, P2, PT, R8, 0x4000, RZ ;  /* 0x0000400008087810 */ /* 0x000fe40007f5e0ff */
[----:B------:R-:W-:Y:S01]  /*1c00*/  LEA.HI.X R9, R9, UR13, R0, 0x3, P1 ;  /* 0x0000000d09097c11 */ /* 0x000fe200088f1c00 */
[----:B------:R-:W-:Y:S01]  /*1c10*/  VIADD R0, R5, -UR7 ;  /* 0x8000000705007c36 */ /* 0x000fe20008000000 */
[----:B------:R-:W-:-:S03]  /*1c20*/  UMOV UR7, UR9 ;  /* 0x0000000900077c82 */ /* 0x000fc60008000000 */
[----:B------:R-:W-:Y:S01]  /*1c30*/  IMAD.X R9, RZ, RZ, R9, P2 ;  /* 0x000000ffff097224 */ /* 0x000fe200010e0609 */
[----:B------:R-:W-:Y:S06]  /*1c40*/  @P0 BRA `(.L_x_74) ;  /* 0x0000000000f40947 */ /* 0x000fec0003800000 */
[----:B------:R-:W0:Y:S01]  /*1c50*/  LDC.64 R2, c[0x0][0x3b8] ;  /* 0x0000ee00ff027b82 */ /* 0x000e220000000a00 */
[----:B------:R-:W1:Y:S01]  /*1c60*/  LDCU.64 UR12, c[0x0][0x380] ;  /* 0x00007000ff0c77ac */ /* 0x000e620008000a00 */
[----:B------:R-:W-:Y:S01]  /*1c70*/  NOP ;  /* 0x0000000000007918 */ /* 0x000fe20000000000 */
.L_x_75:
[----:B------:R-:W2:Y:S02]  /*1c80*/  S2R R4, SR_TID.X ;  /* 0x0000000000047919 */ /* 0x000ea40000002100 */
[----:B--2---:R-:W-:-:S05]  /*1c90*/  IADD3 R4, P0, PT, R4, UR8, RZ ;  /* 0x0000000804047c10 */ /* 0x004fca000ff1e0ff */
[----:B------:R-:W-:Y:S01]  /*1ca0*/  IMAD.X R5, RZ, RZ, UR9, P0 ;  /* 0x00000009ff057e24 */ /* 0x000fe200080e06ff */
[----:B-1----:R-:W-:-:S04]  /*1cb0*/  LEA R24, P0, R4, UR12, 0x3 ;  /* 0x0000000c04187c11 */ /* 0x002fc8000f8018ff */
[----:B------:R-:W-:-:S05]  /*1cc0*/  LEA.HI.X R25, R4, UR13, R5, 0x3, P0 ;  /* 0x0000000d04197c11 */ /* 0x000fca00080f1c05 */
[----:B------:R-:W2:Y:S04]  /*1cd0*/  LDG.E.64 R4, desc[UR14][R24.64] ;  /* 0x0000000e18047981 */ /* 0x000ea8000c1e1b00 */
[----:B------:R-:W3:Y:S04]  /*1ce0*/  LDG.E.64 R6, desc[UR14][R24.64+0x800] ;  /* 0x0008000e18067981 */ /* 0x000ee8000c1e1b00 */
[----:B------:R-:W4:Y:S04]  /*1cf0*/  LDG.E.64 R12, desc[UR14][R24.64+0x1000] ;  /* 0x0010000e180c7981 */ /* 0x000f28000c1e1b00 */
[----:B------:R-:W5:Y:S04]  /*1d00*/  LDG.E.64 R14, desc[UR14][R24.64+0x1800] ;  /* 0x0018000e180e7981 */ /* 0x000f68000c1e1b00 */
[----:B------:R-:W5:Y:S04]  /*1d10*/  LDG.E.64 R16, desc[UR14][R24.64+0x2000] ;  /* 0x0020000e18107981 */ /* 0x000f68000c1e1b00 */
[----:B------:R-:W5:Y:S04]  /*1d20*/  LDG.E.64 R18, desc[UR14][R24.64+0x2800] ;  /* 0x0028000e18127981 */ /* 0x000f68000c1e1b00 */
[----:B------:R-:W5:Y:S04]  /*1d30*/  LDG.E.64 R20, desc[UR14][R24.64+0x3000] ;  /* 0x0030000e18147981 */ /* 0x000f68000c1e1b00 */
[----:B------:R-:W5:Y:S01]  /*1d40*/  LDG.E.64 R22, desc[UR14][R24.64+0x3800] ;  /* 0x0038000e18167981 */ /* 0x000f62000c1e1b00 */
[----:B------:R-:W-:-:S02]  /*1d50*/  USHF.R.S32.HI UR11, URZ, 0x1f, UR5 ;  /* 0x0000001fff0b7899 */ /* 0x000fc40008011405 */
[----:B------:R-:W-:-:S04]  /*1d60*/  UIADD3 UR6, UP0, UPT, UR5, UR10, URZ ;  /* 0x0000000a05067290 */ /* 0x000fc8000ff1e0ff */
[----:B------:R-:W-:Y:S01]  /*1d70*/  UIADD3.X UR7, UPT, UPT, UR11, UR7, URZ, UP0, !UPT ;  /* 0x000000070b077290 */ /* 0x000fe200087fe4ff */
        /* <DEDUP_REMOVED lines=16> */
[----:B------:R-:W-:Y:S01]  /*1e80*/  FSEL R6, R18, R4, !P0 ;  /* 0x0000000412067208 */ /* 0x000fe20004000000 */
[----:B0-----:R-:W-:Y:S01]  /*1e90*/  IMAD.MOV.U32 R4, RZ, RZ, R2 ;  /* 0x000000ffff047224 */ /* 0x001fe200078e0002 */
[----:B------:R-:W-:-:S04]  /*1ea0*/  FSEL R7, R19, R5, !P0 ;  /* 0x0000000513077208 */ /* 0x000fc80004000000 */
[----:B------:R-:W-:Y:S02]  /*1eb0*/  IADD3 R5, P2, PT, R4, -UR8, RZ ;  /* 0x8000000804057c10 */ /* 0x000fe4000ff5e0ff */
[----:B------:R-:W-:-:S06]  /*1ec0*/  DSETP.GEU.AND P0, PT, R6, R20, PT ;  /* 0x000000140600722a */ /* 0x000fcc0003f0e000 */
[----:B------:R-:W-:Y:S02]  /*1ed0*/  FSEL R6, R20, R6, !P0 ;  /* 0x0000000614067208 */ /* 0x000fe40004000000 */
[----:B------:R-:W-:Y:S02]  /*1ee0*/  FSEL R7, R21, R7, !P0 ;  /* 0x0000000715077208 */ /* 0x000fe40004000000 */
[----:B------:R-:W-:Y:S02]  /*1ef0*/  ISETP.GE.U32.AND P0, PT, R5, UR5, PT ;  /* 0x0000000505007c0c */ /* 0x000fe4000bf06070 */
[----:B------:R-:W-:Y:S02]  /*1f00*/  IADD3.X R5, PT, PT, R3, ~UR9, RZ, P2, !PT ;  /* 0x8000000903057c10 */ /* 0x000fe400097fe4ff */
[----:B------:R-:W-:Y:S02]  /*1f10*/  DSETP.GEU.AND P1, PT, R6, R22, PT ;  /* 0x000000160600722a */ /* 0x000fe40003f2e000 */
[----:B------:R-:W-:-:S04]  /*1f20*/  ISETP.GE.U32.AND.EX P0, PT, R5, UR11, PT, P0 ;  /* 0x0000000b05007c0c */ /* 0x000fc8000bf06100 */
[----:B------:R-:W-:Y:S02]  /*1f30*/  FSEL R10, R22, R6, !P1 ;  /* 0x00000006160a7208 */ /* 0x000fe40004800000 */
[----:B------:R-:W-:-:S07]  /*1f40*/  FSEL R11, R23, R7, !P1 ;  /* 0x00000007170b7208 */ /* 0x000fce0004800000 */
[----:B------:R-:W-:Y:S05]  /*1f50*/  @!P0 BRA `(.L_x_73) ;  /* 0x0000000c00248947 */ /* 0x000fea0003800000 */
[----:B------:R-:W-:Y:S02]  /*1f60*/  UIADD3 UR8, UP0, UPT, UR5, UR8, URZ ;  /* 0x0000000805087290 */ /* 0x000fe4000ff1e0ff */
[----:B------:R-:W-:Y:S01]  /*1f70*/  IMAD.U32 R5, RZ, RZ, UR5 ;  /* 0x00000005ff057e24 */ /* 0x000fe2000f8e00ff */
[----:B------:R-:W-:Y:S01]  /*1f80*/  UIADD3 UR4, UPT, UPT, UR4, 0x1, URZ ;  /* 0x0000000104047890 */ /* 0x000fe2000fffe0ff */
[----:B------:R-:W-:Y:S01]  /*1f90*/  VIADD R0, R0, -UR5 ;  /* 0x8000000500007c36 */ /* 0x000fe20008000000 */
[----:B------:R-:W-:Y:S01]  /*1fa0*/  UIADD3.X UR9, UPT, UPT, UR11, UR9, URZ, UP0, !UPT ;  /* 0x000000090b097290 */ /* 0x000fe200087fe4ff */
[----:B------:R-:W-:Y:S01]  /*1fb0*/  IMAD.WIDE R8, R5, 0x8, R8 ;  /* 0x0000000805087825 */ /* 0x000fe200078e0208 */
[----:B------:R-:W-:Y:S01]  /*1fc0*/  ISETP.LT.U32.AND P0, PT, R27, UR8, PT ;  /* 0x000000081b007c0c */ /* 0x000fe2000bf01070 */
[----:B------:R-:W-:-:S03]  /*1fd0*/  UMOV UR10, UR6 ;  /* 0x00000006000a7c82 */ /* 0x000fc60008000000 */
[----:B------:R-:W-:-:S05]  /*1fe0*/  IMAD.U32 R7, RZ, RZ, UR9 ;  /* 0x00000009ff077e24 */ /* 0x000fca000f8e00ff */
[----:B------:R-:W-:-:S13]  /*1ff0*/  ISETP.GT.U32.AND.EX P0, PT, R7, R26, PT, P0 ;  /* 0x0000001a0700720c */ /* 0x000fda0003f04100 */
[----:B------:R-:W-:Y:S05]  /*2000*/  @!P0 BRA `(.L_x_75) ;  /* 0xfffffffc001c8947 */ /* 0x000fea000383ffff */
[----:B------:R-:W-:-:S05]  /*2010*/  UMOV UR6, UR5 ;  /* 0x0000000500067c82 */ /* 0x000fca0008000000 */
.L_x_74:
[----:B------:R-:W0:Y:S01]  /*2020*/  S2R R7, SR_TID.X ;  /* 0x0000000000077919 */ /* 0x000e220000002100 */
[C---:B------:R-:W-:Y:S01]  /*2030*/  VIADD R2, R4.reuse, -UR8 ;  /* 0x8000000804027c36 */ /* 0x040fe20008000000 */
[----:B------:R-:W-:Y:S01]  /*2040*/  ISETP.LE.U32.AND P1, PT, R4, UR8, PT ;  /* 0x0000000804007c0c */ /* 0x000fe2000bf23070 */
[----:B------:R-:W-:Y:S01]  /*2050*/  IMAD.U32 R6, RZ, RZ, UR9 ;  /* 0x00000009ff067e24 */ /* 0x000fe2000f8e00ff */
[----:B------:R-:W-:Y:S02]  /*2060*/  BSSY.RECONVERGENT B1, `(.L_x_73) ;  /* 0x00000b8000017945 */ /* 0x000fe40003800200 */
[----:B0-----:R-:W-:-:S04]  /*2070*/  ISETP.GE.AND P0, PT, R7, R2, PT ;  /* 0x000000020700720c */ /* 0x001fc80003f06270 */
[----:B------:R-:W-:-:S13]  /*2080*/  ISETP.GE.U32.OR.EX P0, PT, R6, R3, P0, P1 ;  /* 0x000000030600720c */ /* 0x000fda0000706510 */
[----:B------:R-:W-:Y:S05]  /*2090*/  @P0 BRA `(.L_x_76) ;  /* 0x0000000800d00947 */ /* 0x000fea0003800000 */
[----:B------:R-:W0:Y:S01]  /*20a0*/  LDC R2, c[0x0][0x3c0] ;  /* 0x0000f000ff027b82 */ /* 0x000e220000000800 */
[----:B------:R-:W-:Y:S01]  /*20b0*/  USHF.L.U32 UR5, UR16, 0xb, URZ ;  /* 0x0000000b10057899 */ /* 0x000fe200080006ff */
[----:B------:R-:W-:Y:S01]  /*20c0*/  LOP3.LUT R3, RZ, R7, RZ, 0x33, !PT ;  /* 0x00000007ff037212 */ /* 0x000fe200078e33ff */
[----:B------:R-:W-:Y:S02]  /*20d0*/  BSSY.RECONVERGENT B2, `(.L_x_77) ;  /* 0x0000055000027945 */ /* 0x000fe40003800200 */
[----:B------:R-:W-:-:S06]  /*20e0*/  UIADD3 UR5, UPT, UPT, UR5, UR6, URZ ;  /* 0x0000000605057290 */ /* 0x000fcc000fffe0ff */
[----:B------:R-:W-:Y:S01]  /*20f0*/  IADD3 R4, PT, PT, R4, -UR5, R3 ;  /* 0x8000000504047c10 */ /* 0x000fe2000fffe003 */
[----:B0-----:R-:W-:-:S04]  /*2100*/  IMAD R3, R2, UR4, RZ ;  /* 0x0000000402037c24 */ /* 0x001fc8000f8e02ff */
[----:B------:R-:W-:-:S05]  /*2110*/  IMAD R2, R3, -0x800, R4 ;  /* 0xfffff80003027824 */ /* 0x000fca00078e0204 */
[C---:B------:R-:W-:Y:S02]  /*2120*/  ISETP.GE.U32.AND P1, PT, R2.reuse, 0xf00, PT ;  /* 0x00000f000200780c */ /* 0x040fe40003f26070 */
[----:B------:R-:W-:Y:S01]  /*2130*/  LEA.HI R3, R2, 0x1, RZ, 0x18 ;  /* 0x0000000102037811 */ /* 0x000fe200078fc0ff */
[----:B------:R-:W-:-:S03]  /*2140*/  IMAD.MOV.U32 R2, RZ, RZ, R7 ;  /* 0x000000ffff027224 */ /* 0x000fc600078e0007 */
[----:B------:R-:W-:-:S04]  /*2150*/  LOP3.LUT R4, R3, 0xf, RZ, 0xc0, !PT ;  /* 0x0000000f03047812 */ /* 0x000fc800078ec0ff */
[----:B------:R-:W-:-:S03]  /*2160*/  ISETP.NE.AND P0, PT, R4, RZ, PT ;  /* 0x000000ff0400720c */ /* 0x000fc60003f05270 */
[----:B------:R-:W-:Y:S10]  /*2170*/  @!P1 BRA `(.L_x_78) ;  /* 0x0000000400289947 */ /* 0x000ff40003800000 */
[----:B------:R-:W-:-:S04]  /*2180*/  LEA.HI R2, R0, 0x1, RZ, 0x18 ;  /* 0x0000000100027811 */ /* 0x000fc800078fc0ff */
[----:B------:R-:W-:Y:S01]  /*2190*/  LOP3.LUT R5, R2, 0x1fffff0, RZ, 0xc0, !PT ;  /* 0x01fffff002057812 */ /* 0x000fe200078ec0ff */
[----:B------:R-:W-:-:S04]  /*21a0*/  IMAD.MOV.U32 R2, RZ, RZ, R7 ;  /* 0x000000ffff027224 */ /* 0x000fc800078e0007 */
[----:B------:R-:W-:-:S07]  /*21b0*/  IMAD.MOV R5, RZ, RZ, -R5 ;  /* 0x000000ffff057224 */ /* 0x000fce00078e0a05 */
.L_x_79:
        /* <DEDUP_REMOVED lines=8> */
[----:B--2---:R-:W-:-:S06]  /*2240*/  DSETP.GEU.AND P1, PT, R10, R6, PT ;  /* 0x000000060a00722a */ /* 0x004fcc0003f2e000 */
        /* <DEDUP_REMOVED lines=11> */
[----:B-----5:R-:W-:-:S06]  /*2300*/  DSETP.GEU.AND P1, PT, R10, R16, PT ;  /* 0x000000100a00722a */ /* 0x020fcc0003f2e000 */
[----:B------:R-:W-:Y:S02]  /*2310*/  FSEL R10, R16, R10, !P1 ;  /* 0x0000000a100a7208 */ /* 0x000fe40004800000 */
[----:B------:R-:W-:Y:S02]  /*2320*/  FSEL R11, R17, R11, !P1 ;  /* 0x0000000b110b7208 */ /* 0x000fe40004800000 */
[----:B------:R-:W5:Y:S04]  /*2330*/  LDG.E.64 R16, desc[UR14][R8.64+0x1800] ;  /* 0x0018000e08107981 */ /* 0x000f68000c1e1b00 */
[----:B------:R-:W-:-:S06]  /*2340*/  DSETP.GEU.AND P1, PT, R10, R14, PT ;  /* 0x0000000e0a00722a */ /* 0x000fcc0003f2e000 */
        /* <DEDUP_REMOVED lines=14> */
[----:B------:R0:W5:Y:S01]  /*2430*/  LDG.E.64 R24, desc[UR14][R8.64+0x3800] ;  /* 0x0038000e08187981 */ /* 0x000162000c1e1b00 */
        /* <DEDUP_REMOVED lines=30> */
.L_x_78:
[----:B------:R-:W-:Y:S05]  /*2620*/  BSYNC.RECONVERGENT B2 ;  /* 0x0000000000027941 */ /* 0x000fea0003800200 */
.L_x_77:
[----:B------:R-:W-:Y:S05]  /*2630*/  @!P0 BRA `(.L_x_76) ;  /* 0x0000000400688947 */ /* 0x000fea0003800000 */
[----:B------:R-:W-:Y:S01]  /*2640*/  ISETP.GE.U32.AND P1, PT, R4, 0x8, PT ;  /* 0x000000080400780c */ /* 0x000fe20003f26070 */
[----:B------:R-:W-:Y:S01]  /*2650*/  BSSY.RECONVERGENT B2, `(.L_x_80) ;  /* 0x0000029000027945 */ /* 0x000fe20003800200 */
[----:B------:R-:W-:-:S04]  /*2660*/  LOP3.LUT R24, R3, 0x7, RZ, 0xc0, !PT ;  /* 0x0000000703187812 */ /* 0x000fc800078ec0ff */
[----:B------:R-:W-:-:S07]  /*2670*/  ISETP.NE.AND P0, PT, R24, RZ, PT ;  /* 0x000000ff1800720c */ /* 0x000fce0003f05270 */
[----:B------:R-:W-:Y:S06]  /*2680*/  @!P1 BRA `(.L_x_81) ;  /* 0x0000000000949947 */ /* 0x000fec0003800000 */
[----:B------:R-:W-:-:S05]  /*2690*/  IADD3 R4, P1, PT, R2, UR8, RZ ;  /* 0x0000000802047c10 */ /* 0x000fca000ff3e0ff */
[----:B------:R-:W-:Y:S01]  /*26a0*/  IMAD.X R5, RZ, RZ, UR9, P1 ;  /* 0x00000009ff057e24 */ /* 0x000fe200088e06ff */
[----:B------:R-:W-:-:S04]  /*26b0*/  LEA R20, P1, R4, UR12, 0x3 ;  /* 0x0000000c04147c11 */ /* 0x000fc8000f8218ff */
        /* <DEDUP_REMOVED lines=9> */
[----:B------:R-:W-:Y:S01]  /*2750*/  VIADD R2, R2, 0x800 ;  /* 0x0000080002027836 */ /* 0x000fe20000000000 */
        /* <DEDUP_REMOVED lines=24> */
.L_x_81:
[----:B------:R-:W-:Y:S05]  /*28e0*/  BSYNC.RECONVERGENT B2 ;  /* 0x0000000000027941 */ /* 0x000fea0003800200 */
.L_x_80:
[----:B------:R-:W-:Y:S05]  /*28f0*/  @!P0 BRA `(.L_x_76) ;  /* 0x0000000000b88947 */ /* 0x000fea0003800000 */
[----:B------:R-:W-:Y:S01]  /*2900*/  ISETP.GE.U32.AND P1, PT, R24, 0x4, PT ;  /* 0x000000041800780c */ /* 0x000fe20003f26070 */
[----:B------:R-:W-:Y:S01]  /*2910*/  BSSY.RECONVERGENT B2, `(.L_x_82) ;  /* 0x0000018000027945 */ /* 0x000fe20003800200 */
[----:B------:R-:W-:-:S11]  /*2920*/  LOP3.LUT P0, RZ, R3, 0x3, RZ, 0xc0, !PT ;  /* 0x0000000303ff7812 */ /* 0x000fd6000780c0ff */
[----:B------:R-:W-:Y:S05]  /*2930*/  @!P1 BRA `(.L_x_83) ;  /* 0x0000000000549947 */ /* 0x000fea0003800000 */
[----:B------:R-:W-:-:S05]  /*2940*/  IADD3 R3, P1, PT, R2, UR8, RZ ;  /* 0x0000000802037c10 */ /* 0x000fca000ff3e0ff */
[----:B------:R-:W-:Y:S01]  /*2950*/  IMAD.X R6, RZ, RZ, UR9, P1 ;  /* 0x00000009ff067e24 */ /* 0x000fe200088e06ff */
[----:B------:R-:W-:-:S04]  /*2960*/  LEA R4, P1, R3, UR12, 0x3 ;  /* 0x0000000c03047c11 */ /* 0x000fc8000f8218ff */
[----:B------:R-:W-:-:S05]  /*2970*/  LEA.HI.X R5, R3, UR13, R6, 0x3, P1 ;  /* 0x0000000d03057c11 */ /* 0x000fca00088f1c06 */
[----:B------:R-:W2:Y:S04]  /*2980*/  LDG.E.64 R6, desc[UR14][R4.64] ;  /* 0x0000000e04067981 */ /* 0x000ea8000c1e1b00 */
[----:B------:R-:W3:Y:S04]  /*2990*/  LDG.E.64 R8, desc[UR14][R4.64+0x800] ;  /* 0x0008000e04087981 */ /* 0x000ee8000c1e1b00 */
[----:B------:R-:W4:Y:S04]  /*29a0*/  LDG.E.64 R12, desc[UR14][R4.64+0x1000] ;  /* 0x0010000e040c7981 */ /* 0x000f28000c1e1b00 */
        /* <DEDUP_REMOVED lines=13> */
[----:B------:R-:W-:-:S07]  /*2a80*/  FSEL R11, R15, R7, !P1 ;  /* 0x000000070f0b7208 */ /* 0x000fce0004800000 */
.L_x_83:
[----:B------:R-:W-:Y:S05]  /*2a90*/  BSYNC.RECONVERGENT B2 ;  /* 0x0000000000027941 */ /* 0x000fea0003800200 */
.L_x_82:
[----:B------:R-:W-:Y:S05]  /*2aa0*/  @!P0 BRA `(.L_x_76) ;  /* 0x00000000004c8947 */ /* 0x000fea0003800000 */
[----:B------:R-:W-:Y:S02]  /*2ab0*/  LOP3.LUT R0, R0, 0xffff, RZ, 0xc0, !PT ;  /* 0x0000ffff00007812 */ /* 0x000fe400078ec0ff */
[----:B------:R-:W-:Y:S02]  /*2ac0*/  IADD3 R2, P0, PT, R2, UR10, RZ ;  /* 0x0000000a02027c10 */ /* 0x000fe4000ff1e0ff */
[----:B------:R-:W-:Y:S02]  /*2ad0*/  LEA.HI R0, R0, 0x1, RZ, 0x18 ;  /* 0x0000000100007811 */ /* 0x000fe400078fc0ff */
[----:B------:R-:W-:Y:S01]  /*2ae0*/  LEA R4, P1, R2, UR12, 0x3 ;  /* 0x0000000c02047c11 */ /* 0x000fe2000f8218ff */
[----:B------:R-:W-:Y:S01]  /*2af0*/  IMAD.X R5, RZ, RZ, UR7, P0 ;  /* 0x00000007ff057e24 */ /* 0x000fe200080e06ff */
[----:B------:R-:W-:-:S04]  /*2b00*/  LOP3.LUT R0, R0, 0x3, RZ, 0xc0, !PT ;  /* 0x0000000300007812 */ /* 0x000fc800078ec0ff */
[----:B------:R-:W-:Y:S01]  /*2b10*/  LEA.HI.X R5, R2, UR13, R5, 0x3, P1 ;  /* 0x0000000d02057c11 */ /* 0x000fe200088f1c05 */
[----:B------:R-:W-:-:S07]  /*2b20*/  IMAD.MOV R0, RZ, RZ, -R0 ;  /* 0x000000ffff007224 */ /* 0x000fce00078e0a00 */
.L_x_84:
[----:B------:R-:W-:Y:S02]  /*2b30*/  IMAD.MOV.U32 R2, RZ, RZ, R4 ;  /* 0x000000ffff027224 */ /* 0x000fe400078e0004 */
[----:B------:R-:W-:-:S06]  /*2b40*/  IMAD.MOV.U32 R3, RZ, RZ, R5 ;  /* 0x000000ffff037224 */ /* 0x000fcc00078e0005 */
[----:B------:R-:W2:Y:S01]  /*2b50*/  LDG.E.64 R2, desc[UR14][R2.64] ;  /* 0x0000000e02027981 */ /* 0x000ea2000c1e1b00 */
[----:B------:R-:W-:Y:S01]  /*2b60*/  VIADD R0, R0, 0x1 ;  /* 0x0000000100007836 */ /* 0x000fe20000000000 */
[----:B------:R-:W-:-:S05]  /*2b70*/  IADD3 R4, P1, PT, R4, 0x800, RZ ;  /* 0x0000080004047810 */ /* 0x000fca0007f3e0ff */
[----:B------:R-:W-:Y:S01]  /*2b80*/  IMAD.X R5, RZ, RZ, R5, P1 ;  /* 0x000000ffff057224 */ /* 0x000fe200008e0605 */
[----:B--2---:R-:W-:-:S06]  /*2b90*/  DSETP.GEU.AND P0, PT, R10, R2, PT ;  /* 0x000000020a00722a */ /* 0x004fcc0003f0e000 */
[----:B------:R-:W-:Y:S02]  /*2ba0*/  FSEL R10, R2, R10, !P0 ;  /* 0x0000000a020a7208 */ /* 0x000fe40004000000 */
[----:B------:R-:W-:Y:S02]  /*2bb0*/  FSEL R11, R3, R11, !P0 ;  /* 0x0000000b030b7208 */ /* 0x000fe40004000000 */
[----:B------:R-:W-:-:S13]  /*2bc0*/  ISETP.NE.AND P0, PT, R0, RZ, PT ;  /* 0x000000ff0000720c */ /* 0x000fda0003f05270 */
[----:B------:R-:W-:Y:S05]  /*2bd0*/  @P0 BRA `(.L_x_84) ;  /* 0xfffffffc00d40947 */ /* 0x000fea000383ffff */
.L_x_76:
[----:B------:R-:W-:Y:S05]  /*2be0*/  BSYNC.RECONVERGENT B1 ;  /* 0x0000000000017941 */ /* 0x000fea0003800200 */
.L_x_73:
[----:B------:R-:W0:Y:S01]  /*2bf0*/  S2R R6, SR_LANEID ;  /* 0x0000000000067919 */ /* 0x000e220000000000 */
[----:B------:R-:W-:Y:S04]  /*2c00*/  SHFL.DOWN PT, R2, R10, 0x1, 0x1f ;  /* 0x08201f000a027f89 */ /* 0x000fe800000e0000 */
[----:B------:R-:W1:Y:S01]  /*2c10*/  SHFL.DOWN PT, R3, R11, 0x1, 0x1f ;  /* 0x08201f000b037f89 */ /* 0x000e6200000e0000 */
[----:B------:R-:W2:Y:S01]  /*2c20*/  S2R R9, SR_TID.X ;  /* 0x0000000000097919 */ /* 0x000ea20000002100 */
        /* <DEDUP_REMOVED lines=10> */
[----:B------:R-:W-:-:S02]  /*2cd0*/  @!P2 MOV R7, 0x400 ;  /* 0x000004000007a802 */ /* 0x000fc40000000f00 */
[----:B------:R-:W0:Y:S01]  /*2ce0*/  SHFL.DOWN PT, R3, R5, 0x2, 0x1f ;  /* 0x08401f0005037f89 */ /* 0x000e2200000e0000 */
[----:B------:R-:W1:Y:S02]  /*2cf0*/  @!P2 S2R R8, SR_CgaCtaId ;  /* 0x000000000008a919 */ /* 0x000e640000008800 */
[----:B0-----:R-:W-:-:S06]  /*2d00*/  DSETP.GEU.AND P0, PT, R4, R2, PT ;  /* 0x000000020400722a */ /* 0x001fcc0003f0e000 */
[----:B------:R-:W-:Y:S02]  /*2d10*/  @!P1 FSEL R0, R2, R0, !P0 ;  /* 0x0000000002009208 */ /* 0x000fe40004000000 */
[----:B------:R-:W-:Y:S02]  /*2d20*/  @!P1 FSEL R5, R3, R5, !P0 ;  /* 0x0000000503059208 */ /* 0x000fe40004000000 */
[----:B------:R-:W-:Y:S01]  /*2d30*/  ISETP.GT.AND P1, PT, R6, 0x1b, PT ;  /* 0x0000001b0600780c */ /* 0x000fe20003f24270 */
[----:B------:R-:W-:Y:S01]  /*2d40*/  SHFL.DOWN PT, R2, R0, 0x4, 0x1f ;  /* 0x08801f0000027f89 */ /* 0x000fe200000e0000 */
[----:B------:R-:W-:Y:S01]  /*2d50*/  IMAD.MOV.U32 R4, RZ, RZ, R0 ;  /* 0x000000ffff047224 */ /* 0x000fe200078e0000 */
[----:B-1----:R-:W-:Y:S02]  /*2d60*/  @!P2 LEA R7, R8, R7, 0x18 ;  /* 0x000000070807a211 */ /* 0x002fe400078ec0ff */
[----:B------:R-:W0:Y:S03]  /*2d70*/  SHFL.DOWN PT, R3, R5, 0x4, 0x1f ;  /* 0x08801f0005037f89 */ /* 0x000e2600000e0000 */
[----:B0-----:R-:W-:-:S06]  /*2d80*/  DSETP.GEU.AND P0, PT, R4, R2, PT ;  /* 0x000000020400722a */ /* 0x001fcc0003f0e000 */
[----:B------:R-:W-:Y:S02]  /*2d90*/  @!P1 FSEL R0, R2, R0, !P0 ;  /* 0x0000000002009208 */ /* 0x000fe40004000000 */
[----:B------:R-:W-:Y:S02]  /*2da0*/  @!P1 FSEL R5, R3, R5, !P0 ;  /* 0x0000000503059208 */ /* 0x000fe40004000000 */
[----:B------:R-:W-:Y:S01]  /*2db0*/  ISETP.GT.AND P1, PT, R6, 0x17, PT ;  /* 0x000000170600780c */ /* 0x000fe20003f24270 */
[----:B------:R-:W-:Y:S01]  /*2dc0*/  SHFL.DOWN PT, R2, R0, 0x8, 0x1f ;  /* 0x09001f0000027f89 */ /* 0x000fe200000e0000 */
[----:B------:R-:W-:-:S03]  /*2dd0*/  IMAD.MOV.U32 R4, RZ, RZ, R0 ;  /* 0x000000ffff047224 */ /* 0x000fc600078e0000 */
        /* <DEDUP_REMOVED lines=8> */
[----:B0-----:R-:W-:Y:S01]  /*2e60*/  DSETP.GEU.AND P0, PT, R4, R2, PT ;  /* 0x000000020400722a */ /* 0x001fe20003f0e000 */
[----:B--2---:R-:W-:-:S05]  /*2e70*/  @!P2 SHF.R.U32.HI R4, RZ, 0x2, R9 ;  /* 0x00000002ff04a819 */ /* 0x004fca0000011609 */
[----:B------:R-:W-:Y:S02]  /*2e80*/  FSEL R2, R2, R0, !P0 ;  /* 0x0000000002027208 */ /* 0x000fe40004000000 */
[----:B------:R-:W-:Y:S02]  /*2e90*/  FSEL R3, R3, R5, !P0 ;  /* 0x0000000503037208 */ /* 0x000fe40004000000 */
[----:B------:R-:W-:Y:S02]  /*2ea0*/  ISETP.NE.AND P0, PT, R9, RZ, PT ;  /* 0x000000ff0900720c */ /* 0x000fe40003f05270 */
[----:B------:R-:W-:Y:S02]  /*2eb0*/  @!P2 LOP3.LUT R4, R4, 0xf8, RZ, 0xc0, !PT ;  /* 0x000000f80404a812 */ /* 0x000fe400078ec0ff */
[----:B------:R-:W-:-:S03]  /*2ec0*/  FSEL R5, R5, R3, P1 ;  /* 0x0000000305057208 */ /* 0x000fc60000800000 */
[----:B------:R-:W-:Y:S01]  /*2ed0*/  @!P2 IMAD.IADD R7, R4, 0x1, R7 ;  /* 0x000000010407a824 */ /* 0x000fe200078e0207 */
[----:B------:R-:W-:-:S04]  /*2ee0*/  FSEL R4, R0, R2, P1 ;  /* 0x0000000200047208 */ /* 0x000fc80000800000 */
[----:B------:R0:W-:Y:S01]  /*2ef0*/  @!P2 STS.64 [R7+0x8], R2 ;  /* 0x000008020700a388 */ /* 0x0001e20000000a00 */
[----:B------:R-:W-:Y:S06]  /*2f00*/  BAR.SYNC.DEFER_BLOCKING 0x0 ;  /* 0x0000000000007b1d */ /* 0x000fec0000010000 */
[----:B------:R-:W-:Y:S05]  /*2f10*/  @P0 BRA `(.L_x_72) ;  /* 0x0000000000700947 */ /* 0x000fea0003800000 */
[----:B------:R-:W1:Y:S01]  /*2f20*/  S2UR UR5, SR_CgaCtaId ;  /* 0x00000000000579c3 */ /* 0x000e620000008800 */
[----:B------:R-:W-:Y:S02]  /*2f30*/  UMOV UR4, 0x400 ;  /* 0x0000040000047882 */ /* 0x000fe40000000000 */
[----:B-1----:R-:W-:-:S09]  /*2f40*/  ULEA UR4, UR5, UR4, 0x18 ;  /* 0x0000000405047291 */ /* 0x002fd2000f8ec0ff */
[----:B------:R-:W1:Y:S04]  /*2f50*/  LDS.128 R12, [UR4+0x10] ;  /* 0x00001004ff0c7984 */ /* 0x000e680008000c00 */
[----:B------:R-:W2:Y:S01]  /*2f60*/  LDS.128 R8, [UR4+0x20] ;  /* 0x00002004ff087984 */ /* 0x000ea20008000c00 */
[----:B-1----:R-:W-:-:S06]  /*2f70*/  DSETP.GEU.AND P1, PT, R4, R12, PT ;  /* 0x0000000c0400722a */ /* 0x002fcc0003f2e000 */
[----:B0-----:R-:W-:Y:S02]  /*2f80*/  FSEL R2, R12, R4, !P1 ;  /* 0x000000040c027208 */ /* 0x001fe40004800000 */
[----:B------:R-:W-:Y:S02]  /*2f90*/  FSEL R3, R13, R5, !P1 ;  /* 0x000000050d037208 */ /* 0x000fe40004800000 */
[----:B------:R-:W0:Y:S04]  /*2fa0*/  LDS.128 R4, [UR4+0x30] ;  /* 0x00003004ff047984 */ /* 0x000e280008000c00 */
[----:B------:R-:W-:-:S06]  /*2fb0*/  DSETP.GEU.AND P1, PT, R2, R14, PT ;  /* 0x0000000e0200722a */ /* 0x000fcc0003f2e000 */
[----:B------:R-:W-:Y:S02]  /*2fc0*/  FSEL R2, R14, R2, !P1 ;  /* 0x000000020e027208 */ /* 0x000fe40004800000 */
[----:B------:R-:W-:-:S06]  /*2fd0*/  FSEL R3, R15, R3, !P1 ;  /* 0x000000030f037208 */ /* 0x000fcc0004800000 */
[----:B--2---:R-:W-:-:S06]  /*2fe0*/  DSETP.GEU.AND P1, PT, R2, R8, PT ;  /* 0x000000080200722a */ /* 0x004fcc0003f2e000 */
        /* <DEDUP_REMOVED lines=15> */
.L_x_72:
[----:B------:R-:W-:Y:S05]  /*30e0*/  BSYNC.RECONVERGENT B0 ;  /* 0x0000000000007941 */ /* 0x000fea0003800200 */
.L_x_57:
[----:B------:R-:W-:Y:S05]  /*30f0*/  @P0 EXIT ;  /* 0x000000000000094d */ /* 0x000fea0003800000 */
[----:B------:R-:W2:Y:S02]  /*3100*/  LDCU.64 UR4, c[0x0][0x388] ;  /* 0x00007100ff0477ac */ /* 0x000ea40008000a00 */
[----:B--2---:R-:W-:-:S06]  /*3110*/  UIMAD.WIDE.U32 UR4, UR16, 0x8, UR4 ;  /* 0x00000008100478a5 */ /* 0x004fcc000f8e0004 */
[----:B0-----:R-:W-:Y:S02]  /*3120*/  IMAD.U32 R2, RZ, RZ, UR4 ;  /* 0x00000004ff027e24 */ /* 0x001fe4000f8e00ff */
[----:B------:R-:W-:-:S05]  /*3130*/  IMAD.U32 R3, RZ, RZ, UR5 ;  /* 0x00000005ff037e24 */ /* 0x000fca000f8e00ff */
[----:B------:R-:W-:Y:S01]  /*3140*/  STG.E.64 desc[UR14][R2.64], R4 ;  /* 0x0000000402007986 */ /* 0x000fe2000c101b0e */
[----:B------:R-:W-:Y:S05]  /*3150*/  EXIT ;  /* 0x000000000000794d */ /* 0x000fea0003800000 */
.L_x_85:
        /* <DEDUP_REMOVED lines=10> */
.L_x_265:


//--------------------- .text._ZN3cub18CUB_300001_SM_10006detail6reduce28DeviceReduceSingleTileKernelINS2_10policy_hubIdyN4cuda3__47maximumIdEEE10Policy1000EN6thrust24THRUST_300001_SM_1000_NS10device_ptrIdEEPdyS8_ddNS5_3std3__410__identityEEEvT0_T1_T2_T3_T4_T6_ --------------------------
	.section	.text._ZN3cub18CUB_300001_SM_10006detail6reduce28DeviceReduceSingleTileKernelINS2_10policy_hubIdyN4cuda3__47maximumIdEEE10Policy1000EN6thrust24THRUST_300001_SM_1000_NS10device_ptrIdEEPdyS8_ddNS5_3std3__410__identityEEEvT0_T1_T2_T3_T4_T6_,"ax",@progbits
	.align	128
        .global         _ZN3cub18CUB_300001_SM_10006detail6reduce28DeviceReduceSingleTileKernelINS2_10policy_hubIdyN4cuda3__47maximumIdEEE10Policy1000EN6thrust24THRUST_300001_SM_1000_NS10device_ptrIdEEPdyS8_ddNS5_3std3__410__identityEEEvT0_T1_T2_T3_T4_T6_
        .type           _ZN3cub18CUB_300001_SM_10006detail6reduce28DeviceReduceSingleTileKernelINS2_10policy_hubIdyN4cuda3__47maximumIdEEE10Policy1000EN6thrust24THRUST_300001_SM_1000_NS10device_ptrIdEEPdyS8_ddNS5_3std3__410__identityEEEvT0_T1_T2_T3_T4_T6_,@function
        .size           _ZN3cub18CUB_300001_SM_10006detail6reduce28DeviceReduceSingleTileKernelINS2_10policy_hubIdyN4cuda3__47maximumIdEEE10Policy1000EN6thrust24THRUST_300001_SM_1000_NS10device_ptrIdEEPdyS8_ddNS5_3std3__410__identityEEEvT0_T1_T2_T3_T4_T6_,(.L_x_266 - _ZN3cub18CUB_300001_SM_10006detail6reduce28DeviceReduceSingleTileKernelINS2_10policy_hubIdyN4cuda3__47maximumIdEEE10Policy1000EN6thrust24THRUST_300001_SM_1000_NS10device_ptrIdEEPdyS8_ddNS5_3std3__410__identityEEEvT0_T1_T2_T3_T4_T6_)
        .other          _ZN3cub18CUB_300001_SM_10006detail6reduce28DeviceReduceSingleTileKernelINS2_10policy_hubIdyN4cuda3__47maximumIdEEE10Policy1000EN6thrust24THRUST_300001_SM_1000_NS10device_ptrIdEEPdyS8_ddNS5_3std3__410__identityEEEvT0_T1_T2_T3_T4_T6_,@"STO_CUDA_ENTRY STV_DEFAULT"
_ZN3cub18CUB_300001_SM_10006detail6reduce28DeviceReduceSingleTileKernelINS2_10policy_hubIdyN4cuda3__47maximumIdEEE10Policy1000EN6thrust24THRUST_300001_SM_1000_NS10device_ptrIdEEPdyS8_ddNS5_3std3__410__identityEEEvT0_T1_T2_T3_T4_T6_:
.text._ZN3cub18CUB_300001_SM_10006detail6reduce28DeviceReduceSingleTileKernelINS2_10policy_hubIdyN4cuda3__47maximumIdEEE10Policy1000EN6thrust24THRUST_300001_SM_1000_NS10device_ptrIdEEPdyS8_ddNS5_3std3__410__identityEEEvT0_T1_T2_T3_T4_T6_:
[----:B------:R-:W-:Y:S01]  /*0000*/  LDC R1, c[0x0][0x37c] ;  /* 0x0000df00ff017b82 */ /* 0x000fe20000000800 */
[----:B------:R-:W0:Y:S01]  /*0010*/  LDCU.64 UR4, c[0x0][0x390] ;  /* 0x00007200ff0477ac */ /* 0x000e220008000a00 */
[----:B------:R-:W1:Y:S01]  /*0020*/  LDCU.64 UR6, c[0x0][0x358] ;  /* 0x00006b00ff0677ac */ /* 0x000e620008000a00 */
[----:B0-----:R-:W-:Y:S02]  /*0030*/  IMAD.U32 R8, RZ, RZ, UR4 ;  /* 0x00000004ff087e24 */ /* 0x001fe4000f8e00ff */
[----:B------:R-:W-:-:S03]  /*0040*/  IMAD.U32 R9, RZ, RZ, UR5 ;  /* 0x00000005ff097e24 */ /* 0x000fc6000f8e00ff */
[----:B------:R-:W-:-:S04]  /*0050*/  ISETP.NE.U32.AND P0, PT, R8, RZ, PT ;  /* 0x000000ff0800720c */ /* 0x000fc80003f05070 */
[----:B------:R-:W-:-:S13]  /*0060*/  ISETP.NE.AND.EX P0, PT, R9, RZ, PT, P0 ;  /* 0x000000ff0900720c */ /* 0x000fda0003f05300 */
        /* <DEDUP_REMOVED lines=8> */
.L_x_86:
[----:B------:R-:W-:Y:S01]  /*00f0*/  ISETP.GT.U32.AND P0, PT, R8, 0x7ff, PT ;  /* 0x000007ff0800780c */ /* 0x000fe20003f04070 */
[----:B------:R-:W-:Y:S03]  /*0100*/  BSSY.RECONVERGENT B0, `(.L_x_87) ;  /* 0x00002df000007945 */ /* 0x000fe60003800200 */
[----:B------:R-:W-:-:S13]  /*0110*/  ISETP.GT.U32.AND.EX P0, PT, R9, RZ, PT, P0 ;  /* 0x000000ff0900720c */ /* 0x000fda0003f04100 */
[----:B------:R-:W-:Y:S05]  /*0120*/  @P0 BRA `(.L_x_88) ;  /* 0x0000001400f40947 */ /* 0x000fea0003800000 */
[----:B------:R-:W0:Y:S01]  /*0130*/  S2R R0, SR_TID.X ;  /* 0x0000000000007919 */ /* 0x000e220000002100 */
[----:B------:R-:W-:Y:S01]  /*0140*/  BSSY.RECONVERGENT B1, `(.L_x_89) ;  /* 0x0000009000017945 */ /* 0x000fe20003800200 */
[----:B------:R-:W-:Y:S02]  /*0150*/  CS2R R4, SRZ ;  /* 0x0000000000047805 */ /* 0x000fe4000001ff00 */
[----:B0-----:R-:W-:Y:S01]  /*0160*/  ISETP.GE.U32.AND P0, PT, R0, R8, PT ;  /* 0x000000080000720c */ /* 0x001fe20003f06070 */
[----:B------:R-:W-:-:S12]  /*0170*/  IMAD.MOV.U32 R2, RZ, RZ, R0 ;  /* 0x000000ffff027224 */ /* 0x000fd800078e0000 */
[----:B------:R-:W-:Y:S05]  /*0180*/  @P0 BRA `(.L_x_90) ;  /* 0x0000000000100947 */ /* 0x000fea0003800000 */
[----:B------:R-:W0:Y:S02]  /*0190*/  LDC.64 R4, c[0x0][0x380] ;  /* 0x0000e000ff047b82 */ /* 0x000e240000000a00 */
[----:B0-----:R-:W-:-:S06]  /*01a0*/  IMAD.WIDE.U32 R4, R0, 0x8, R4 ;  /* 0x0000000800047825 */ /* 0x001fcc00078e0004 */
[----:B------:R-:W5:Y:S01]  /*01b0*/  LDG.E.64 R4, desc[UR6][R4.64] ;  /* 0x0000000604047981 */ /* 0x000f62000c1e1b00 */
[----:B------:R-:W-:-:S07]  /*01c0*/  VIADD R2, R0, 0x100 ;  /* 0x0000010000027836 */ /* 0x000fce0000000000 */
.L_x_90:
[----:B------:R-:W-:Y:S05]  /*01d0*/  BSYNC.RECONVERGENT B1 ;  /* 0x0000000000017941 */ /* 0x000fea0003800200 */
.L_x_89:
[----:B------:R-:W-:Y:S01]  /*01e0*/  ISETP.GE.U32.AND P0, PT, R2, R8, PT ;  /* 0x000000080200720c */ /* 0x000fe20003f06070 */
[----:B------:R-:W-:-:S12]  /*01f0*/  BSSY.RECONVERGENT B1, `(.L_x_91) ;  /* 0x00000a7000017945 */ /* 0x000fd80003800200 */
[----:B------:R-:W-:Y:S05]  /*0200*/  @P0 BRA `(.L_x_92) ;  /* 0x0000000800940947 */ /* 0x000fea0003800000 */
[----:B------:R-:W-:Y:S01]  /*0210*/  LOP3.LUT R3, RZ, R2, RZ, 0x33, !PT ;  /* 0x00000002ff037212 */ /* 0x000fe200078e33ff */
[----:B------:R-:W-:Y:S04]  /*0220*/  BSSY.RECONVERGENT B2, `(.L_x_93) ;  /* 0x0000053000027945 */ /* 0x000fe80003800200 */
[----:B------:R-:W-:-:S05]  /*0230*/  IMAD.IADD R6, R3, 0x1, R8 ;  /* 0x0000000103067824 */ /* 0x000fca00078e0208 */
[C---:B------:R-:W-:Y:S02]  /*0240*/  ISETP.GE.U32.AND P1, PT, R6.reuse, 0xf00, PT ;  /* 0x00000f000600780c */ /* 0x040fe40003f26070 */
[----:B------:R-:W-:-:S04]  /*0250*/  LEA.HI R3, R6, 0x1, RZ, 0x18 ;  /* 0x0000000106037811 */ /* 0x000fc800078fc0ff */
[----:B------:R-:W-:-:S04]  /*0260*/  LOP3.LUT R43, R3, 0xf, RZ, 0xc0, !PT ;  /* 0x0000000f032b7812 */ /* 0x000fc800078ec0ff */
[----:B------:R-:W-:-:S03]  /*0270*/  ISETP.NE.AND P0, PT, R43, RZ, PT ;  /* 0x000000ff2b00720c */ /* 0x000fc60003f05270 */
[----:B------:R-:W-:Y:S10]  /*0280*/  @!P1 BRA `(.L_x_94) ;  /* 0x0000000400309947 */ /* 0x000ff40003800000 */
[----:B------:R-:W0:Y:S01]  /*0290*/  LDC.64 R6, c[0x0][0x380] ;  /* 0x0000e000ff067b82 */ /* 0x000e220000000a00 */
[----:B------:R-:W-:-:S05]  /*02a0*/  LOP3.LUT R42, R3, 0x1fffff0, RZ, 0xc0, !PT ;  /* 0x01fffff0032a7812 */ /* 0x000fca00078ec0ff */
[----:B------:R-:W-:Y:S02]  /*02b0*/  IMAD.MOV R42, RZ, RZ, -R42 ;  /* 0x000000ffff2a7224 */ /* 0x000fe400078e0a2a */
[----:B0-----:R-:W-:-:S03]  /*02c0*/  IMAD.WIDE.U32 R6, R2, 0x8, R6 ;  /* 0x0000000802067825 */ /* 0x001fc600078e0006 */
[----:B------:R-:W-:-:S05]  /*02d0*/  IADD3 R6, P1, PT, R6, 0x4000, RZ ;  /* 0x0000400006067810 */ /* 0x000fca0007f3e0ff */
[----:B------:R-:W-:-:S08]  /*02e0*/  IMAD.X R7, RZ, RZ, R7, P1 ;  /* 0x000000ffff077224 */ /* 0x000fd000008e0607 */
.L_x_95:
[----:B------:R-:W2:Y:S04]  /*02f0*/  LDG.E.64 R10, desc[UR6][R6.64+-0x4000] ;  /* 0xffc00006060a7981 */ /* 0x000ea8000c1e1b00 */
[----:B------:R-:W3:Y:S04]  /*0300*/  LDG.E.64 R12, desc[UR6][R6.64+-0x3800] ;  /* 0xffc80006060c7981 */ /* 0x000ee8000c1e1b00 */
[----:B------:R-:W4:Y:S04]  /*0310*/  LDG.E.64 R14, desc[UR6][R6.64+-0x3000] ;  /* 0xffd00006060e7981 */ /* 0x000f28000c1e1b00 */
        /* <DEDUP_REMOVED lines=12> */
[----:B------:R0:W4:Y:S01]  /*03e0*/  LDG.E.64 R40, desc[UR6][R6.64+0x3800] ;  /* 0x0038000606287981 */ /* 0x000122000c1e1b00 */
[----:B------:R-:W-:-:S02]  /*03f0*/  VIADD R42, R42, 0x10 ;  /* 0x000000102a2a7836 */ /* 0x000fc40000000000 */
[----:B------:R-:W-:-:S03]  /*0400*/  VIADD R2, R2, 0x1000 ;  /* 0x0000100002027836 */ /* 0x000fc60000000000 */
[----:B------:R-:W-:Y:S02]  /*0410*/  ISETP.NE.AND P2, PT, R42, RZ, PT ;  /* 0x000000ff2a00720c */ /* 0x000fe40003f45270 */
[----:B0-----:R-:W-:-:S05]  /*0420*/  IADD3 R6, P3, PT, R6, 0x8000, RZ ;  /* 0x0000800006067810 */ /* 0x001fca0007f7e0ff */
[----:B------:R-:W-:Y:S01]  /*0430*/  IMAD.X R7, RZ, RZ, R7, P3 ;  /* 0x000000ffff077224 */ /* 0x000fe200018e0607 */
        /* <DEDUP_REMOVED lines=49> */
.L_x_94:
[----:B------:R-:W-:Y:S05]  /*0750*/  BSYNC.RECONVERGENT B2 ;  /* 0x0000000000027941 */ /* 0x000fea0003800200 */
.L_x_93:
[----:B------:R-:W-:Y:S05]  /*0760*/  @!P0 BRA `(.L_x_92) ;  /* 0x00000004003c8947 */ /* 0x000fea0003800000 */
[----:B------:R-:W-:Y:S01]  /*0770*/  ISETP.GE.U32.AND P1, PT, R43, 0x8, PT ;  /* 0x000000082b00780c */ /* 0x000fe20003f26070 */
[----:B------:R-:W-:Y:S01]  /*0780*/  BSSY.RECONVERGENT B2, `(.L_x_96) ;  /* 0x0000027000027945 */ /* 0x000fe20003800200 */
[----:B------:R-:W-:-:S04]  /*0790*/  LOP3.LUT R26, R3, 0x7, RZ, 0xc0, !PT ;  /* 0x00000007031a7812 */ /* 0x000fc800078ec0ff */
[----:B------:R-:W-:-:S07]  /*07a0*/  ISETP.NE.AND P0, PT, R26, RZ, PT ;  /* 0x000000ff1a00720c */ /* 0x000fce0003f05270 */
[----:B------:R-:W-:Y:S06]  /*07b0*/  @!P1 BRA `(.L_x_97) ;  /* 0x00000000008c9947 */ /* 0x000fec0003800000 */
[----:B------:R-:W0:Y:S02]  /*07c0*/  LDC.64 R10, c[0x0][0x380] ;  /* 0x0000e000ff0a7b82 */ /* 0x000e240000000a00 */
[----:B0-----:R-:W-:-:S05]  /*07d0*/  IMAD.WIDE R10, R2, 0x8, R10 ;  /* 0x00000008020a7825 */ /* 0x001fca00078e020a */
        /* <DEDUP_REMOVED lines=33> */
.L_x_97:
[----:B------:R-:W-:Y:S05]  /*09f0*/  BSYNC.RECONVERGENT B2 ;  /* 0x0000000000027941 */ /* 0x000fea0003800200 */
.L_x_96:
        /* <DEDUP_REMOVED lines=25> */
.L_x_99:
[----:B------:R-:W-:Y:S05]  /*0b90*/  BSYNC.RECONVERGENT B2 ;  /* 0x0000000000027941 */ /* 0x000fea0003800200 */
.L_x_98:
[----:B------:R-:W-:Y:S05]  /*0ba0*/  @!P0 BRA `(.L_x_92) ;  /* 0x00000000002c8947 */ /* 0x000fea0003800000 */
[----:B------:R-:W0:Y:S01]  /*0bb0*/  LDC.64 R10, c[0x0][0x380] ;  /* 0x0000e000ff0a7b82 */ /* 0x000e220000000a00 */
[----:B------:R-:W-:-:S07]  /*0bc0*/  IMAD.MOV R3, RZ, RZ, -R3 ;  /* 0x000000ffff037224 */ /* 0x000fce00078e0a03 */
.L_x_100:
[----:B0-----:R-:W-:-:S06]  /*0bd0*/  IMAD.WIDE R6, R2, 0x8, R10 ;  /* 0x0000000802067825 */ /* 0x001fcc00078e020a */
        /* <DEDUP_REMOVED lines=8> */
.L_x_92:
[----:B------:R-:W-:Y:S05]  /*0c60*/  BSYNC.RECONVERGENT B1 ;  /* 0x0000000000017941 */ /* 0x000fea0003800200 */
.L_x_91:
[----:B------:R-:W-:-:S04]  /*0c70*/  ISETP.GE.U32.AND P0, PT, R8, 0x100, PT ;  /* 0x000001000800780c */ /* 0x000fc80003f06070 */
[----:B------:R-:W-:-:S13]  /*0c80*/  ISETP.GE.U32.AND.EX P0, PT, R9, RZ, PT, P0 ;  /* 0x000000ff0900720c */ /* 0x000fda0003f06100 */
        /* <DEDUP_REMOVED lines=17> */
[----:B------:R-:W1:Y:S04]  /*0da0*/  @!P2 S2R R7, SR_CgaCtaId ;  /* 0x000000000007a919 */ /* 0x000e680000008800 */
        /* <DEDUP_REMOVED lines=19> */
[----:B------:R-:W-:-:S03]  /*0ee0*/  @!P0 FSEL R11, R3, R11, !P1 ;  /* 0x0000000b030b8208 */ /* 0x000fc60004800000 */
[----:B------:R-:W-:Y:S01]  /*0ef0*/  SHFL.DOWN PT, R2, R9, 0x10, 0x1f ;  /* 0x0a001f0009027f89 */ /* 0x000fe200000e0000 */
[----:B------:R-:W-:Y:S02]  /*0f00*/  IMAD.MOV.U32 R4, RZ, RZ, R9 ;  /* 0x000000ffff047224 */ /* 0x000fe400078e0009 */
[----:B------:R-:W-:Y:S01]  /*0f10*/  IMAD.MOV.U32 R5, RZ, RZ, R11 ;  /* 0x000000ffff057224 */ /* 0x000fe200078e000b */
[----:B------:R-:W0:Y:S05]  /*0f20*/  SHFL.DOWN PT, R3, R11, 0x10, 0x1f ;  /* 0x0a001f000b037f89 */ /* 0x000e2a00000e0000 */
[----:B0-----:R-:W-:Y:S01]  /*0f30*/  DSETP.GEU.AND P0, PT, R4, R2, PT ;  /* 0x000000020400722a */ /* 0x001fe20003f0e000 */
[----:B------:R-:W-:-:S04]  /*0f40*/  @!P2 SHF.R.U32.HI R4, RZ, 0x2, R0 ;  /* 0x00000002ff04a819 */ /* 0x000fc80000011600 */
[----:B------:R-:W-:Y:S02]  /*0f50*/  @!P2 LOP3.LUT R6, R4, 0xf8, RZ, 0xc0, !PT ;  /* 0x000000f80406a812 */ /* 0x000fe400078ec0ff */
[----:B------:R-:W-:Y:S02]  /*0f60*/  FSEL R4, R2, R9, !P0 ;  /* 0x0000000902047208 */ /* 0x000fe40004000000 */
[----:B------:R-:W-:Y:S01]  /*0f70*/  FSEL R5, R3, R11, !P0 ;  /* 0x0000000b03057208 */ /* 0x000fe20004000000 */
[----:B------:R-:W-:Y:S01]  /*0f80*/  @!P2 IMAD.IADD R7, R6, 0x1, R7 ;  /* 0x000000010607a824 */ /* 0x000fe200078e0207 */
[----:B------:R-:W-:-:S04]  /*0f90*/  ISETP.GT.AND P0, PT, R8, 0xf, PT ;  /* 0x0000000f0800780c */ /* 0x000fc80003f04270 */
[----:B------:R1:W-:Y:S01]  /*0fa0*/  @!P2 STS.64 [R7+0x8], R4 ;  /* 0x000008040700a388 */ /* 0x0003e20000000a00 */
[----:B------:R-:W-:Y:S01]  /*0fb0*/  BAR.SYNC.DEFER_BLOCKING 0x0 ;  /* 0x0000000000007b1d */ /* 0x000fe20000010000 */
[----:B------:R-:W-:Y:S02]  /*0fc0*/  ISETP.NE.AND P2, PT, R0, RZ, PT ;  /* 0x000000ff0000720c */ /* 0x000fe40003f45270 */
[----:B------:R-:W-:Y:S02]  /*0fd0*/  FSEL R2, R9, R4, P0 ;  /* 0x0000000409027208 */ /* 0x000fe40000000000 */
[----:B------:R-:W-:-:S09]  /*0fe0*/  FSEL R3, R11, R5, P0 ;  /* 0x000000050b037208 */ /* 0x000fd20000000000 */
[----:B-1----:R-:W-:Y:S05]  /*0ff0*/  @P2 BRA `(.L_x_102) ;  /* 0x0000001c00bc2947 */ /* 0x002fea0003800000 */
[----:B------:R-:W0:Y:S01]  /*1000*/  S2UR UR5, SR_CgaCtaId ;  /* 0x00000000000579c3 */ /* 0x000e220000008800 */
[----:B------:R-:W-:Y:S02]  /*1010*/  UMOV UR4, 0x400 ;  /* 0x0000040000047882 */ /* 0x000fe40000000000 */
[----:B0-----:R-:W-:-:S09]  /*1020*/  ULEA UR4, UR5, UR4, 0x18 ;  /* 0x0000000405047291 */ /* 0x001fd2000f8ec0ff */
[----:B------:R-:W0:Y:S04]  /*1030*/  LDS.128 R4, [UR4+0x10] ;  /* 0x00001004ff047984 */ /* 0x000e280008000c00 */
[----:B------:R-:W1:Y:S04]  /*1040*/  LDS.128 R8, [UR4+0x20] ;  /* 0x00002004ff087984 */ /* 0x000e680008000c00 */
[----:B------:R-:W2:Y:S01]  /*1050*/  LDS.128 R12, [UR4+0x30] ;  /* 0x00003004ff0c7984 */ /* 0x000ea20008000c00 */
        /* <DEDUP_REMOVED lines=8> */
[----:B------:R-:W-:Y:S02]  /*10e0*/  FSEL R5, R9, R3, !P0 ;  /* 0x0000000309057208 */ /* 0x000fe40004000000 */
[----:B------:R-:W0:Y:S04]  /*10f0*/  LDS.64 R2, [UR4+0x40] ;  /* 0x00004004ff027984 */ /* 0x000e280008000a00 */
[----:B------:R-:W-:-:S06]  /*1100*/  DSETP.GEU.AND P0, PT, R4, R10, PT ;  /* 0x0000000a0400722a */ /* 0x000fcc0003f0e000 */
[----:B------:R-:W-:Y:S02]  /*1110*/  FSEL R4, R10, R4, !P0 ;  /* 0x000000040a047208 */ /* 0x000fe40004000000 */
[----:B------:R-:W-:-:S06]  /*1120*/  FSEL R5, R11, R5, !P0 ;  /* 0x000000050b057208 */ /* 0x000fcc0004000000 */
[----:B--2---:R-:W-:-:S06]  /*1130*/  DSETP.GEU.AND P0, PT, R4, R12, PT ;  /* 0x0000000c0400722a */ /* 0x004fcc0003f0e000 */
[----:B------:R-:W-:Y:S02]  /*1140*/  FSEL R4, R12, R4, !P0 ;  /* 0x000000040c047208 */ /* 0x000fe40004000000 */
[----:B------:R-:W-:-:S06]  /*1150*/  FSEL R5, R13, R5, !P0 ;  /* 0x000000050d057208 */ /* 0x000fcc0004000000 */
[----:B------:R-:W-:-:S06]  /*1160*/  DSETP.GEU.AND P0, PT, R4, R14, PT ;  /* 0x0000000e0400722a */ /* 0x000fcc0003f0e000 */
[----:B------:R-:W-:Y:S02]  /*1170*/  FSEL R4, R14, R4, !P0 ;  /* 0x000000040e047208 */ /* 0x000fe40004000000 */
[----:B------:R-:W-:-:S06]  /*1180*/  FSEL R5, R15, R5, !P0 ;  /* 0x000000050f057208 */ /* 0x000fcc0004000000 */
[----:B0-----:R-:W-:-:S06]  /*1190*/  DSETP.GEU.AND P0, PT, R4, R2, PT ;  /* 0x000000020400722a */ /* 0x001fcc0003f0e000 */
[----:B------:R-:W-:Y:S02]  /*11a0*/  FSEL R2, R2, R4, !P0 ;  /* 0x0000000402027208 */ /* 0x000fe40004000000 */
[----:B------:R-:W-:Y:S01]  /*11b0*/  FSEL R3, R3, R5, !P0 ;  /* 0x0000000503037208 */ /* 0x000fe20004000000 */
[----:B------:R-:W-:Y:S06]  /*11c0*/  BRA `(.L_x_102) ;  /* 0x0000001c00487947 */ /* 0x000fec0003800000 */
.L_x_101:
[----:B------:R-:W-:Y:S01]  /*11d0*/  LOP3.LUT R2, R0, 0x3e0, RZ, 0xc0, !PT ;  /* 0x000003e000027812 */ /* 0x000fe200078ec0ff */
[----:B------:R-:W0:Y:S03]  /*11e0*/  S2R R12, SR_LANEID ;  /* 0x00000000000c7919 */ /* 0x000e260000000000 */
[----:B------:R-:W-:Y:S01]  /*11f0*/  LOP3.LUT R7, RZ, R2, RZ, 0x33, !PT ;  /* 0x00000002ff077212 */ /* 0x000fe200078e33ff */
[----:B------:R-:W-:-:S04]  /*1200*/  VIADD R3, R2, 0x20 ;  /* 0x0000002002037836 */ /* 0x000fc80000000000 */
[----:B------:R-:W-:Y:S01]  /*1210*/  IMAD.IADD R7, R7, 0x1, R8 ;  /* 0x0000000107077824 */ /* 0x000fe200078e0208 */
[----:B------:R-:W-:-:S04]  /*1220*/  ISETP.GT.U32.AND P0, PT, R3, R8, PT ;  /* 0x000000080300720c */ /* 0x000fc80003f04070 */
        /* <DEDUP_REMOVED lines=29> */
[C---:B------:R-:W-:Y:S02]  /*1400*/  ISETP.NE.AND P0, PT, R12.reuse, RZ, PT ;  /* 0x000000ff0c00720c */ /* 0x040fe40003f05270 */
[----:B------:R-:W0:Y:S11]  /*1410*/  SHFL.DOWN PT, R3, R5, 0x8, R7 ;  /* 0x0900000005037989 */ /* 0x000e3600000e0007 */
[----:B------:R-:W1:Y:S01]  /*1420*/  @!P0 S2R R11, SR_CgaCtaId ;  /* 0x00000000000b8919 */ /* 0x000e620000008800 */
[----:B------:R-:W-:Y:S01]  /*1430*/  @!P0 MOV R6, 0x400 ;  /* 0x0000040000068802 */ /* 0x000fe20000000f00 */
[----:B0-----:R-:W-:Y:S01]  /*1440*/  DSETP.GEU.AND P2, PT, R4, R2, PT ;  /* 0x000000020400722a */ /* 0x001fe20003f4e000 */
[----:B------:R-:W-:-:S05]  /*1450*/  VIADD R4, R12, 0x10 ;  /* 0x000000100c047836 */ /* 0x000fca0000000000 */
[----:B------:R-:W-:Y:S02]  /*1460*/  @!P1 FSEL R10, R2, R10, !P2 ;  /* 0x0000000a020a9208 */ /* 0x000fe40005000000 */
[----:B------:R-:W-:Y:S02]  /*1470*/  @!P1 FSEL R5, R3, R5, !P2 ;  /* 0x0000000503059208 */ /* 0x000fe40005000000 */
[----:B------:R-:W-:Y:S01]  /*1480*/  ISETP.GT.AND P1, PT, R4, R7, PT ;  /* 0x000000070400720c */ /* 0x000fe20003f24270 */
[----:B------:R-:W-:Y:S01]  /*1490*/  SHFL.DOWN PT, R2, R10, 0x10, R7 ;  /* 0x0a0000000a027989 */ /* 0x000fe200000e0007 */
[----:B------:R-:W-:-:S03]  /*14a0*/  IMAD.MOV.U32 R4, RZ, RZ, R10 ;  /* 0x000000ffff047224 */ /* 0x000fc600078e000a */
[----:B------:R-:W0:Y:S01]  /*14b0*/  SHFL.DOWN PT, R3, R5, 0x10, R7 ;  /* 0x0a00000005037989 */ /* 0x000e2200000e0007 */
[----:B-1----:R-:W-:Y:S02]  /*14c0*/  @!P0 LEA R11, R11, R6, 0x18 ;  /* 0x000000060b0b8211 */ /* 0x002fe400078ec0ff */
[----:B0-----:R-:W-:Y:S01]  /*14d0*/  DSETP.GEU.AND P2, PT, R4, R2, PT ;  /* 0x000000020400722a */ /* 0x001fe20003f4e000 */
[----:B------:R-:W-:-:S05]  /*14e0*/  @!P0 SHF.R.U32.HI R4, RZ, 0x2, R0 ;  /* 0x00000002ff048819 */ /* 0x000fca0000011600 */
[----:B------:R-:W-:Y:S02]  /*14f0*/  @!P1 FSEL R10, R2, R10, !P2 ;  /* 0x0000000a020a9208 */ /* 0x000fe40005000000 */
[----:B------:R-:W-:Y:S02]  /*1500*/  @!P1 FSEL R5, R3, R5, !P2 ;  /* 0x0000000503059208 */ /* 0x000fe40005000000 */
[----:B------:R-:W-:Y:S01]  /*1510*/  ISETP.NE.AND P2, PT, R0, RZ, PT ;  /* 0x000000ff0000720c */ /* 0x000fe20003f45270 */
[----:B------:R-:W-:Y:S01]  /*1520*/  IMAD.MOV.U32 R2, RZ, RZ, R10 ;  /* 0x000000ffff027224 */ /* 0x000fe200078e000a */
[----:B------:R-:W-:Y:S01]  /*1530*/  @!P0 LOP3.LUT R4, R4, 0xf8, RZ, 0xc0, !PT ;  /* 0x000000f804048812 */ /* 0x000fe200078ec0ff */
[----:B------:R-:W-:-:S04]  /*1540*/  IMAD.MOV.U32 R3, RZ, RZ, R5 ;  /* 0x000000ffff037224 */ /* 0x000fc800078e0005 */
[----:B------:R-:W-:-:S05]  /*1550*/  @!P0 IMAD.IADD R11, R4, 0x1, R11 ;  /* 0x00000001040b8824 */ /* 0x000fca00078e020b */
[----:B------:R0:W-:Y:S01]  /*1560*/  @!P0 STS.64 [R11+0x8], R2 ;  /* 0x000008020b008388 */ /* 0x0001e20000000a00 */
[----:B------:R-:W-:Y:S06]  /*1570*/  BAR.SYNC.DEFER_BLOCKING 0x0 ;  /* 0x0000000000007b1d */ /* 0x000fec0000010000 */
[----:B------:R-:W-:Y:S05]  /*1580*/  @P2 BRA `(.L_x_102) ;  /* 0x0000001800582947 */ /* 0x000fea0003800000 */
[----:B------:R-:W1:Y:S01]  /*1590*/  S2UR UR5, SR_CgaCtaId ;  /* 0x00000000000579c3 */ /* 0x000e620000008800 */
[----:B------:R-:W-:Y:S01]  /*15a0*/  UMOV UR4, 0x400 ;  /* 0x0000040000047882 */ /* 0x000fe20000000000 */
[C---:B------:R-:W-:Y:S02]  /*15b0*/  ISETP.GT.U32.AND P0, PT, R8.reuse, 0x20, PT ;  /* 0x000000200800780c */ /* 0x040fe40003f04070 */
[----:B------:R-:W-:Y:S02]  /*15c0*/  ISETP.GT.U32.AND P1, PT, R8, 0x40, PT ;  /* 0x000000400800780c */ /* 0x000fe40003f24070 */
[C---:B------:R-:W-:Y:S02]  /*15d0*/  ISETP.GT.U32.AND.EX P0, PT, R9.reuse, RZ, PT, P0 ;  /* 0x000000ff0900720c */ /* 0x040fe40003f04100 */
[----:B------:R-:W-:Y:S01]  /*15e0*/  ISETP.GT.U32.AND.EX P1, PT, R9, RZ, PT, P1 ;  /* 0x000000ff0900720c */ /* 0x000fe20003f24110 */
[----:B-1----:R-:W-:-:S09]  /*15f0*/  ULEA UR4, UR5, UR4, 0x18 ;  /* 0x0000000405047291 */ /* 0x002fd2000f8ec0ff */
[----:B------:R-:W1:Y:S04]  /*1600*/  LDS.128 R16, [UR4+0x10] ;  /* 0x00001004ff107984 */ /* 0x000e680008000c00 */
[----:B------:R-:W2:Y:S01]  /*1610*/  LDS.128 R12, [UR4+0x20] ;  /* 0x00002004ff0c7984 */ /* 0x000ea20008000c00 */
[----:B-1----:R-:W-:-:S06]  /*1620*/  DSETP.GEU.AND P3, PT, R2, R16, PT ;  /* 0x000000100200722a */ /* 0x002fcc0003f6e000 */
[-C--:B------:R-:W-:Y:S02]  /*1630*/  FSEL R5, R16, R2.reuse, !P3 ;  /* 0x0000000210057208 */ /* 0x080fe40005800000 */
[-C--:B0-----:R-:W-:Y:S02]  /*1640*/  FSEL R11, R17, R3.reuse, !P3 ;  /* 0x00000003110b7208 */ /* 0x081fe40005800000 */
[----:B------:R-:W-:Y:S02]  /*1650*/  FSEL R10, R5, R2, P0 ;  /* 0x00000002050a7208 */ /* 0x000fe40000000000 */
[----:B------:R-:W-:Y:S01]  /*1660*/  FSEL R11, R11, R3, P0 ;  /* 0x000000030b0b7208 */ /* 0x000fe20000000000 */
[----:B------:R-:W0:Y:S01]  /*1670*/  LDS.128 R4, [UR4+0x30] ;  /* 0x00003004ff047984 */ /* 0x000e220008000c00 */
[----:B------:R-:W-:Y:S01]  /*1680*/  ISETP.GT.U32.AND P0, PT, R8, 0x60, PT ;  /* 0x000000600800780c */ /* 0x000fe20003f04070 */
[----:B------:R-:W-:Y:S02]  /*1690*/  IMAD.MOV.U32 R2, RZ, RZ, R10 ;  /* 0x000000ffff027224 */ /* 0x000fe400078e000a */
[----:B------:R-:W-:Y:S01]  /*16a0*/  IMAD.MOV.U32 R3, RZ, RZ, R11 ;  /* 0x000000ffff037224 */ /* 0x000fe200078e000b */
[----:B------:R-:W-:-:S05]  /*16b0*/  ISETP.GT.U32.AND.EX P0, PT, R9, RZ, PT, P0 ;  /* 0x000000ff0900720c */ /* 0x000fca0003f04100 */
[----:B------:R-:W-:-:S06]  /*16c0*/  DSETP.GEU.AND P3, PT, R2, R18, PT ;  /* 0x000000120200722a */ /* 0x000fcc0003f6e000 */
[----:B------:R-:W-:Y:S02]  /*16d0*/  @P1 FSEL R10, R18, R10, !P3 ;  /* 0x0000000a120a1208 */ /* 0x000fe40005800000 */
[----:B------:R-:W-:Y:S02]  /*16e0*/  @P1 FSEL R11, R19, R11, !P3 ;  /* 0x0000000b130b1208 */ /* 0x000fe40005800000 */
[----:B------:R-:W-:Y:S01]  /*16f0*/  ISETP.GT.U32.AND P1, PT, R8, 0x80, PT ;  /* 0x000000800800780c */ /* 0x000fe20003f24070 */
[----:B------:R-:W-:Y:S02]  /*1700*/  IMAD.MOV.U32 R2, RZ, RZ, R10 ;  /* 0x000000ffff027224 */ /* 0x000fe400078e000a */
[----:B------:R-:W-:Y:S01]  /*1710*/  IMAD.MOV.U32 R3, RZ, RZ, R11 ;  /* 0x000000ffff037224 */ /* 0x000fe200078e000b */
[----:B------:R-:W-:-:S05]  /*1720*/  ISETP.GT.U32.AND.EX P1, PT, R9, RZ, PT, P1 ;  /* 0x000000ff0900720c */ /* 0x000fca0003f24110 */
[----:B--2---:R-:W-:Y:S01]  /*1730*/  DSETP.GEU.AND P3, PT, R2, R12, PT ;  /* 0x0000000c0200722a */ /* 0x004fe20003f6e000 */
[----:B------:R-:W1:Y:S05]  /*1740*/  LDS.64 R2, [UR4+0x40] ;  /* 0x00004004ff027984 */ /* 0x000e6a0008000a00 */
[----:B------:R-:W-:Y:S02]  /*1750*/  @P0 FSEL R10, R12, R10, !P3 ;  /* 0x0000000a0c0a0208 */ /* 0x000fe40005800000 */
[----:B------:R-:W-:Y:S02]  /*1760*/  @P0 FSEL R11, R13, R11, !P3 ;  /* 0x0000000b0d0b0208 */ /* 0x000fe40005800000 */
[----:B------:R-:W-:-:S04]  /*1770*/  ISETP.GT.U32.AND P0, PT, R8, 0xa0, PT ;  /* 0x000000a00800780c */ /* 0x000fc80003f04070 */
[----:B------:R-:W-:Y:S01]  /*1780*/  DSETP.GEU.AND P3, PT, R10, R14, PT ;  /* 0x0000000e0a00722a */ /* 0x000fe20003f6e000 */
[----:B------:R-:W-:-:S05]  /*1790*/  ISETP.GT.U32.AND.EX P0, PT, R9, RZ, PT, P0 ;  /* 0x000000ff0900720c */ /* 0x000fca0003f04100 */
[----:B------:R-:W-:Y:S02]  /*17a0*/  @P1 FSEL R10, R14, R10, !P3 ;  /* 0x0000000a0e0a1208 */ /* 0x000fe40005800000 */
[----:B------:R-:W-:Y:S02]  /*17b0*/  @P1 FSEL R11, R15, R11, !P3 ;  /* 0x0000000b0f0b1208 */ /* 0x000fe40005800000 */
[----:B------:R-:W-:-:S04]  /*17c0*/  ISETP.GT.U32.AND P1, PT, R8, 0xc0, PT ;  /* 0x000000c00800780c */ /* 0x000fc80003f24070 */
[----:B0-----:R-:W-:Y:S01]  /*17d0*/  DSETP.GEU.AND P3, PT, R10, R4, PT ;  /* 0x000000040a00722a */ /* 0x001fe20003f6e000 */
[----:B------:R-:W-:-:S05]  /*17e0*/  ISETP.GT.U32.AND.EX P1, PT, R9, RZ, PT, P1 ;  /* 0x000000ff0900720c */ /* 0x000fca0003f24110 */
[----:B------:R-:W-:Y:S02]  /*17f0*/  @P0 FSEL R10, R4, R10, !P3 ;  /* 0x0000000a040a0208 */ /* 0x000fe40005800000 */
[----:B------:R-:W-:Y:S02]  /*1800*/  @P0 FSEL R11, R5, R11, !P3 ;  /* 0x0000000b050b0208 */ /* 0x000fe40005800000 */
[----:B------:R-:W-:Y:S01]  /*1810*/  ISETP.GT.U32.AND P0, PT, R8, 0xe0, PT ;  /* 0x000000e00800780c */ /* 0x000fe20003f04070 */
[----:B------:R-:W-:Y:S02]  /*1820*/  IMAD.MOV.U32 R4, RZ, RZ, R10 ;  /* 0x000000ffff047224 */ /* 0x000fe400078e000a */
[----:B------:R-:W-:Y:S01]  /*1830*/  IMAD.MOV.U32 R5, RZ, RZ, R11 ;  /* 0x000000ffff057224 */ /* 0x000fe200078e000b */
[----:B------:R-:W-:-:S05]  /*1840*/  ISETP.GT.U32.AND.EX P0, PT, R9, RZ, PT, P0 ;  /* 0x000000ff0900720c */ /* 0x000fca0003f04100 */
        /* <DEDUP_REMOVED lines=11> */
.L_x_88:
[----:B------:R-:W0:Y:S01]  /*1900*/  S2R R0, SR_TID.X ;  /* 0x0000000000007919 */ /* 0x000e220000002100 */
[----:B------:R-:W0:Y:S02]  /*1910*/  LDC.64 R10, c[0x0][0x380] ;  /* 0x0000e000ff0a7b82 */ /* 0x000e240000000a00 */
[----:B0-----:R-:W-:-:S05]  /*1920*/  IMAD.WIDE.U32 R10, R0, 0x8, R10 ;  /* 0x00000008000a7825 */ /* 0x001fca00078e000a */
        /* <DEDUP_REMOVED lines=23> */
[----:B------:R-:W-:Y:S01]  /*1aa0*/  IMAD.MOV.U32 R3, RZ, RZ, 0x800 ;  /* 0x00000800ff037424 */ /* 0x000fe200078e00ff */
[----:B------:R-:W-:-:S04]  /*1ab0*/  IADD3 R2, P1, PT, R8, -0x800, RZ ;  /* 0xfffff80008027810 */ /* 0x000fc80007f3e0ff */
[----:B------:R-:W-:-:S06]  /*1ac0*/  DSETP.GEU.AND P0, PT, R4, R18, PT ;  /* 0x000000120400722a */ /* 0x000fcc0003f0e000 */
[----:B------:R-:W-:Y:S01]  /*1ad0*/  FSEL R6, R18, R4, !P0 ;  /* 0x0000000412067208 */ /* 0x000fe20004000000 */
[----:B------:R-:W-:Y:S01]  /*1ae0*/  IMAD.MOV.U32 R4, RZ, RZ, RZ ;  /* 0x000000ffff047224 */ /* 0x000fe200078e00ff */
[----:B------:R-:W-:Y:S02]  /*1af0*/  FSEL R7, R19, R5, !P0 ;  /* 0x0000000513077208 */ /* 0x000fe40004000000 */
[----:B------:R-:W-:Y:S02]  /*1b00*/  ISETP.GE.U32.AND P0, PT, R2, 0x800, PT ;  /* 0x000008000200780c */ /* 0x000fe40003f06070 */
[----:B------:R-:W-:Y:S02]  /*1b10*/  IADD3.X R5, PT, PT, R9, -0x1, RZ, P1, !PT ;  /* 0xffffffff09057810 */ /* 0x000fe40000ffe4ff */
[----:B------:R-:W-:Y:S02]  /*1b20*/  DSETP.GEU.AND P1, PT, R6, R20, PT ;  /* 0x000000140600722a */ /* 0x000fe40003f2e000 */
[----:B------:R-:W-:-:S04]  /*1b30*/  ISETP.GE.U32.AND.EX P0, PT, R5, RZ, PT, P0 ;  /* 0x000000ff0500720c */ /* 0x000fc80003f06100 */
[----:B------:R-:W-:Y:S02]  /*1b40*/  FSEL R6, R20, R6, !P1 ;  /* 0x0000000614067208 */ /* 0x000fe40004800000 */
[----:B------:R-:W-:-:S07]  /*1b50*/  FSEL R7, R21, R7, !P1 ;  /* 0x0000000715077208 */ /* 0x000fce0004800000 */
[----:B------:R-:W-:Y:S05]  /*1b60*/  @!P0 BRA `(.L_x_103) ;  /* 0x0000000000bc8947 */ /* 0x000fea0003800000 */
[----:B------:R-:W0:Y:S01]  /*1b70*/  LDC.64 R8, c[0x0][0x390] ;  /* 0x0000e400ff087b82 */ /* 0x000e220000000a00 */
[----:B------:R-:W-:Y:S02]  /*1b80*/  IMAD.MOV.U32 R3, RZ, RZ, 0x800 ;  /* 0x00000800ff037424 */ /* 0x000fe400078e00ff */
[----:B------:R-:W-:-:S07]  /*1b90*/  IMAD.MOV.U32 R4, RZ, RZ, RZ ;  /* 0x000000ffff047224 */ /* 0x000fce00078e00ff */
.L_x_105:
[----:B------:R-:W-:-:S04]  /*1ba0*/  LEA R16, P0, R3, R10, 0x3 ;  /* 0x0000000a03107211 */ /* 0x000fc800078018ff */
[----:B------:R-:W-:-:S05]  /*1bb0*/  LEA.HI.X R17, R3, R11, R4, 0x3, P0 ;  /* 0x0000000b03117211 */ /* 0x000fca00000f1c04 */
        /* <DEDUP_REMOVED lines=28> */
[----:B0-----:R-:W-:Y:S02]  /*1d80*/  IADD3 R12, P1, PT, -R3, R8, RZ ;  /* 0x00000008030c7210 */ /* 0x001fe40007f3e1ff */
[----:B------:R-:W-:Y:S02]  /*1d90*/  FSEL R7, R13, R7, !P0 ;  /* 0x000000070d077208 */ /* 0x000fe40004000000 */
[----:B------:R-:W-:Y:S01]  /*1da0*/  ISETP.GE.U32.AND P0, PT, R12, 0x800, PT ;  /* 0x000008000c00780c */ /* 0x000fe20003f06070 */
[----:B------:R-:W-:-:S03]  /*1db0*/  IMAD.X R12, R9, 0x1, ~R4, P1 ;  /* 0x00000001090c7824 */ /* 0x000fc600008e0e04 */
[----:B------:R-:W-:Y:S02]  /*1dc0*/  DSETP.GEU.AND P1, PT, R6, R14, PT ;  /* 0x0000000e0600722a */ /* 0x000fe40003f2e000 */
[----:B------:R-:W-:-:S04]  /*1dd0*/  ISETP.GE.U32.AND.EX P0, PT, R12, RZ, PT, P0 ;  /* 0x000000ff0c00720c */ /* 0x000fc80003f06100 */
[----:B------:R-:W-:Y:S02]  /*1de0*/  FSEL R6, R14, R6, !P1 ;  /* 0x000000060e067208 */ /* 0x000fe40004800000 */
[----:B------:R-:W-:-:S07]  /*1df0*/  FSEL R7, R15, R7, !P1 ;  /* 0x000000070f077208 */ /* 0x000fce0004800000 */
[----:B------:R-:W-:Y:S05]  /*1e00*/  @!P0 BRA `(.L_x_104) ;  /* 0x0000000c00088947 */ /* 0x000fea0003800000 */
[----:B------:R-:W-:-:S05]  /*1e10*/  IADD3 R3, P0, PT, R3, 0x800, RZ ;  /* 0x0000080003037810 */ /* 0x000fca0007f1e0ff */
[----:B------:R-:W-:Y:S01]  /*1e20*/  IMAD.X R4, RZ, RZ, R4, P0 ;  /* 0x000000ffff047224 */ /* 0x000fe200000e0604 */
[----:B------:R-:W-:-:S04]  /*1e30*/  ISETP.GT.U32.AND P0, PT, R3, R2, PT ;  /* 0x000000020300720c */ /* 0x000fc80003f04070 */
[----:B------:R-:W-:-:S13]  /*1e40*/  ISETP.GT.U32.AND.EX P0, PT, R4, R5, PT, P0 ;  /* 0x000000050400720c */ /* 0x000fda0003f04100 */
[----:B------:R-:W-:Y:S05]  /*1e50*/  @!P0 BRA `(.L_x_105) ;  /* 0xfffffffc00508947 */ /* 0x000fea000383ffff */
.L_x_103:
[----:B------:R-:W-:Y:S01]  /*1e60*/  IMAD.IADD R5, R8, 0x1, -R3 ;  /* 0x0000000108057824 */ /* 0x000fe200078e0a03 */
[----:B------:R-:W-:Y:S01]  /*1e70*/  ISETP.GE.U32.AND P1, PT, R3, R8, PT ;  /* 0x000000080300720c */ /* 0x000fe20003f26070 */
[----:B------:R-:W-:Y:S03]  /*1e80*/  BSSY.RECONVERGENT B1, `(.L_x_104) ;  /* 0x00000ba000017945 */ /* 0x000fe60003800200 */
[----:B------:R-:W-:-:S04]  /*1e90*/  ISETP.GE.AND P0, PT, R0, R5, PT ;  /* 0x000000050000720c */ /* 0x000fc80003f06270 */
[----:B------:R-:W-:-:S13]  /*1ea0*/  ISETP.GE.U32.OR.EX P0, PT, R4, R9, P0, P1 ;  /* 0x000000090400720c */ /* 0x000fda0000706510 */
[----:B------:R-:W-:Y:S05]  /*1eb0*/  @P0 BRA `(.L_x_106) ;  /* 0x0000000800d80947 */ /* 0x000fea0003800000 */
[----:B------:R-:W-:Y:S01]  /*1ec0*/  LOP3.LUT R2, RZ, R0, RZ, 0x33, !PT ;  /* 0x00000000ff027212 */ /* 0x000fe200078e33ff */
[----:B------:R-:W-:Y:S03]  /*1ed0*/  BSSY.RECONVERGENT B2, `(.L_x_107) ;  /* 0x0000058000027945 */ /* 0x000fe60003800200 */
[----:B------:R-:W-:-:S04]  /*1ee0*/  IADD3 R2, PT, PT, -R3, R8, R2 ;  /* 0x0000000803027210 */ /* 0x000fc80007ffe102 */
[C---:B------:R-:W-:Y:S02]  /*1ef0*/  ISETP.GE.U32.AND P1, PT, R2.reuse, 0xf00, PT ;  /* 0x00000f000200780c */ /* 0x040fe40003f26070 */
[----:B------:R-:W-:Y:S01]  /*1f00*/  LEA.HI R5, R2, 0x1, RZ, 0x18 ;  /* 0x0000000102057811 */ /* 0x000fe200078fc0ff */
[----:B------:R-:W-:-:S03]  /*1f10*/  IMAD.MOV.U32 R2, RZ, RZ, R0 ;  /* 0x000000ffff027224 */ /* 0x000fc600078e0000 */
[----:B------:R-:W-:-:S04]  /*1f20*/  LOP3.LUT R42, R5, 0xf, RZ, 0xc0, !PT ;  /* 0x0000000f052a7812 */ /* 0x000fc800078ec0ff */
[----:B------:R-:W-:-:S03]  /*1f30*/  ISETP.NE.AND P0, PT, R42, RZ, PT ;  /* 0x000000ff2a00720c */ /* 0x000fc60003f05270 */
[----:B------:R-:W-:Y:S10]  /*1f40*/  @!P1 BRA `(.L_x_108) ;  /* 0x0000000400409947 */ /* 0x000ff40003800000 */
[----:B------:R-:W0:Y:S01]  /*1f50*/  LDCU.64 UR4, c[0x0][0x380] ;  /* 0x00007000ff0477ac */ /* 0x000e220008000a00 */
[----:B------:R-:W-:Y:S02]  /*1f60*/  IADD3 R9, P1, PT, R0, R3, RZ ;  /* 0x0000000300097210 */ /* 0x000fe40007f3e0ff */
[----:B------:R-:W-:-:S03]  /*1f70*/  LOP3.LUT R43, R5, 0x1fffff0, RZ, 0xc0, !PT ;  /* 0x01fffff0052b7812 */ /* 0x000fc600078ec0ff */
[----:B------:R-:W-:Y:S02]  /*1f80*/  IMAD.X R2, RZ, RZ, R4, P1 ;  /* 0x000000ffff027224 */ /* 0x000fe400008e0604 */
[----:B------:R-:W-:Y:S01]  /*1f90*/  IMAD.MOV R43, RZ, RZ, -R43 ;  /* 0x000000ffff2b7224 */ /* 0x000fe200078e0a2b */
[----:B0-----:R-:W-:-:S04]  /*1fa0*/  LEA R8, P2, R9, UR4, 0x3 ;  /* 0x0000000409087c11 */ /* 0x001fc8000f8418ff */
[----:B------:R-:W-:Y:S02]  /*1fb0*/  IADD3 R8, P1, PT, R8, 0x4000, RZ ;  /* 0x0000400008087810 */ /* 0x000fe40007f3e0ff */
[----:B------:R-:W-:Y:S01]  /*1fc0*/  LEA.HI.X R9, R9, UR5, R2, 0x3, P2 ;  /* 0x0000000509097c11 */ /* 0x000fe200090f1c02 */
[----:B------:R-:W-:-:S04]  /*1fd0*/  IMAD.MOV.U32 R2, RZ, RZ, R0 ;  /* 0x000000ffff027224 */ /* 0x000fc800078e0000 */
[----:B------:R-:W-:-:S07]  /*1fe0*/  IMAD.X R9, RZ, RZ, R9, P1 ;  /* 0x000000ffff097224 */ /* 0x000fce00008e0609 */
.L_x_109:
[----:B------:R-:W2:Y:S04]  /*1ff0*/  LDG.E.64 R10, desc[UR6][R8.64+-0x4000] ;  /* 0xffc00006080a7981 */ /* 0x000ea8000c1e1b00 */
[----:B------:R-:W3:Y:S04]  /*2000*/  LDG.E.64 R12, desc[UR6][R8.64+-0x3800] ;  /* 0xffc80006080c7981 */ /* 0x000ee8000c1e1b00 */
[----:B------:R-:W4:Y:S04]  /*2010*/  LDG.E.64 R14, desc[UR6][R8.64+-0x3000] ;  /* 0xffd00006080e7981 */ /* 0x000f28000c1e1b00 */
[----:B------:R-:W5:Y:S04]  /*2020*/  LDG.E.64 R16, desc[UR6][R8.64+-0x2800] ;  /* 0xffd8000608107981 */ /* 0x000f68000c1e1b00 */
        /* <DEDUP_REMOVED lines=11> */
[----:B------:R0:W5:Y:S01]  /*20e0*/  LDG.E.64 R40, desc[UR6][R8.64+0x3800] ;  /* 0x0038000608287981 */ /* 0x000162000c1e1b00 */
[----:B------:R-:W-:-:S02]  /*20f0*/  VIADD R43, R43, 0x10 ;  /* 0x000000102b2b7836 */ /* 0x000fc40000000000 */
[----:B------:R-:W-:-:S03]  /*2100*/  VIADD R2, R2, 0x1000 ;  /* 0x0000100002027836 */ /* 0x000fc60000000000 */
[----:B------:R-:W-:Y:S02]  /*2110*/  ISETP.NE.AND P2, PT, R43, RZ, PT ;  /* 0x000000ff2b00720c */ /* 0x000fe40003f45270 */
[----:B0-----:R-:W-:-:S05]  /*2120*/  IADD3 R8, P3, PT, R8, 0x8000, RZ ;  /* 0x0000800008087810 */ /* 0x001fca0007f7e0ff */
        /* <DEDUP_REMOVED lines=50> */
.L_x_108:
[----:B------:R-:W-:Y:S05]  /*2450*/  BSYNC.RECONVERGENT B2 ;  /* 0x0000000000027941 */ /* 0x000fea0003800200 */
.L_x_107:
[----:B------:R-:W-:Y:S05]  /*2460*/  @!P0 BRA `(.L_x_106) ;  /* 0x00000004006c8947 */ /* 0x000fea0003800000 */
[----:B------:R-:W-:Y:S01]  /*2470*/  ISETP.GE.U32.AND P1, PT, R42, 0x8, PT ;  /* 0x000000082a00780c */ /* 0x000fe20003f26070 */
[----:B------:R-:W-:Y:S01]  /*2480*/  BSSY.RECONVERGENT B2, `(.L_x_110) ;  /* 0x000002a000027945 */ /* 0x000fe20003800200 */
[----:B------:R-:W-:-:S04]  /*2490*/  LOP3.LUT R26, R5, 0x7, RZ, 0xc0, !PT ;  /* 0x00000007051a7812 */ /* 0x000fc800078ec0ff */
[----:B------:R-:W-:-:S07]  /*24a0*/  ISETP.NE.AND P0, PT, R26, RZ, PT ;  /* 0x000000ff1a00720c */ /* 0x000fce0003f05270 */
[----:B------:R-:W-:Y:S06]  /*24b0*/  @!P1 BRA `(.L_x_111) ;  /* 0x0000000000989947 */ /* 0x000fec0003800000 */
[----:B------:R-:W0:Y:S01]  /*24c0*/  LDCU.64 UR4, c[0x0][0x380] ;  /* 0x00007000ff0477ac */ /* 0x000e220008000a00 */
[----:B------:R-:W-:-:S05]  /*24d0*/  IADD3 R8, P1, PT, R2, R3, RZ ;  /* 0x0000000302087210 */ /* 0x000fca0007f3e0ff */
[----:B------:R-:W-:Y:S01]  /*24e0*/  IMAD.X R9, RZ, RZ, R4, P1 ;  /* 0x000000ffff097224 */ /* 0x000fe200008e0604 */
[----:B0-----:R-:W-:-:S04]  /*24f0*/  LEA R10, P1, R8, UR4, 0x3 ;  /* 0x00000004080a7c11 */ /* 0x001fc8000f8218ff */
        /* <DEDUP_REMOVED lines=34> */
.L_x_111:
[----:B------:R-:W-:Y:S05]  /*2720*/  BSYNC.RECONVERGENT B2 ;  /* 0x0000000000027941 */ /* 0x000fea0003800200 */
.L_x_110:
        /* <DEDUP_REMOVED lines=28> */
.L_x_113:
[----:B------:R-:W-:Y:S05]  /*28f0*/  BSYNC.RECONVERGENT B2 ;  /* 0x0000000000027941 */ /* 0x000fea0003800200 */
.L_x_112:
[----:B------:R-:W-:Y:S05]  /*2900*/  @!P0 BRA `(.L_x_106) ;  /* 0x0000000000448947 */ /* 0x000fea0003800000 */
[----:B------:R-:W0:Y:S01]  /*2910*/  LDCU.64 UR4, c[0x0][0x380] ;  /* 0x00007000ff0477ac */ /* 0x000e220008000a00 */
[----:B------:R-:W-:-:S05]  /*2920*/  IADD3 R3, P0, PT, R2, R3, RZ ;  /* 0x0000000302037210 */ /* 0x000fca0007f1e0ff */
[----:B------:R-:W-:Y:S02]  /*2930*/  IMAD.X R8, RZ, RZ, R4, P0 ;  /* 0x000000ffff087224 */ /* 0x000fe400000e0604 */
[----:B------:R-:W-:Y:S01]  /*2940*/  IMAD.MOV R4, RZ, RZ, -R18 ;  /* 0x000000ffff047224 */ /* 0x000fe200078e0a12 */
[----:B0-----:R-:W-:-:S04]  /*2950*/  LEA R5, P1, R3, UR4, 0x3 ;  /* 0x0000000403057c11 */ /* 0x001fc8000f8218ff */
[----:B------:R-:W-:-:S09]  /*2960*/  LEA.HI.X R8, R3, UR5, R8, 0x3, P1 ;  /* 0x0000000503087c11 */ /* 0x000fd200088f1c08 */
.L_x_114:
[----:B------:R-:W-:Y:S02]  /*2970*/  IMAD.MOV.U32 R2, RZ, RZ, R5 ;  /* 0x000000ffff027224 */ /* 0x000fe400078e0005 */
[----:B------:R-:W-:-:S06]  /*2980*/  IMAD.MOV.U32 R3, RZ, RZ, R8 ;  /* 0x000000ffff037224 */ /* 0x000fcc00078e0008 */
[----:B------:R-:W2:Y:S01]  /*2990*/  LDG.E.64 R2, desc[UR6][R2.64] ;  /* 0x0000000602027981 */ /* 0x000ea2000c1e1b00 */
[----:B------:R-:W-:Y:S01]  /*29a0*/  VIADD R4, R4, 0x1 ;  /* 0x0000000104047836 */ /* 0x000fe20000000000 */
[----:B------:R-:W-:-:S04]  /*29b0*/  IADD3 R5, P2, PT, R5, 0x800, RZ ;  /* 0x0000080005057810 */ /* 0x000fc80007f5e0ff */
[----:B------:R-:W-:Y:S01]  /*29c0*/  ISETP.NE.AND P1, PT, R4, RZ, PT ;  /* 0x000000ff0400720c */ /* 0x000fe20003f25270 */
[----:B------:R-:W-:Y:S01]  /*29d0*/  IMAD.X R8, RZ, RZ, R8, P2 ;  /* 0x000000ffff087224 */ /* 0x000fe200010e0608 */
[----:B--2---:R-:W-:-:S06]  /*29e0*/  DSETP.GEU.AND P0, PT, R6, R2, PT ;  /* 0x000000020600722a */ /* 0x004fcc0003f0e000 */
[----:B------:R-:W-:Y:S02]  /*29f0*/  FSEL R6, R2, R6, !P0 ;  /* 0x0000000602067208 */ /* 0x000fe40004000000 */
[----:B------:R-:W-:-:S03]  /*2a00*/  FSEL R7, R3, R7, !P0 ;  /* 0x0000000703077208 */ /* 0x000fc60004000000 */
[----:B------:R-:W-:Y:S05]  /*2a10*/  @P1 BRA `(.L_x_114) ;  /* 0xfffffffc00d41947 */ /* 0x000fea000383ffff */
.L_x_106:
[----:B------:R-:W-:Y:S05]  /*2a20*/  BSYNC.RECONVERGENT B1 ;  /* 0x0000000000017941 */ /* 0x000fea0003800200 */
.L_x_104:
        /* <DEDUP_REMOVED lines=33> */
[----:B------:R-:W-:-:S03]  /*2c40*/  @!P1 FSEL R5, R3, R5, !P0 ;  /* 0x0000000503059208 */ /* 0x000fc60004000000 */
[----:B------:R-:W-:Y:S04]  /*2c50*/  SHFL.DOWN PT, R2, R4, 0x10, 0x1f ;  /* 0x0a001f0004027f89 */ /* 0x000fe800000e0000 */
[----:B------:R-:W0:Y:S02]  /*2c60*/  SHFL.DOWN PT, R3, R5, 0x10, 0x1f ;  /* 0x0a001f0005037f89 */ /* 0x000e2400000e0000 */
[----:B0-----:R-:W-:-:S06]  /*2c70*/  DSETP.GEU.AND P0, PT, R4, R2, PT ;  /* 0x000000020400722a */ /* 0x001fcc0003f0e000 */
[----:B------:R-:W-:Y:S02]  /*2c80*/  FSEL R2, R2, R4, !P0 ;  /* 0x0000000402027208 */ /* 0x000fe40004000000 */
[----:B------:R-:W-:Y:S02]  /*2c90*/  FSEL R3, R3, R5, !P0 ;  /* 0x0000000503037208 */ /* 0x000fe40004000000 */
[----:B------:R-:W-:-:S03]  /*2ca0*/  ISETP.GT.AND P0, PT, R9, 0xf, PT ;  /* 0x0000000f0900780c */ /* 0x000fc60003f04270 */
[----:B------:R0:W-:Y:S01]  /*2cb0*/  @!P2 STS.64 [R7+0x8], R2 ;  /* 0x000008020700a388 */ /* 0x0001e20000000a00 */
[----:B------:R-:W-:Y:S01]  /*2cc0*/  BAR.SYNC.DEFER_BLOCKING 0x0 ;  /* 0x0000000000007b1d */ /* 0x000fe20000010000 */
[----:B------:R-:W-:Y:S02]  /*2cd0*/  ISETP.NE.AND P2, PT, R0, RZ, PT ;  /* 0x000000ff0000720c */ /* 0x000fe40003f45270 */
[----:B------:R-:W-:Y:S02]  /*2ce0*/  FSEL R0, R4, R2, P0 ;  /* 0x0000000204007208 */ /* 0x000fe40000000000 */
[----:B------:R-:W-:-:S03]  /*2cf0*/  FSEL R5, R5, R3, P0 ;  /* 0x0000000305057208 */ /* 0x000fc60000000000 */
[----:B0-----:R-:W-:Y:S02]  /*2d00*/  IMAD.MOV.U32 R2, RZ, RZ, R0 ;  /* 0x000000ffff027224 */ /* 0x001fe400078e0000 */
[----:B------:R-:W-:-:S04]  /*2d10*/  IMAD.MOV.U32 R3, RZ, RZ, R5 ;  /* 0x000000ffff037224 */ /* 0x000fc800078e0005 */
[----:B------:R-:W-:Y:S05]  /*2d20*/  @P2 BRA `(.L_x_102) ;  /* 0x0000000000702947 */ /* 0x000fea0003800000 */
        /* <DEDUP_REMOVED lines=27> */
[----:B------:R-:W-:-:S07]  /*2ee0*/  FSEL R3, R3, R5, !P0 ;  /* 0x0000000503037208 */ /* 0x000fce0004000000 */
.L_x_102:
[----:B------:R-:W-:Y:S05]  /*2ef0*/  BSYNC.RECONVERGENT B0 ;  /* 0x0000000000007941 */ /* 0x000fea0003800200 */
.L_x_87:
[----:B------:R-:W-:Y:S05]  /*2f00*/  @P2 EXIT ;  /* 0x000000000000294d */ /* 0x000fea0003800000 */
[----:B------:R-:W1:Y:S01]  /*2f10*/  LDCU.64 UR8, c[0x0][0x3a0] ;  /* 0x00007400ff0877ac */ /* 0x000e620008000a00 */
[----:B------:R-:W2:Y:S01]  /*2f20*/  LDC.64 R4, c[0x0][0x388] ;  /* 0x0000e200ff047b82 */ /* 0x000ea20000000a00 */
[----:B------:R-:W0:Y:S01]  /*2f30*/  LDCU.64 UR4, c[0x0][0x3a0] ;  /* 0x00007400ff0477ac */ /* 0x000e220008000a00 */
[----:B-1----:R-:W-:-:S06]  /*2f40*/  DSETP.GT.AND P0, PT, R2, UR8, PT ;  /* 0x0000000802007e2a */ /* 0x002fcc000bf04000 */
[----:B0-----:R-:W-:Y:S02]  /*2f50*/  FSEL R2, R2, UR4, P0 ;  /* 0x0000000402027c08 */ /* 0x001fe40008000000 */
[----:B------:R-:W-:-:S05]  /*2f60*/  FSEL R3, R3, UR5, P0 ;  /* 0x0000000503037c08 */ /* 0x000fca0008000000 */
[----:B--2---:R-:W-:Y:S01]  /*2f70*/  STG.E.64 desc[UR6][R4.64], R2 ;  /* 0x0000000204007986 */ /* 0x004fe2000c101b06 */
[----:B------:R-:W-:Y:S05]  /*2f80*/  EXIT ;  /* 0x000000000000794d */ /* 0x000fea0003800000 */
.L_x_115:
        /* <DEDUP_REMOVED lines=15> */
.L_x_266:


//--------------------- .text._ZN3cub18CUB_300001_SM_10006detail6reduce28DeviceReduceSingleTileKernelINS2_10policy_hubIdjN4cuda3__47maximumIdEEE10Policy1000EPdSB_iS8_ddNS5_3std3__410__identityEEEvT0_T1_T2_T3_T4_T6_ --------------------------
	.section	.text._ZN3cub18CUB_300001_SM_10006detail6reduce28DeviceReduceSingleTileKernelINS2_10policy_hubIdjN4cuda3__47maximumIdEEE10Policy1000EPdSB_iS8_ddNS5_3std3__410__identityEEEvT0_T1_T2_T3_T4_T6_,"ax",@progbits
	.align	128
        .global         _ZN3cub18CUB_300001_SM_10006detail6reduce28DeviceReduceSingleTileKernelINS2_10policy_hubIdjN4cuda3__47maximumIdEEE10Policy1000EPdSB_iS8_ddNS5_3std3__410__identityEEEvT0_T1_T2_T3_T4_T6_
        .type           _ZN3cub18CUB_300001_SM_10006detail6reduce28DeviceReduceSingleTileKernelINS2_10policy_hubIdjN4cuda3__47maximumIdEEE10Policy1000EPdSB_iS8_ddNS5_3std3__410__identityEEEvT0_T1_T2_T3_T4_T6_,@function
        .size           _ZN3cub18CUB_300001_SM_10006detail6reduce28DeviceReduceSingleTileKernelINS2_10policy_hubIdjN4cuda3__47maximumIdEEE10Policy1000EPdSB_iS8_ddNS5_3std3__410__identityEEEvT0_T1_T2_T3_T4_T6_,(.L_x_267 - _ZN3cub18CUB_300001_SM_10006detail6reduce28DeviceReduceSingleTileKernelINS2_10policy_hubIdjN4cuda3__47maximumIdEEE10Policy1000EPdSB_iS8_ddNS5_3std3__410__identityEEEvT0_T1_T2_T3_T4_T6_)
        .other          _ZN3cub18CUB_300001_SM_10006detail6reduce28DeviceReduceSingleTileKernelINS2_10policy_hubIdjN4cuda3__47maximumIdEEE10Policy1000EPdSB_iS8_ddNS5_3std3__410__identityEEEvT0_T1_T2_T3_T4_T6_,@"STO_CUDA_ENTRY STV_DEFAULT"
_ZN3cub18CUB_300001_SM_10006detail6reduce28DeviceReduceSingleTileKernelINS2_10policy_hubIdjN4cuda3__47maximumIdEEE10Policy1000EPdSB_iS8_ddNS5_3std3__410__identityEEEvT0_T1_T2_T3_T4_T6_:
.text._ZN3cub18CUB_300001_SM_10006detail6reduce28DeviceReduceSingleTileKernelINS2_10policy_hubIdjN4cuda3__47maximumIdEEE10Policy1000EPdSB_iS8_ddNS5_3std3__410__identityEEEvT0_T1_T2_T3_T4_T6_:
        /* <DEDUP_REMOVED lines=13> */
.L_x_116:
        /* <DEDUP_REMOVED lines=16> */
.L_x_121:
[----:B------:R-:W-:Y:S05]  /*01d0*/  BSYNC.RECONVERGENT B1 ;  /* 0x0000000000017941 */ /* 0x000fea0003800200 */
.L_x_120:
        /* <DEDUP_REMOVED lines=17> */
.L_x_126:
        /* <DEDUP_REMOVED lines=12> */
.L_x_125:
[----:B------:R-:W-:Y:S05]  /*03b0*/  BSYNC.RECONVERGENT B2 ;  /* 0x0000000000027941 */ /* 0x000fea0003800200 */
.L_x_124:
        /* <DEDUP_REMOVED lines=9> */
.L_x_129:
        /* <DEDUP_REMOVED lines=74> */
.L_x_128:
[----:B------:R-:W-:Y:S05]  /*08f0*/  BSYNC.RECONVERGENT B2 ;  /* 0x0000000000027941 */ /* 0x000fea0003800200 */
.L_x_127:
        /* <DEDUP_REMOVED lines=42> */
.L_x_131:
[----:B------:R-:W-:Y:S05]  /*0ba0*/  BSYNC.RECONVERGENT B2 ;  /* 0x0000000000027941 */ /* 0x000fea0003800200 */
.L_x_130:
        /* <DEDUP_REMOVED lines=20> */
.L_x_123:
[----:B------:R-:W-:Y:S05]  /*0cf0*/  BSYNC.RECONVERGENT B1 ;  /* 0x0000000000017941 */ /* 0x000fea0003800200 */
.L_x_122:
        /* <DEDUP_REMOVED lines=81> */
.L_x_132:
        /* <DEDUP_REMOVED lines=108> */
.L_x_119:
        /* <DEDUP_REMOVED lines=38> */
.L_x_136:
        /* <DEDUP_REMOVED lines=37> */
.L_x_134:
        /* <DEDUP_REMOVED lines=19> */
.L_x_140:
        /* <DEDUP_REMOVED lines=10> */
.L_x_139:
[----:B------:R-:W-:Y:S05]  /*1f50*/  BSYNC.RECONVERGENT B2 ;  /* 0x0000000000027941 */ /* 0x000fea0003800200 */
.L_x_138:
        /* <DEDUP_REMOVED lines=16> */
.L_x_143:
        /* <DEDUP_REMOVED lines=77> */
.L_x_142:
[----:B------:R-:W-:Y:S05]  /*2530*/  BSYNC.RECONVERGENT B2 ;  /* 0x0000000000027941 */ /* 0x000fea0003800200 */
.L_x_141:
        /* <DEDUP_REMOVED lines=44> */
.L_x_145:
[----:B------:R-:W-:Y:S05]  /*2800*/  BSYNC.RECONVERGENT B2 ;  /* 0x0000000000027941 */ /* 0x000fea0003800200 */
.L_x_144:
        /* <DEDUP_REMOVED lines=19> */
.L_x_137:
[----:B------:R-:W-:Y:S05]  /*2940*/  BSYNC.RECONVERGENT B1 ;  /* 0x0000000000017941 */ /* 0x000fea0003800200 */
.L_x_135:
        /* <DEDUP_REMOVED lines=75> */
.L_x_118:
        /* <DEDUP_REMOVED lines=12> */
.L_x_148:
[----:B------:R-:W-:Y:S05]  /*2ec0*/  BSYNC.RECONVERGENT B1 ;  /* 0x0000000000017941 */ /* 0x000fea0003800200 */
.L_x_147:
        /* <DEDUP_REMOVED lines=17> */
.L_x_153:
        /* <DEDUP_REMOVED lines=12> */
.L_x_152:
[----:B------:R-:W-:Y:S05]  /*30a0*/  BSYNC.RECONVERGENT B2 ;  /* 0x0000000000027941 */ /* 0x000fea0003800200 */
.L_x_151:
        /* <DEDUP_REMOVED lines=9> */
.L_x_156:
        /* <DEDUP_REMOVED lines=74> */
.L_x_155:
[----:B------:R-:W-:Y:S05]  /*35e0*/  BSYNC.RECONVERGENT B2 ;  /* 0x0000000000027941 */ /* 0x000fea0003800200 */
.L_x_154:
        /* <DEDUP_REMOVED lines=42> */
.L_x_158:
[----:B------:R-:W-:Y:S05]  /*3890*/  BSYNC.RECONVERGENT B2 ;  /* 0x0000000000027941 */ /* 0x000fea0003800200 */
.L_x_157:
        /* <DEDUP_REMOVED lines=20> */
.L_x_150:
[----:B------:R-:W-:Y:S05]  /*39e0*/  BSYNC.RECONVERGENT B1 ;  /* 0x0000000000017941 */ /* 0x000fea0003800200 */
.L_x_149:
        /* <DEDUP_REMOVED lines=85> */
.L_x_159:
        /* <DEDUP_REMOVED lines=108> */
.L_x_146:
        /* <DEDUP_REMOVED lines=38> */
.L_x_162:
        /* <DEDUP_REMOVED lines=40> */
.L_x_160:
        /* <DEDUP_REMOVED lines=20> */
.L_x_166:
        /* <DEDUP_REMOVED lines=10> */
.L_x_165:
[----:B------:R-:W-:Y:S05]  /*4cc0*/  BSYNC.RECONVERGENT B2 ;  /* 0x0000000000027941 */ /* 0x000fea0003800200 */
.L_x_164:
        /* <DEDUP_REMOVED lines=17> */
.L_x_169:
        /* <DEDUP_REMOVED lines=77> */
.L_x_168:
[----:B------:R-:W-:Y:S05]  /*52b0*/  BSYNC.RECONVERGENT B2 ;  /* 0x0000000000027941 */ /* 0x000fea0003800200 */
.L_x_167:
        /* <DEDUP_REMOVED lines=45> */
.L_x_171:
[----:B------:R-:W-:Y:S05]  /*5590*/  BSYNC.RECONVERGENT B2 ;  /* 0x0000000000027941 */ /* 0x000fea0003800200 */
.L_x_170:
        /* <DEDUP_REMOVED lines=20> */
.L_x_163:
[----:B------:R-:W-:Y:S05]  /*56e0*/  BSYNC.RECONVERGENT B1 ;  /* 0x0000000000017941 */ /* 0x000fea0003800200 */
.L_x_161:
        /* <DEDUP_REMOVED lines=82> */
.L_x_133:
[----:B------:R-:W-:Y:S05]  /*5c10*/  BSYNC.RECONVERGENT B0 ;  /* 0x0000000000007941 */ /* 0x000fea0003800200 */
.L_x_117:
        /* <DEDUP_REMOVED lines=9> */
.L_x_172:
        /* <DEDUP_REMOVED lines=13> */
.L_x_267:


//--------------------- .text._ZN3cub18CUB_300001_SM_10006detail6reduce18DeviceReduceKernelINS2_10policy_hubIdjN4cuda3__47maximumIdEEE10Policy1000EN6thrust24THRUST_300001_SM_1000_NS10device_ptrIdEEjS8_dNS5_3std3__410__identityEEEvT0_PT3_T1_NS0_13GridEvenShareISL_EET2_T4_ --------------------------
	.section	.text._ZN3cub18CUB_300001_SM_10006detail6reduce18DeviceReduceKernelINS2_10policy_hubIdjN4cuda3__47maximumIdEEE10Policy1000EN6thrust24THRUST_300001_SM_1000_NS10device_ptrIdEEjS8_dNS5_3std3__410__identityEEEvT0_PT3_T1_NS0_13GridEvenShareISL_EET2_T4_,"ax",@progbits
	.align	128
        .global         _ZN3cub18CUB_300001_SM_10006detail6reduce18DeviceReduceKernelINS2_10policy_hubIdjN4cuda3__47maximumIdEEE10Policy1000EN6thrust24THRUST_300001_SM_1000_NS10device_ptrIdEEjS8_dNS5_3std3__410__identityEEEvT0_PT3_T1_NS0_13GridEvenShareISL_EET2_T4_
        .type           _ZN3cub18CUB_300001_SM_10006detail6reduce18DeviceReduceKernelINS2_10policy_hubIdjN4cuda3__47maximumIdEEE10Policy1000EN6thrust24THRUST_300001_SM_1000_NS10device_ptrIdEEjS8_dNS5_3std3__410__identityEEEvT0_PT3_T1_NS0_13GridEvenShareISL_EET2_T4_,@function
        .size           _ZN3cub18CUB_300001_SM_10006detail6reduce18DeviceReduceKernelINS2_10policy_hubIdjN4cuda3__47maximumIdEEE10Policy1000EN6thrust24THRUST_300001_SM_1000_NS10device_ptrIdEEjS8_dNS5_3std3__410__identityEEEvT0_PT3_T1_NS0_13GridEvenShareISL_EET2_T4_,(.L_x_268 - _ZN3cub18CUB_300001_SM_10006detail6reduce18DeviceReduceKernelINS2_10policy_hubIdjN4cuda3__47maximumIdEEE10Policy1000EN6thrust24THRUST_300001_SM_1000_NS10device_ptrIdEEjS8_dNS5_3std3__410__identityEEEvT0_PT3_T1_NS0_13GridEvenShareISL_EET2_T4_)
        .other          _ZN3cub18CUB_300001_SM_10006detail6reduce18DeviceReduceKernelINS2_10policy_hubIdjN4cuda3__47maximumIdEEE10Policy1000EN6thrust24THRUST_300001_SM_1000_NS10device_ptrIdEEjS8_dNS5_3std3__410__identityEEEvT0_PT3_T1_NS0_13GridEvenShareISL_EET2_T4_,@"STO_CUDA_ENTRY STV_DEFAULT"
_ZN3cub18CUB_300001_SM_10006detail6reduce18DeviceReduceKernelINS2_10policy_hubIdjN4cuda3__47maximumIdEEE10Policy1000EN6thrust24THRUST_300001_SM_1000_NS10device_ptrIdEEjS8_dNS5_3std3__410__identityEEEvT0_PT3_T1_NS0_13GridEvenShareISL_EET2_T4_:
.text._ZN3cub18CUB_300001_SM_10006detail6reduce18DeviceReduceKernelINS2_10policy_hubIdjN4cuda3__47maximumIdEEE10Policy1000EN6thrust24THRUST_300001_SM_1000_NS10device_ptrIdEEjS8_dNS5_3std3__410__identityEEEvT0_PT3_T1_NS0_13GridEvenShareISL_EET2_T4_:
[----:B------:R-:W-:Y:S08]  /*0000*/  LDC R1, c[0x0][0x37c] ;  /* 0x0000df00ff017b82 */ /* 0x000ff00000000800 */
[----:B------:R-:W0:Y:S01]  /*0010*/  S2UR UR10, SR_CTAID.X ;  /* 0x00000000000a79c3 */ /* 0x000e220000002500 */
[----:B------:R-:W1:Y:S01]  /*0020*/  LDCU.64 UR12, c[0x0][0x3a8] ;  /* 0x00007500ff0c77ac */ /* 0x000e620008000a00 */
[----:B------:R-:W-:Y:S01]  /*0030*/  BSSY.RECONVERGENT B0, `(.L_x_173) ;  /* 0x000033f000007945 */ /* 0x000fe20003800200 */
[----:B------:R-:W2:Y:S01]  /*0040*/  LDCU.64 UR8, c[0x0][0x358] ;  /* 0x00006b00ff0877ac */ /* 0x000ea20008000a00 */
[----:B-1----:R-:W-:Y:S01]  /*0050*/  IMAD.U32 R4, RZ, RZ, UR12 ;  /* 0x0000000cff047e24 */ /* 0x002fe2000f8e00ff */
[----:B------:R-:W-:-:S02]  /*0060*/  USHF.L.U32 UR4, UR13, 0xb, URZ ;  /* 0x0000000b0d047899 */ /* 0x000fc400080006ff */
[----:B0-----:R-:W-:-:S06]  /*0070*/  USHF.L.U32 UR6, UR10, 0xb, URZ ;  /* 0x0000000b0a067899 */ /* 0x001fcc00080006ff */
[----:B------:R-:W-:-:S05]  /*0080*/  VIADD R2, R4, -UR6 ;  /* 0x8000000604027c36 */ /* 0x000fca0008000000 */
[----:B------:R-:W-:-:S13]  /*0090*/  ISETP.GT.U32.AND P0, PT, R2, 0x7ff, PT ;  /* 0x000007ff0200780c */ /* 0x000fda0003f04070 */
[----:B--2---:R-:W-:Y:S05]  /*00a0*/  @P0 BRA `(.L_x_174) ;  /* 0x0000001800940947 */ /* 0x004fea0003800000 */
[----:B------:R-:W0:Y:S01]  /*00b0*/  S2R R3, SR_TID.X ;  /* 0x0000000000037919 */ /* 0x000e220000002100 */
[----:B------:R-:W-:Y:S01]  /*00c0*/  BSSY.RECONVERGENT B1, `(.L_x_175) ;  /* 0x000000a000017945 */ /* 0x000fe20003800200 */
[----:B------:R-:W-:Y:S02]  /*00d0*/  CS2R R14, SRZ ;  /* 0x00000000000e7805 */ /* 0x000fe4000001ff00 */
[----:B0-----:R-:W-:Y:S01]  /*00e0*/  ISETP.GE.U32.AND P0, PT, R3, R2, PT ;  /* 0x000000020300720c */ /* 0x001fe20003f06070 */
[----:B------:R-:W-:-:S12]  /*00f0*/  IMAD.MOV.U32 R21, RZ, RZ, R3 ;  /* 0x000000ffff157224 */ /* 0x000fd800078e0003 */
[----:B------:R-:W-:Y:S05]  /*0100*/  @P0 BRA `(.L_x_176) ;  /* 0x0000000000140947 */ /* 0x000fea0003800000 */
[----:B------:R-:W0:Y:S01]  /*0110*/  LDC.64 R14, c[0x0][0x380] ;  /* 0x0000e000ff0e7b82 */ /* 0x000e220000000a00 */
[----:B------:R-:W-:-:S04]  /*0120*/  VIADD R5, R3, UR6 ;  /* 0x0000000603057c36 */ /* 0x000fc80008000000 */
[----:B0-----:R-:W-:-:S06]  /*0130*/  IMAD.WIDE.U32 R14, R5, 0x8, R14 ;  /* 0x00000008050e7825 */ /* 0x001fcc00078e000e */
[----:B------:R-:W5:Y:S01]  /*0140*/  LDG.E.64 R14, desc[UR8][R14.64] ;  /* 0x000000080e0e7981 */ /* 0x000f62000c1e1b00 */
[----:B------:R-:W-:-:S07]  /*0150*/  VIADD R21, R3, 0x100 ;  /* 0x0000010003157836 */ /* 0x000fce0000000000 */
.L_x_176:
[----:B------:R-:W-:Y:S05]  /*0160*/  BSYNC.RECONVERGENT B1 ;  /* 0x0000000000017941 */ /* 0x000fea0003800200 */
.L_x_175:
[----:B------:R-:W-:Y:S01]  /*0170*/  ISETP.GE.U32.AND P0, PT, R21, R2, PT ;  /* 0x000000021500720c */ /* 0x000fe20003f06070 */
[----:B------:R-:W-:-:S12]  /*0180*/  BSSY.RECONVERGENT B1, `(.L_x_177) ;  /* 0x00000de000017945 */ /* 0x000fd80003800200 */
[----:B------:R-:W-:Y:S05]  /*0190*/  @P0 BRA `(.L_x_178) ;  /* 0x0000000c00700947 */ /* 0x000fea0003800000 */
[----:B------:R-:W-:Y:S01]  /*01a0*/  LOP3.LUT R5, RZ, R21, RZ, 0x33, !PT ;  /* 0x00000015ff057212 */ /* 0x000fe200078e33ff */
[----:B------:R-:W-:Y:S03]  /*01b0*/  BSSY.RECONVERGENT B2, `(.L_x_179) ;  /* 0x0000072000027945 */ /* 0x000fe60003800200 */
[----:B------:R-:W-:-:S04]  /*01c0*/  IADD3 R5, PT, PT, R4, -UR6, R5 ;  /* 0x8000000604057c10 */ /* 0x000fc8000fffe005 */
[C---:B------:R-:W-:Y:S02]  /*01d0*/  ISETP.GE.U32.AND P0, PT, R5.reuse, 0xf00, PT ;  /* 0x00000f000500780c */ /* 0x040fe40003f06070 */
[----:B------:R-:W-:-:S04]  /*01e0*/  LEA.HI R0, R5, 0x1, RZ, 0x18 ;  /* 0x0000000105007811 */ /* 0x000fc800078fc0ff */
[----:B------:R-:W-:-:S07]  /*01f0*/  LOP3.LUT R4, R0, 0xf, RZ, 0xc0, !PT ;  /* 0x0000000f00047812 */ /* 0x000fce00078ec0ff */
[----:B------:R-:W-:Y:S05]  /*0200*/  @!P0 BRA `(.L_x_180) ;  /* 0x0000000400b08947 */ /* 0x000fea0003800000 */
[----:B------:R-:W0:Y:S01]  /*0210*/  LDC.64 R6, c[0x0][0x380] ;  /* 0x0000e000ff067b82 */ /* 0x000e220000000a00 */
[----:B------:R-:W-:Y:S01]  /*0220*/  LOP3.LUT R25, R0, 0x1fffff0, RZ, 0xc0, !PT ;  /* 0x01fffff000197812 */ /* 0x000fe200078ec0ff */
[----:B------:R-:W-:Y:S01]  /*0230*/  BSSY.RECONVERGENT B3, `(.L_x_181) ;  /* 0x0000068000037945 */ /* 0x000fe20003800200 */
[C---:B------:R-:W-:Y:S01]  /*0240*/  LOP3.LUT R24, R21.reuse, 0x800, RZ, 0xfc, !PT ;  /* 0x0000080015187812 */ /* 0x040fe200078efcff */
[----:B------:R-:W-:Y:S02]  /*0250*/  VIADD R5, R21, UR6 ;  /* 0x0000000615057c36 */ /* 0x000fe40008000000 */
[----:B------:R-:W-:-:S07]  /*0260*/  IMAD.MOV R25, RZ, RZ, -R25 ;  /* 0x000000ffff197224 */ /* 0x000fce00078e0a19 */
.L_x_182:
[----:B0-----:R-:W-:-:S04]  /*0270*/  IMAD.WIDE.U32 R8, R5, 0x8, R6 ;  /* 0x0000000805087825 */ /* 0x001fc800078e0006 */
[----:B------:R-:W-:Y:S02]  /*0280*/  VIADD R23, R5, 0x100 ;  /* 0x0000010005177836 */ /* 0x000fe40000000000 */
[----:B------:R-:W2:Y:S02]  /*0290*/  LDG.E.64 R8, desc[UR8][R8.64] ;  /* 0x0000000808087981 */ /* 0x000ea4000c1e1b00 */
[----:B------:R-:W-:-:S06]  /*02a0*/  IMAD.WIDE.U32 R22, R23, 0x8, R6 ;  /* 0x0000000817167825 */ /* 0x000fcc00078e0006 */
[----:B------:R-:W3:Y:S01]  /*02b0*/  LDG.E.64 R22, desc[UR8][R22.64] ;  /* 0x0000000816167981 */ /* 0x000ee2000c1e1b00 */
[----:B------:R-:W-:-:S04]  /*02c0*/  VIADD R21, R5, 0x200 ;  /* 0x0000020005157836 */ /* 0x000fc80000000000 */
[----:B------:R-:W-:-:S04]  /*02d0*/  IMAD.WIDE.U32 R20, R21, 0x8, R6 ;  /* 0x0000000815147825 */ /* 0x000fc800078e0006 */
[----:B------:R-:W-:Y:S02]  /*02e0*/  VIADD R19, R5, 0x300 ;  /* 0x0000030005137836 */ /* 0x000fe40000000000 */
[----:B------:R-:W4:Y:S02]  /*02f0*/  LDG.E.64 R20, desc[UR8][R20.64] ;  /* 0x0000000814147981 */ /* 0x000f24000c1e1b00 */
        /* <DEDUP_REMOVED lines=9> */
[----:B------:R-:W-:-:S06]  /*0390*/  IMAD.WIDE.U32 R10, R11, 0x8, R6 ;  /* 0x000000080b0a7825 */ /* 0x000fcc00078e0006 */
[----:B------:R-:W4:Y:S01]  /*03a0*/  LDG.E.64 R10, desc[UR8][R10.64] ;  /* 0x000000080a0a7981 */ /* 0x000f22000c1e1b00 */
[----:B--2--5:R-:W-:-:S06]  /*03b0*/  DSETP.GEU.AND P0, PT, R14, R8, PT ;  /* 0x000000080e00722a */ /* 0x024fcc0003f0e000 */
[----:B------:R-:W-:Y:S02]  /*03c0*/  FSEL R14, R8, R14, !P0 ;  /* 0x0000000e080e7208 */ /* 0x000fe40004000000 */
[----:B------:R-:W-:Y:S01]  /*03d0*/  FSEL R15, R9, R15, !P0 ;  /* 0x0000000f090f7208 */ /* 0x000fe20004000000 */
[----:B------:R-:W-:-:S04]  /*03e0*/  VIADD R9, R5, 0x700 ;  /* 0x0000070005097836 */ /* 0x000fc80000000000 */
[----:B------:R-:W-:Y:S01]  /*03f0*/  IMAD.WIDE.U32 R8, R9, 0x8, R6 ;  /* 0x0000000809087825 */ /* 0x000fe200078e0006 */
[----:B---3--:R-:W-:-:S05]  /*0400*/  DSETP.GEU.AND P0, PT, R14, R22, PT ;  /* 0x000000160e00722a */ /* 0x008fca0003f0e000 */
[----:B------:R-:W2:Y:S01]  /*0410*/  LDG.E.64 R8, desc[UR8][R8.64] ;  /* 0x0000000808087981 */ /* 0x000ea2000c1e1b00 */
[----:B------:R-:W-:Y:S01]  /*0420*/  FSEL R15, R23, R15, !P0 ;  /* 0x0000000f170f7208 */ /* 0x000fe20004000000 */
[----:B------:R-:W-:Y:S01]  /*0430*/  VIADD R23, R5, 0x800 ;  /* 0x0000080005177836 */ /* 0x000fe20000000000 */
[----:B------:R-:W-:-:S03]  /*0440*/  FSEL R14, R22, R14, !P0 ;  /* 0x0000000e160e7208 */ /* 0x000fc60004000000 */
[----:B------:R-:W-:-:S06]  /*0450*/  IMAD.WIDE.U32 R22, R23, 0x8, R6 ;  /* 0x0000000817167825 */ /* 0x000fcc00078e0006 */
[----:B------:R-:W3:Y:S01]  /*0460*/  LDG.E.64 R22, desc[UR8][R22.64] ;  /* 0x0000000816167981 */ /* 0x000ee2000c1e1b00 */
[----:B----4-:R-:W-:-:S06]  /*0470*/  DSETP.GEU.AND P0, PT, R14, R20, PT ;  /* 0x000000140e00722a */ /* 0x010fcc0003f0e000 */
[----:B------:R-:W-:Y:S02]  /*0480*/  FSEL R14, R20, R14, !P0 ;  /* 0x0000000e140e7208 */ /* 0x000fe40004000000 */
[----:B------:R-:W-:Y:S01]  /*0490*/  FSEL R15, R21, R15, !P0 ;  /* 0x0000000f150f7208 */ /* 0x000fe20004000000 */
[----:B------:R-:W-:-:S04]  /*04a0*/  VIADD R21, R5, 0x900 ;  /* 0x0000090005157836 */ /* 0x000fc80000000000 */
[----:B------:R-:W-:Y:S01]  /*04b0*/  IMAD.WIDE.U32 R20, R21, 0x8, R6 ;  /* 0x0000000815147825 */ /* 0x000fe200078e0006 */
[----:B------:R-:W-:-:S05]  /*04c0*/  DSETP.GEU.AND P0, PT, R14, R18, PT ;  /* 0x000000120e00722a */ /* 0x000fca0003f0e000 */
[----:B------:R-:W4:Y:S01]  /*04d0*/  LDG.E.64 R20, desc[UR8][R20.64] ;  /* 0x0000000814147981 */ /* 0x000f22000c1e1b00 */
        /* <DEDUP_REMOVED lines=21> */
[----:B------:R-:W-:-:S06]  /*0630*/  IMAD.WIDE.U32 R12, R13, 0x8, R6 ;  /* 0x000000080d0c7825 */ /* 0x000fcc00078e0006 */
[----:B------:R-:W4:Y:S01]  /*0640*/  LDG.E.64 R12, desc[UR8][R12.64] ;  /* 0x000000080c0c7981 */ /* 0x000f22000c1e1b00 */
[----:B--2---:R-:W-:-:S06]  /*0650*/  DSETP.GEU.AND P0, PT, R10, R8, PT ;  /* 0x000000080a00722a */ /* 0x004fcc0003f0e000 */
        /* <DEDUP_REMOVED lines=24> */
[----:B------:R-:W-:-:S05]  /*07e0*/  VIADD R25, R25, 0x10 ;  /* 0x0000001019197836 */ /* 0x000fca0000000000 */
[----:B------:R-:W-:Y:S02]  /*07f0*/  FSEL R8, R12, R8, !P0 ;  /* 0x000000080c087208 */ /* 0x000fe40004000000 */
[----:B------:R-:W-:Y:S02]  /*0800*/  FSEL R9, R13, R9, !P0 ;  /* 0x000000090d097208 */ /* 0x000fe40004000000 */
[----:B------:R-:W-:Y:S01]  /*0810*/  ISETP.NE.AND P1, PT, R25, RZ, PT ;  /* 0x000000ff1900720c */ /* 0x000fe20003f25270 */
[----:B------:R-:W-:Y:S02]  /*0820*/  VIADD R24, R24, 0x1000 ;  /* 0x0000100018187836 */ /* 0x000fe40000000000 */
[----:B------:R-:W-:Y:S01]  /*0830*/  VIADD R5, R5, 0x1000 ;  /* 0x0000100005057836 */ /* 0x000fe20000000000 */
[----:B--2---:R-:W-:-:S06]  /*0840*/  DSETP.GEU.AND P0, PT, R8, R10, PT ;  /* 0x0000000a0800722a */ /* 0x004fcc0003f0e000 */
[----:B------:R-:W-:Y:S02]  /*0850*/  FSEL R8, R10, R8, !P0 ;  /* 0x000000080a087208 */ /* 0x000fe40004000000 */
[----:B------:R-:W-:-:S06]  /*0860*/  FSEL R9, R11, R9, !P0 ;  /* 0x000000090b097208 */ /* 0x000fcc0004000000 */
[----:B---3--:R-:W-:-:S06]  /*0870*/  DSETP.GEU.AND P0, PT, R8, R22, PT ;  /* 0x000000160800722a */ /* 0x008fcc0003f0e000 */
[----:B------:R-:W-:Y:S02]  /*0880*/  FSEL R14, R22, R8, !P0 ;  /* 0x00000008160e7208 */ /* 0x000fe40004000000 */
[----:B------:R-:W-:Y:S01]  /*0890*/  FSEL R15, R23, R9, !P0 ;  /* 0x00000009170f7208 */ /* 0x000fe20004000000 */
[----:B------:R-:W-:Y:S06]  /*08a0*/  @P1 BRA `(.L_x_182) ;  /* 0xfffffff800701947 */ /* 0x000fec000383ffff */
[----:B------:R-:W-:Y:S05]  /*08b0*/  BSYNC.RECONVERGENT B3 ;  /* 0x0000000000037941 */ /* 0x000fea0003800200 */
.L_x_181:
[----:B------:R-:W-:-:S07]  /*08c0*/  VIADD R21, R24, 0xfffff800 ;  /* 0xfffff80018157836 */ /* 0x000fce0000000000 */
.L_x_180:
[----:B------:R-:W-:Y:S05]  /*08d0*/  BSYNC.RECONVERGENT B2 ;  /* 0x0000000000027941 */ /* 0x000fea0003800200 */
.L_x_179:
[----:B------:R-:W-:-:S13]  /*08e0*/  ISETP.NE.AND P0, PT, R4, RZ, PT ;  /* 0x000000ff0400720c */ /* 0x000fda0003f05270 */
[----:B------:R-:W-:Y:S05]  /*08f0*/  @!P0 BRA `(.L_x_178) ;  /* 0x0000000400988947 */ /* 0x000fea0003800000 */
[----:B------:R-:W-:Y:S01]  /*0900*/  ISETP.GE.U32.AND P1, PT, R4, 0x8, PT ;  /* 0x000000080400780c */ /* 0x000fe20003f26070 */
[----:B------:R-:W-:Y:S01]  /*0910*/  BSSY.RECONVERGENT B2, `(.L_x_183) ;  /* 0x0000036000027945 */ /* 0x000fe20003800200 */
[----:B------:R-:W-:-:S04]  /*0920*/  LOP3.LUT R20, R0, 0x7, RZ, 0xc0, !PT ;  /* 0x0000000700147812 */ /* 0x000fc800078ec0ff */
[----:B------:R-:W-:-:S07]  /*0930*/  ISETP.NE.AND P0, PT, R20, RZ, PT ;  /* 0x000000ff1400720c */ /* 0x000fce0003f05270 */
[----:B------:R-:W-:Y:S06]  /*0940*/  @!P1 BRA `(.L_x_184) ;  /* 0x0000000000c89947 */ /* 0x000fec0003800000 */
[----:B------:R-:W0:Y:S01]  /*0950*/  LDC.64 R4, c[0x0][0x380] ;  /* 0x0000e000ff047b82 */ /* 0x000e220000000a00 */
[----:B------:R-:W-:-:S04]  /*0960*/  VIADD R25, R21, UR6 ;  /* 0x0000000615197c36 */ /* 0x000fc80008000000 */
[C---:B------:R-:W-:Y:S02]  /*0970*/  VIADD R9, R25.reuse, 0x100 ;  /* 0x0000010019097836 */ /* 0x040fe40000000000 */
[----:B0-----:R-:W-:-:S06]  /*0980*/  IMAD.WIDE.U32 R6, R25, 0x8, R4 ;  /* 0x0000000819067825 */ /* 0x001fcc00078e0004 */
[----:B------:R-:W2:Y:S01]  /*0990*/  LDG.E.64 R6, desc[UR8][R6.64] ;  /* 0x0000000806067981 */ /* 0x000ea2000c1e1b00 */
[----:B------:R-:W-:-:S04]  /*09a0*/  IMAD.WIDE.U32 R8, R9, 0x8, R4 ;  /* 0x0000000809087825 */ /* 0x000fc800078e0004 */
[----:B------:R-:W-:Y:S02]  /*09b0*/  VIADD R11, R25, 0x200 ;  /* 0x00000200190b7836 */ /* 0x000fe40000000000 */
[----:B------:R-:W3:Y:S02]  /*09c0*/  LDG.E.64 R8, desc[UR8][R8.64] ;  /* 0x0000000808087981 */ /* 0x000ee4000c1e1b00 */
        /* <DEDUP_REMOVED lines=42> */
.L_x_184:
[----:B------:R-:W-:Y:S05]  /*0c70*/  BSYNC.RECONVERGENT B2 ;  /* 0x0000000000027941 */ /* 0x000fea0003800200 */
.L_x_183:
        /* <DEDUP_REMOVED lines=32> */
.L_x_186:
[----:B------:R-:W-:Y:S05]  /*0e80*/  BSYNC.RECONVERGENT B2 ;  /* 0x0000000000027941 */ /* 0x000fea0003800200 */
.L_x_185:
[----:B------:R-:W-:Y:S05]  /*0e90*/  @!P0 BRA `(.L_x_178) ;  /* 0x0000000000308947 */ /* 0x000fea0003800000 */
[----:B------:R-:W0:Y:S01]  /*0ea0*/  LDC.64 R6, c[0x0][0x380] ;  /* 0x0000e000ff067b82 */ /* 0x000e220000000a00 */
[----:B------:R-:W-:Y:S02]  /*0eb0*/  VIADD R9, R21, UR6 ;  /* 0x0000000615097c36 */ /* 0x000fe40008000000 */
[----:B------:R-:W-:-:S07]  /*0ec0*/  IMAD.MOV R0, RZ, RZ, -R0 ;  /* 0x000000ffff007224 */ /* 0x000fce00078e0a00 */
.L_x_187:
[----:B0-----:R-:W-:-:S06]  /*0ed0*/  IMAD.WIDE.U32 R4, R9, 0x8, R6 ;  /* 0x0000000809047825 */ /* 0x001fcc00078e0006 */
        /* <DEDUP_REMOVED lines=8> */
.L_x_178:
[----:B------:R-:W-:Y:S05]  /*0f60*/  BSYNC.RECONVERGENT B1 ;  /* 0x0000000000017941 */ /* 0x000fea0003800200 */
.L_x_177:
[----:B------:R-:W-:-:S13]  /*0f70*/  ISETP.GE.U32.AND P0, PT, R2, 0x100, PT ;  /* 0x000001000200780c */ /* 0x000fda0003f06070 */
        /* <DEDUP_REMOVED lines=50> */
[----:B------:R-:W1:Y:S04]  /*12a0*/  LDS.128 R12, [UR4+0x10] ;  /* 0x00001004ff0c7984 */ /* 0x000e680008000c00 */
[----:B0-----:R-:W0:Y:S01]  /*12b0*/  LDS.128 R8, [UR4+0x20] ;  /* 0x00002004ff087984 */ /* 0x001e220008000c00 */
[----:B-1----:R-:W-:-:S06]  /*12c0*/  DSETP.GEU.AND P1, PT, R4, R12, PT ;  /* 0x0000000c0400722a */ /* 0x002fcc0003f2e000 */
[----:B------:R-:W-:Y:S02]  /*12d0*/  FSEL R2, R12, R4, !P1 ;  /* 0x000000040c027208 */ /* 0x000fe40004800000 */
[----:B------:R-:W-:Y:S02]  /*12e0*/  FSEL R3, R13, R5, !P1 ;  /* 0x000000050d037208 */ /* 0x000fe40004800000 */
[----:B------:R-:W1:Y:S04]  /*12f0*/  LDS.128 R4, [UR4+0x30] ;  /* 0x00003004ff047984 */ /* 0x000e680008000c00 */
[----:B------:R-:W-:-:S06]  /*1300*/  DSETP.GEU.AND P1, PT, R2, R14, PT ;  /* 0x0000000e0200722a */ /* 0x000fcc0003f2e000 */
[----:B------:R-:W-:Y:S02]  /*1310*/  FSEL R2, R14, R2, !P1 ;  /* 0x000000020e027208 */ /* 0x000fe40004800000 */
[----:B------:R-:W-:-:S06]  /*1320*/  FSEL R3, R15, R3, !P1 ;  /* 0x000000030f037208 */ /* 0x000fcc0004800000 */
[----:B0-----:R-:W-:-:S06]  /*1330*/  DSETP.GEU.AND P1, PT, R2, R8, PT ;  /* 0x000000080200722a */ /* 0x001fcc0003f2e000 */
[----:B------:R-:W-:Y:S02]  /*1340*/  FSEL R8, R8, R2, !P1 ;  /* 0x0000000208087208 */ /* 0x000fe40004800000 */
[----:B------:R-:W-:Y:S02]  /*1350*/  FSEL R9, R9, R3, !P1 ;  /* 0x0000000309097208 */ /* 0x000fe40004800000 */
[----:B------:R-:W0:Y:S04]  /*1360*/  LDS.64 R2, [UR4+0x40] ;  /* 0x00004004ff027984 */ /* 0x000e280008000a00 */
[----:B------:R-:W-:-:S06]  /*1370*/  DSETP.GEU.AND P1, PT, R8, R10, PT ;  /* 0x0000000a0800722a */ /* 0x000fcc0003f2e000 */
[----:B------:R-:W-:Y:S02]  /*1380*/  FSEL R8, R10, R8, !P1 ;  /* 0x000000080a087208 */ /* 0x000fe40004800000 */
[----:B------:R-:W-:-:S06]  /*1390*/  FSEL R9, R11, R9, !P1 ;  /* 0x000000090b097208 */ /* 0x000fcc0004800000 */
[----:B-1----:R-:W-:-:S06]  /*13a0*/  DSETP.GEU.AND P1, PT, R8, R4, PT ;  /* 0x000000040800722a */ /* 0x002fcc0003f2e000 */
        /* <DEDUP_REMOVED lines=9> */
.L_x_188:
[----:B------:R-:W-:-:S04]  /*1440*/  LOP3.LUT R0, R3, 0x3e0, RZ, 0xc0, !PT ;  /* 0x000003e003007812 */ /* 0x000fc800078ec0ff */
[----:B------:R-:W-:Y:S01]  /*1450*/  LOP3.LUT R7, RZ, R0, RZ, 0x33, !PT ;  /* 0x00000000ff077212 */ /* 0x000fe200078e33ff */
[----:B------:R-:W-:Y:S02]  /*1460*/  VIADD R5, R0, 0x20 ;  /* 0x0000002000057836 */ /* 0x000fe40000000000 */
[----:B------:R-:W0:Y:S03]  /*1470*/  S2R R0, SR_LANEID ;  /* 0x0000000000007919 */ /* 0x000e260000000000 */
[----:B------:R-:W-:Y:S01]  /*1480*/  ISETP.GT.U32.AND P0, PT, R5, R2, PT ;  /* 0x000000020500720c */ /* 0x000fe20003f04070 */
[----:B------:R-:W-:-:S05]  /*1490*/  IMAD.IADD R5, R2, 0x1, R7 ;  /* 0x0000000102057824 */ /* 0x000fca00078e0207 */
[----:B------:R-:W-:-:S05]  /*14a0*/  SEL R5, R5, 0x1f, P0 ;  /* 0x0000001f05057807 */ /* 0x000fca0000000000 */
[----:B-----5:R-:W-:Y:S04]  /*14b0*/  SHFL.DOWN PT, R6, R14, 0x1, R5 ;  /* 0x082000000e067989 */ /* 0x020fe800000e0005 */
[----:B------:R-:W1:Y:S01]  /*14c0*/  SHFL.DOWN PT, R7, R15, 0x1, R5 ;  /* 0x082000000f077989 */ /* 0x000e6200000e0005 */
[----:B0-----:R-:W-:Y:S01]  /*14d0*/  ISETP.GE.AND P0, PT, R0, R5, PT ;  /* 0x000000050000720c */ /* 0x001fe20003f06270 */
[----:B-1----:R-:W-:-:S06]  /*14e0*/  DSETP.GEU.AND P1, PT, R14, R6, PT ;  /* 0x000000060e00722a */ /* 0x002fcc0003f2e000 */
        /* <DEDUP_REMOVED lines=47> */
[----:B0-----:R-:W-:Y:S05]  /*17e0*/  @P0 BRA `(.L_x_189) ;  /* 0x0000001c000c0947 */ /* 0x001fea0003800000 */
[----:B------:R-:W0:Y:S01]  /*17f0*/  S2UR UR5, SR_CgaCtaId ;  /* 0x00000000000579c3 */ /* 0x000e220000008800 */
[----:B------:R-:W-:Y:S01]  /*1800*/  UMOV UR4, 0x400 ;  /* 0x0000040000047882 */ /* 0x000fe20000000000 */
[----:B------:R-:W-:Y:S01]  /*1810*/  ISETP.GT.U32.AND P2, PT, R2, 0x20, PT ;  /* 0x000000200200780c */ /* 0x000fe20003f44070 */
[----:B0-----:R-:W-:-:S09]  /*1820*/  ULEA UR4, UR5, UR4, 0x18 ;  /* 0x0000000405047291 */ /* 0x001fd2000f8ec0ff */
[----:B------:R-:W0:Y:S04]  /*1830*/  LDS.128 R12, [UR4+0x10] ;  /* 0x00001004ff0c7984 */ /* 0x000e280008000c00 */
[----:B------:R-:W1:Y:S01]  /*1840*/  LDS.128 R8, [UR4+0x20] ;  /* 0x00002004ff087984 */ /* 0x000e620008000c00 */
[----:B0-----:R-:W-:-:S06]  /*1850*/  DSETP.GEU.AND P1, PT, R4, R12, PT ;  /* 0x0000000c0400722a */ /* 0x001fcc0003f2e000 */
[-C--:B------:R-:W-:Y:S02]  /*1860*/  FSEL R3, R12, R4.reuse, !P1 ;  /* 0x000000040c037208 */ /* 0x080fe40004800000 */
[-C--:B------:R-:W-:Y:S02]  /*1870*/  FSEL R13, R13, R5.reuse, !P1 ;  /* 0x000000050d0d7208 */ /* 0x080fe40004800000 */
[----:B------:R-:W-:Y:S02]  /*1880*/  FSEL R0, R3, R4, P2 ;  /* 0x0000000403007208 */ /* 0x000fe40001000000 */
[C---:B------:R-:W-:Y:S02]  /*1890*/  ISETP.GT.U32.AND P1, PT, R2.reuse, 0x40, PT ;  /* 0x000000400200780c */ /* 0x040fe40003f24070 */
[----:B------:R-:W-:Y:S01]  /*18a0*/  FSEL R13, R13, R5, P2 ;  /* 0x000000050d0d7208 */ /* 0x000fe20001000000 */
[----:B------:R-:W-:Y:S01]  /*18b0*/  IMAD.MOV.U32 R12, RZ, RZ, R0 ;  /* 0x000000ffff0c7224 */ /* 0x000fe200078e0000 */
[----:B------:R-:W-:Y:S01]  /*18c0*/  ISETP.GT.U32.AND P2, PT, R2, 0x60, PT ;  /* 0x000000600200780c */ /* 0x000fe20003f44070 */
[----:B------:R-:W0:Y:S04]  /*18d0*/  LDS.128 R4, [UR4+0x30] ;  /* 0x00003004ff047984 */ /* 0x000e280008000c00 */
[----:B------:R-:W-:-:S06]  /*18e0*/  DSETP.GEU.AND P3, PT, R12, R14, PT ;  /* 0x0000000e0c00722a */ /* 0x000fcc0003f6e000 */
[----:B------:R-:W-:Y:S02]  /*18f0*/  @P1 FSEL R0, R14, R0, !P3 ;  /* 0x000000000e001208 */ /* 0x000fe40005800000 */
[----:B------:R-:W-:Y:S02]  /*1900*/  @P1 FSEL R13, R15, R13, !P3 ;  /* 0x0000000d0f0d1208 */ /* 0x000fe40005800000 */
[----:B------:R-:W-:Y:S01]  /*1910*/  ISETP.GT.U32.AND P1, PT, R2, 0x80, PT ;  /* 0x000000800200780c */ /* 0x000fe20003f24070 */
[----:B------:R-:W-:-:S06]  /*1920*/  IMAD.MOV.U32 R12, RZ, RZ, R0 ;  /* 0x000000ffff0c7224 */ /* 0x000fcc00078e0000 */
[----:B-1----:R-:W-:-:S06]  /*1930*/  DSETP.GEU.AND P3, PT, R12, R8, PT ;  /* 0x000000080c00722a */ /* 0x002fcc0003f6e000 */
[----:B------:R-:W-:Y:S02]  /*1940*/  @P2 FSEL R0, R8, R0, !P3 ;  /* 0x0000000008002208 */ /* 0x000fe40005800000 */
[----:B------:R-:W-:Y:S02]  /*1950*/  @P2 FSEL R13, R9, R13, !P3 ;  /* 0x0000000d090d2208 */ /* 0x000fe40005800000 */
[----:B------:R-:W-:Y:S01]  /*1960*/  ISETP.GT.U32.AND P2, PT, R2, 0xa0, PT ;  /* 0x000000a00200780c */ /* 0x000fe20003f44070 */
[----:B------:R-:W-:Y:S01]  /*1970*/  IMAD.MOV.U32 R12, RZ, RZ, R0 ;  /* 0x000000ffff0c7224 */ /* 0x000fe200078e0000 */
[----:B------:R-:W1:Y:S05]  /*1980*/  LDS.64 R8, [UR4+0x40] ;  /* 0x00004004ff087984 */ /* 0x000e6a0008000a00 */
[----:B------:R-:W-:-:S06]  /*1990*/  DSETP.GEU.AND P3, PT, R12, R10, PT ;  /* 0x0000000a0c00722a */ /* 0x000fcc0003f6e000 */
[----:B------:R-:W-:Y:S02]  /*19a0*/  @P1 FSEL R0, R10, R0, !P3 ;  /* 0x000000000a001208 */ /* 0x000fe40005800000 */
[----:B------:R-:W-:Y:S02]  /*19b0*/  @P1 FSEL R13, R11, R13, !P3 ;  /* 0x0000000d0b0d1208 */ /* 0x000fe40005800000 */
[----:B------:R-:W-:Y:S01]  /*19c0*/  ISETP.GT.U32.AND P1, PT, R2, 0xc0, PT ;  /* 0x000000c00200780c */ /* 0x000fe20003f24070 */
[----:B------:R-:W-:Y:S02]  /*19d0*/  IMAD.MOV.U32 R10, RZ, RZ, R0 ;  /* 0x000000ffff0a7224 */ /* 0x000fe400078e0000 */
[----:B------:R-:W-:-:S06]  /*19e0*/  IMAD.MOV.U32 R11, RZ, RZ, R13 ;  /* 0x000000ffff0b7224 */ /* 0x000fcc00078e000d */
[----:B0-----:R-:W-:-:S06]  /*19f0*/  DSETP.GEU.AND P3, PT, R10, R4, PT ;  /* 0x000000040a00722a */ /* 0x001fcc0003f6e000 */
[----:B------:R-:W-:Y:S02]  /*1a00*/  @P2 FSEL R0, R4, R0, !P3 ;  /* 0x0000000004002208 */ /* 0x000fe40005800000 */
[----:B------:R-:W-:Y:S02]  /*1a10*/  @P2 FSEL R13, R5, R13, !P3 ;  /* 0x0000000d050d2208 */ /* 0x000fe40005800000 */
[----:B------:R-:W-:Y:S01]  /*1a20*/  ISETP.GT.U32.AND P2, PT, R2, 0xe0, PT ;  /* 0x000000e00200780c */ /* 0x000fe20003f44070 */
        /* <DEDUP_REMOVED lines=13> */
.L_x_174:
[----:B------:R-:W0:Y:S01]  /*1b00*/  S2R R0, SR_TID.X ;  /* 0x0000000000007919 */ /* 0x000e220000002100 */
[----:B------:R-:W1:Y:S02]  /*1b10*/  LDCU.64 UR14, c[0x0][0x380] ;  /* 0x00007000ff0e77ac */ /* 0x000e640008000a00 */
[----:B-1----:R-:W-:Y:S02]  /*1b20*/  IMAD.U32 R6, RZ, RZ, UR14 ;  /* 0x0000000eff067e24 */ /* 0x002fe4000f8e00ff */
[----:B------:R-:W-:Y:S02]  /*1b30*/  IMAD.U32 R7, RZ, RZ, UR15 ;  /* 0x0000000fff077e24 */ /* 0x000fe4000f8e00ff */
[----:B0-----:R-:W-:-:S04]  /*1b40*/  VIADD R25, R0, UR6 ;  /* 0x0000000600197c36 */ /* 0x001fc80008000000 */
[----:B------:R-:W-:-:S05]  /*1b50*/  IMAD.WIDE.U32 R24, R25, 0x8, R6 ;  /* 0x0000000819187825 */ /* 0x000fca00078e0006 */
        /* <DEDUP_REMOVED lines=8> */
[----:B------:R-:W-:Y:S01]  /*1be0*/  ISETP.GE.U32.AND P1, PT, R2, UR4, PT ;  /* 0x0000000402007c0c */ /* 0x000fe2000bf26070 */
        /* <DEDUP_REMOVED lines=22> */
[----:B------:R-:W-:Y:S01]  /*1d50*/  ULEA UR11, UR13, UR6, 0xb ;  /* 0x000000060d0b7291 */ /* 0x000fe2000f8e58ff */
[----:B------:R-:W-:Y:S01]  /*1d60*/  VIADD R3, R4, 0xfffff800 ;  /* 0xfffff80004037836 */ /* 0x000fe20000000000 */
[----:B------:R-:W-:Y:S01]  /*1d70*/  LOP3.LUT R5, RZ, R0, RZ, 0x33, !PT ;  /* 0x00000000ff057212 */ /* 0x000fe200078e33ff */
[----:B------:R-:W-:-:S03]  /*1d80*/  UIADD3 UR5, UPT, UPT, UR4, UR6, URZ ;  /* 0x0000000604057290 */ /* 0x000fc6000fffe0ff */
[----:B------:R-:W-:Y:S02]  /*1d90*/  ISETP.LT.U32.AND P0, PT, R3, UR11, PT ;  /* 0x0000000b03007c0c */ /* 0x000fe4000bf01070 */
[----:B------:R-:W-:Y:S01]  /*1da0*/  IADD3 R5, PT, PT, R4, -UR4, R5 ;  /* 0x8000000404057c10 */ /* 0x000fe2000fffe005 */
[----:B------:R-:W-:Y:S01]  /*1db0*/  IMAD.U32 R25, RZ, RZ, UR5 ;  /* 0x00000005ff197e24 */ /* 0x000fe2000f8e00ff */
[----:B------:R-:W-:-:S03]  /*1dc0*/  UMOV UR4, URZ ;  /* 0x000000ff00047c82 */ /* 0x000fc60008000000 */
[----:B------:R-:W-:Y:S01]  /*1dd0*/  VIADD R2, R5, -UR6 ;  /* 0x8000000605027c36 */ /* 0x000fe20008000000 */
[----:B------:R-:W-:Y:S01]  /*1de0*/  UMOV UR6, UR5 ;  /* 0x0000000500067c82 */ /* 0x000fe20008000000 */
[----:B------:R-:W-:-:S04]  /*1df0*/  IADD3 R25, PT, PT, R25, 0x800, R0 ;  /* 0x0000080019197810 */ /* 0x000fc80007ffe000 */
[----:B------:R-:W-:Y:S05]  /*1e00*/  @P0 BRA `(.L_x_191) ;  /* 0x0000000000c40947 */ /* 0x000fea0003800000 */
[----:B------:R-:W0:Y:S01]  /*1e10*/  LDC.64 R6, c[0x0][0x380] ;  /* 0x0000e000ff067b82 */ /* 0x000e220000000a00 */
[----:B------:R-:W1:Y:S01]  /*1e20*/  LDCU.64 UR12, c[0x0][0x3a8] ;  /* 0x00007500ff0c77ac */ /* 0x000e620008000a00 */
[----:B------:R-:W-:Y:S01]  /*1e30*/  NOP ;  /* 0x0000000000007918 */ /* 0x000fe20000000000 */
.L_x_192:
[----:B------:R-:W-:-:S04]  /*1e40*/  VIADD R19, R0, UR11 ;  /* 0x0000000b00137c36 */ /* 0x000fc80008000000 */
[----:B0-----:R-:W-:-:S05]  /*1e50*/  IMAD.WIDE.U32 R18, R19, 0x8, R6 ;  /* 0x0000000813127825 */ /* 0x001fca00078e0006 */
        /* <DEDUP_REMOVED lines=26> */
[----:B-1----:R-:W-:-:S04]  /*2000*/  USHF.L.U32 UR7, UR13, 0xb, URZ ;  /* 0x0000000b0d077899 */ /* 0x002fc800080006ff */
[----:B------:R-:W-:Y:S02]  /*2010*/  UIADD3 UR6, UPT, UPT, UR7, UR6, URZ ;  /* 0x0000000607067290 */ /* 0x000fe4000fffe0ff */
[----:B------:R-:W-:Y:S02]  /*2020*/  VIADD R2, R2, -UR7 ;  /* 0x8000000702027c36 */ /* 0x000fe40008000000 */
[----:B------:R-:W-:Y:S01]  /*2030*/  VIADD R25, R25, UR7 ;  /* 0x0000000719197c36 */ /* 0x000fe20008000000 */
[----:B--2---:R-:W-:-:S06]  /*2040*/  DSETP.GEU.AND P0, PT, R4, R20, PT ;  /* 0x000000140400722a */ /* 0x004fcc0003f0e000 */
[----:B------:R-:W-:Y:S01]  /*2050*/  FSEL R8, R20, R4, !P0 ;  /* 0x0000000414087208 */ /* 0x000fe20004000000 */
[----:B------:R-:W-:Y:S01]  /*2060*/  IMAD.U32 R4, RZ, RZ, UR12 ;  /* 0x0000000cff047e24 */ /* 0x000fe2000f8e00ff */
[----:B------:R-:W-:-:S03]  /*2070*/  FSEL R9, R21, R5, !P0 ;  /* 0x0000000515097208 */ /* 0x000fc60004000000 */
[----:B------:R-:W-:-:S05]  /*2080*/  VIADD R5, R4, -UR11 ;  /* 0x8000000b04057c36 */ /* 0x000fca0008000000 */
[----:B------:R-:W-:Y:S01]  /*2090*/  ISETP.GE.U32.AND P1, PT, R5, UR7, PT ;  /* 0x0000000705007c0c */ /* 0x000fe2000bf26070 */
[----:B------:R-:W-:-:S06]  /*20a0*/  DSETP.GEU.AND P0, PT, R8, R22, PT ;  /* 0x000000160800722a */ /* 0x000fcc0003f0e000 */
[----:B------:R-:W-:Y:S02]  /*20b0*/  FSEL R14, R22, R8, !P0 ;  /* 0x00000008160e7208 */ /* 0x000fe40004000000 */
[----:B------:R-:W-:-:S04]  /*20c0*/  FSEL R15, R23, R9, !P0 ;  /* 0x00000009170f7208 */ /* 0x000fc80004000000 */
[----:B------:R-:W-:Y:S05]  /*20d0*/  @!P1 BRA `(.L_x_190) ;  /* 0x0000000c00a09947 */ /* 0x000fea0003800000 */
[----:B------:R-:W-:Y:S02]  /*20e0*/  ULEA UR11, UR13, UR11, 0xb ;  /* 0x0000000b0d0b7291 */ /* 0x000fe4000f8e58ff */
[----:B------:R-:W-:-:S04]  /*20f0*/  UIADD3 UR4, UPT, UPT, UR4, 0x1, URZ ;  /* 0x0000000104047890 */ /* 0x000fc8000fffe0ff */
[----:B------:R-:W-:-:S13]  /*2100*/  ISETP.LT.U32.AND P0, PT, R3, UR11, PT ;  /* 0x0000000b03007c0c */ /* 0x000fda000bf01070 */
[----:B------:R-:W-:Y:S05]  /*2110*/  @!P0 BRA `(.L_x_192) ;  /* 0xfffffffc00488947 */ /* 0x000fea000383ffff */
.L_x_191:
[----:B------:R-:W-:Y:S01]  /*2120*/  VIADD R3, R4, -UR11 ;  /* 0x8000000b04037c36 */ /* 0x000fe20008000000 */
[----:B------:R-:W-:Y:S04]  /*2130*/  BSSY.RECONVERGENT B1, `(.L_x_190) ;  /* 0x00000e2000017945 */ /* 0x000fe80003800200 */
[----:B------:R-:W-:-:S04]  /*2140*/  ISETP.GE.AND P0, PT, R0, R3, PT ;  /* 0x000000030000720c */ /* 0x000fc80003f06270 */
[----:B------:R-:W-:-:S13]  /*2150*/  ISETP.LE.U32.OR P0, PT, R4, UR11, P0 ;  /* 0x0000000b04007c0c */ /* 0x000fda0008703470 */
[----:B------:R-:W-:Y:S05]  /*2160*/  @P0 BRA `(.L_x_193) ;  /* 0x0000000c00780947 */ /* 0x000fea0003800000 */
[----:B------:R-:W-:Y:S01]  /*2170*/  UIMAD UR7, UR4, UR13, URZ ;  /* 0x0000000d040772a4 */ /* 0x000fe2000f8e02ff */
[----:B------:R-:W-:Y:S01]  /*2180*/  LOP3.LUT R3, RZ, R0, RZ, 0x33, !PT ;  /* 0x00000000ff037212 */ /* 0x000fe200078e33ff */
[----:B------:R-:W-:Y:S03]  /*2190*/  BSSY.RECONVERGENT B2, `(.L_x_194) ;  /* 0x0000074000027945 */ /* 0x000fe60003800200 */
[----:B------:R-:W-:Y:S01]  /*21a0*/  IADD3 R4, PT, PT, R4, -UR5, R3 ;  /* 0x8000000504047c10 */ /* 0x000fe2000fffe003 */
[----:B------:R-:W-:-:S04]  /*21b0*/  IMAD.U32 R3, RZ, RZ, UR7 ;  /* 0x00000007ff037e24 */ /* 0x000fc8000f8e00ff */
[----:B------:R-:W-:Y:S02]  /*21c0*/  IMAD R4, R3, -0x800, R4 ;  /* 0xfffff80003047824 */ /* 0x000fe400078e0204 */
[----:B------:R-:W-:-:S03]  /*21d0*/  IMAD.MOV.U32 R3, RZ, RZ, R0 ;  /* 0x000000ffff037224 */ /* 0x000fc600078e0000 */
[C---:B------:R-:W-:Y:S02]  /*21e0*/  ISETP.GE.U32.AND P0, PT, R4.reuse, 0xf00, PT ;  /* 0x00000f000400780c */ /* 0x040fe40003f06070 */
[----:B------:R-:W-:-:S04]  /*21f0*/  LEA.HI R4, R4, 0x1, RZ, 0x18 ;  /* 0x0000000104047811 */ /* 0x000fc800078fc0ff */
[----:B------:R-:W-:-:S07]  /*2200*/  LOP3.LUT R5, R4, 0xf, RZ, 0xc0, !PT ;  /* 0x0000000f04057812 */ /* 0x000fce00078ec0ff */
[----:B------:R-:W-:Y:S05]  /*2210*/  @!P0 BRA `(.L_x_195) ;  /* 0x0000000400ac8947 */ /* 0x000fea0003800000 */
[----:B------:R-:W-:Y:S01]  /*2220*/  LEA.HI R3, R2, 0x1, RZ, 0x18 ;  /* 0x0000000102037811 */ /* 0x000fe200078fc0ff */
[----:B------:R-:W-:Y:S03]  /*2230*/  BSSY.RECONVERGENT B3, `(.L_x_196) ;  /* 0x0000068000037945 */ /* 0x000fe60003800200 */
[----:B------:R-:W-:Y:S02]  /*2240*/  LOP3.LUT R24, R3, 0x1fffff0, RZ, 0xc0, !PT ;  /* 0x01fffff003187812 */ /* 0x000fe400078ec0ff */
[----:B------:R-:W-:-:S03]  /*2250*/  LOP3.LUT R3, R0, 0x800, RZ, 0xfc, !PT ;  /* 0x0000080000037812 */ /* 0x000fc600078efcff */
[----:B------:R-:W-:-:S07]  /*2260*/  IMAD.MOV R24, RZ, RZ, -R24 ;  /* 0x000000ffff187224 */ /* 0x000fce00078e0a18 */
.L_x_197:
[----:B------:R-:W-:-:S04]  /*2270*/  VIADD R9, R25, 0xfffff800 ;  /* 0xfffff80019097836 */ /* 0x000fc80000000000 */
[----:B------:R-:W-:-:S06]  /*2280*/  IMAD.WIDE.U32 R8, R9, 0x8, R6 ;  /* 0x0000000809087825 */ /* 0x000fcc00078e0006 */
[----:B------:R-:W2:Y:S01]  /*2290*/  LDG.E.64 R8, desc[UR8][R8.64] ;  /* 0x0000000808087981 */ /* 0x000ea2000c1e1b00 */
[----:B------:R-:W-:-:S04]  /*22a0*/  VIADD R23, R25, 0xfffff900 ;  /* 0xfffff90019177836 */ /* 0x000fc80000000000 */
        /* <DEDUP_REMOVED lines=8> */
[----:B------:R-:W5:Y:S02]  /*2330*/  LDG.E.64 R18, desc[UR8][R18.64] ;  /* 0x0000000812127981 */ /* 0x000f64000c1e1b00 */
[----:B------:R-:W-:-:S04]  /*2340*/  IMAD.WIDE.U32 R16, R17, 0x8, R6 ;  /* 0x0000000811107825 */ /* 0x000fc800078e0006 */
[----:B------:R-:W-:Y:S02]  /*2350*/  VIADD R13, R25, 0xfffffd00 ;  /* 0xfffffd00190d7836 */ /* 0x000fe40000000000 */
[----:B------:R-:W5:Y:S02]  /*2360*/  LDG.E.64 R16, desc[UR8][R16.64] ;  /* 0x0000000810107981 */ /* 0x000f64000c1e1b00 */
[----:B------:R-:W-:-:S04]  /*2370*/  IMAD.WIDE.U32 R12, R13, 0x8, R6 ;  /* 0x000000080d0c7825 */ /* 0x000fc800078e0006 */
[----:B------:R-:W-:Y:S02]  /*2380*/  VIADD R11, R25, 0xfffffe00 ;  /* 0xfffffe00190b7836 */ /* 0x000fe40000000000 */
[----:B------:R-:W5:Y:S02]  /*2390*/  LDG.E.64 R12, desc[UR8][R12.64] ;  /* 0x000000080c0c7981 */ /* 0x000f64000c1e1b00 */
[----:B------:R-:W-:-:S06]  /*23a0*/  IMAD.WIDE.U32 R10, R11, 0x8, R6 ;  /* 0x000000080b0a7825 */ /* 0x000fcc00078e0006 */
[----:B------:R-:W5:Y:S01]  /*23b0*/  LDG.E.64 R10, desc[UR8][R10.64] ;  /* 0x000000080a0a7981 */ /* 0x000f62000c1e1b00 */
[----:B--2---:R-:W-:-:S06]  /*23c0*/  DSETP.GEU.AND P0, PT, R14, R8, PT ;  /* 0x000000080e00722a */ /* 0x004fcc0003f0e000 */
[----:B------:R-:W-:Y:S01]  /*23d0*/  FSEL R15, R9, R15, !P0 ;  /* 0x0000000f090f7208 */ /* 0x000fe20004000000 */
[----:B------:R-:W-:Y:S01]  /*23e0*/  VIADD R9, R25, 0xffffff00 ;  /* 0xffffff0019097836 */ /* 0x000fe20000000000 */
[----:B------:R-:W-:-:S03]  /*23f0*/  FSEL R14, R8, R14, !P0 ;  /* 0x0000000e080e7208 */ /* 0x000fc60004000000 */
[----:B------:R-:W-:-:S03]  /*2400*/  IMAD.WIDE.U32 R8, R9, 0x8, R6 ;  /* 0x0000000809087825 */ /* 0x000fc600078e0006 */
[----:B---3--:R-:W-:-:S03]  /*2410*/  DSETP.GEU.AND P0, PT, R14, R22, PT ;  /* 0x000000160e00722a */ /* 0x008fc60003f0e000 */
[----:B------:R-:W2:Y:S03]  /*2420*/  LDG.E.64 R8, desc[UR8][R8.64] ;  /* 0x0000000808087981 */ /* 0x000ea6000c1e1b00 */
[----:B------:R-:W-:Y:S02]  /*2430*/  FSEL R14, R22, R14, !P0 ;  /* 0x0000000e160e7208 */ /* 0x000fe40004000000 */
[----:B------:R-:W-:Y:S01]  /*2440*/  FSEL R15, R23, R15, !P0 ;  /* 0x0000000f170f7208 */ /* 0x000fe20004000000 */
[----:B------:R-:W-:-:S06]  /*2450*/  IMAD.WIDE.U32 R22, R25, 0x8, R6 ;  /* 0x0000000819167825 */ /* 0x000fcc00078e0006 */
[----:B------:R-:W3:Y:S01]  /*2460*/  LDG.E.64 R22, desc[UR8][R22.64] ;  /* 0x0000000816167981 */ /* 0x000ee2000c1e1b00 */
[----:B----4-:R-:W-:-:S06]  /*2470*/  DSETP.GEU.AND P0, PT, R14, R20, PT ;  /* 0x000000140e00722a */ /* 0x010fcc0003f0e000 */
[----:B------:R-:W-:Y:S02]  /*2480*/  FSEL R14, R20, R14, !P0 ;  /* 0x0000000e140e7208 */ /* 0x000fe40004000000 */
[----:B------:R-:W-:Y:S01]  /*2490*/  FSEL R15, R21, R15, !P0 ;  /* 0x0000000f150f7208 */ /* 0x000fe20004000000 */
[----:B------:R-:W-:-:S04]  /*24a0*/  VIADD R21, R25, 0x100 ;  /* 0x0000010019157836 */ /* 0x000fc80000000000 */
[----:B------:R-:W-:Y:S01]  /*24b0*/  IMAD.WIDE.U32 R20, R21, 0x8, R6 ;  /* 0x0000000815147825 */ /* 0x000fe200078e0006 */
[----:B-----5:R-:W-:-:S05]  /*24c0*/  DSETP.GEU.AND P0, PT, R14, R18, PT ;  /* 0x000000120e00722a */ /* 0x020fca0003f0e000 */
[----:B------:R-:W4:Y:S01]  /*24d0*/  LDG.E.64 R20, desc[UR8][R20.64] ;  /* 0x0000000814147981 */ /* 0x000f22000c1e1b00 */
[----:B------:R-:W-:Y:S02]  /*24e0*/  FSEL R14, R18, R14, !P0 ;  /* 0x0000000e120e7208 */ /* 0x000fe40004000000 */
[----:B------:R-:W-:Y:S01]  /*24f0*/  FSEL R15, R19, R15, !P0 ;  /* 0x0000000f130f7208 */ /* 0x000fe20004000000 */
[----:B------:R-:W-:-:S04]  /*2500*/  VIADD R19, R25, 0x200 ;  /* 0x0000020019137836 */ /* 0x000fc80000000000 */
[----:B------:R-:W-:Y:S01]  /*2510*/  IMAD.WIDE.U32 R18, R19, 0x8, R6 ;  /* 0x0000000813127825 */ /* 0x000fe200078e0006 */
[----:B------:R-:W-:-:S05]  /*2520*/  DSETP.GEU.AND P0, PT, R14, R16, PT ;  /* 0x000000100e00722a */ /* 0x000fca0003f0e000 */
[----:B------:R-:W5:Y:S01]  /*2530*/  LDG.E.64 R18, desc[UR8][R18.64] ;  /* 0x0000000812127981 */ /* 0x000f62000c1e1b00 */
        /* <DEDUP_REMOVED lines=15> */
[----:B------:R-:W-:-:S06]  /*2630*/  IMAD.WIDE.U32 R12, R13, 0x8, R6 ;  /* 0x000000080d0c7825 */ /* 0x000fcc00078e0006 */
[----:B------:R-:W5:Y:S01]  /*2640*/  LDG.E.64 R12, desc[UR8][R12.64] ;  /* 0x000000080c0c7981 */ /* 0x000f62000c1e1b00 */
        /* <DEDUP_REMOVED lines=39> */
.L_x_196:
[----:B------:R-:W-:-:S07]  /*28c0*/  VIADD R3, R3, 0xfffff800 ;  /* 0xfffff80003037836 */ /* 0x000fce0000000000 */
.L_x_195:
[----:B------:R-:W-:Y:S05]  /*28d0*/  BSYNC.RECONVERGENT B2 ;  /* 0x0000000000027941 */ /* 0x000fea0003800200 */
.L_x_194:
[----:B------:R-:W-:-:S13]  /*28e0*/  ISETP.NE.AND P0, PT, R5, RZ, PT ;  /* 0x000000ff0500720c */ /* 0x000fda0003f05270 */
[----:B------:R-:W-:Y:S05]  /*28f0*/  @!P0 BRA `(.L_x_193) ;  /* 0x0000000400948947 */ /* 0x000fea0003800000 */
[----:B------:R-:W-:Y:S01]  /*2900*/  ISETP.GE.U32.AND P1, PT, R5, 0x8, PT ;  /* 0x000000080500780c */ /* 0x000fe20003f26070 */
[----:B------:R-:W-:Y:S01]  /*2910*/  BSSY.RECONVERGENT B2, `(.L_x_198) ;  /* 0x0000035000027945 */ /* 0x000fe20003800200 */
[----:B------:R-:W-:-:S04]  /*2920*/  LOP3.LUT R26, R4, 0x7, RZ, 0xc0, !PT ;  /* 0x00000007041a7812 */ /* 0x000fc800078ec0ff */
[----:B------:R-:W-:-:S07]  /*2930*/  ISETP.NE.AND P0, PT, R26, RZ, PT ;  /* 0x000000ff1a00720c */ /* 0x000fce0003f05270 */
[----:B------:R-:W-:Y:S06]  /*2940*/  @!P1 BRA `(.L_x_199) ;  /* 0x0000000000c49947 */ /* 0x000fec0003800000 */
[----:B------:R-:W-:-:S04]  /*2950*/  VIADD R5, R3, UR11 ;  /* 0x0000000b03057c36 */ /* 0x000fc80008000000 */
[----:B------:R-:W-:-:S04]  /*2960*/  IMAD.WIDE.U32 R8, R5, 0x8, R6 ;  /* 0x0000000805087825 */ /* 0x000fc800078e0006 */
[----:B------:R-:W-:Y:S02]  /*2970*/  VIADD R11, R5, 0x100 ;  /* 0x00000100050b7836 */ /* 0x000fe40000000000 */
[----:B------:R-:W2:Y:S02]  /*2980*/  LDG.E.64 R8, desc[UR8][R8.64] ;  /* 0x0000000808087981 */ /* 0x000ea4000c1e1b00 */
        /* <DEDUP_REMOVED lines=45> */
.L_x_199:
[----:B------:R-:W-:Y:S05]  /*2c60*/  BSYNC.RECONVERGENT B2 ;  /* 0x0000000000027941 */ /* 0x000fea0003800200 */
.L_x_198:
[----:B------:R-:W-:Y:S05]  /*2c70*/  @!P0 BRA `(.L_x_193) ;  /* 0x0000000000b48947 */ /* 0x000fea0003800000 */
[----:B------:R-:W-:Y:S01]  /*2c80*/  ISETP.GE.U32.AND P1, PT, R26, 0x4, PT ;  /* 0x000000041a00780c */ /* 0x000fe20003f26070 */
[----:B------:R-:W-:Y:S01]  /*2c90*/  BSSY.RECONVERGENT B2, `(.L_x_200) ;  /* 0x000001c000027945 */ /* 0x000fe20003800200 */
[----:B------:R-:W-:-:S11]  /*2ca0*/  LOP3.LUT P0, RZ, R4, 0x3, RZ, 0xc0, !PT ;  /* 0x0000000304ff7812 */ /* 0x000fd6000780c0ff */
[----:B------:R-:W-:Y:S05]  /*2cb0*/  @!P1 BRA `(.L_x_201) ;  /* 0x0000000000649947 */ /* 0x000fea0003800000 */
        /* <DEDUP_REMOVED lines=25> */
.L_x_201:
[----:B------:R-:W-:Y:S05]  /*2e50*/  BSYNC.RECONVERGENT B2 ;  /* 0x0000000000027941 */ /* 0x000fea0003800200 */
.L_x_200:
[----:B------:R-:W-:Y:S05]  /*2e60*/  @!P0 BRA `(.L_x_193) ;  /* 0x0000000000388947 */ /* 0x000fea0003800000 */
[----:B------:R-:W-:Y:S01]  /*2e70*/  LOP3.LUT R2, R2, 0xffff, RZ, 0xc0, !PT ;  /* 0x0000ffff02027812 */ /* 0x000fe200078ec0ff */
[----:B------:R-:W-:-:S03]  /*2e80*/  VIADD R5, R3, UR6 ;  /* 0x0000000603057c36 */ /* 0x000fc60008000000 */
[----:B------:R-:W-:-:S04]  /*2e90*/  LEA.HI R2, R2, 0x1, RZ, 0x18 ;  /* 0x0000000102027811 */ /* 0x000fc800078fc0ff */
[----:B------:R-:W-:-:S05]  /*2ea0*/  LOP3.LUT R2, R2, 0x3, RZ, 0xc0, !PT ;  /* 0x0000000302027812 */ /* 0x000fca00078ec0ff */
[----:B------:R-:W-:-:S07]  /*2eb0*/  IMAD.MOV R4, RZ, RZ, -R2 ;  /* 0x000000ffff047224 */ /* 0x000fce00078e0a02 */
.L_x_202:
[----:B------:R-:W-:-:S06]  /*2ec0*/  IMAD.WIDE.U32 R2, R5, 0x8, R6 ;  /* 0x0000000805027825 */ /* 0x000fcc00078e0006 */
[----:B------:R-:W2:Y:S01]  /*2ed0*/  LDG.E.64 R2, desc[UR8][R2.64] ;  /* 0x0000000802027981 */ /* 0x000ea2000c1e1b00 */
[----:B------:R-:W-:Y:S02]  /*2ee0*/  VIADD R4, R4, 0x1 ;  /* 0x0000000104047836 */ /* 0x000fe40000000000 */
[----:B------:R-:W-:Y:S01]  /*2ef0*/  VIADD R5, R5, 0x100 ;  /* 0x0000010005057836 */ /* 0x000fe20000000000 */
[----:B--2---:R-:W-:-:S06]  /*2f00*/  DSETP.GEU.AND P0, PT, R14, R2, PT ;  /* 0x000000020e00722a */ /* 0x004fcc0003f0e000 */
[----:B------:R-:W-:Y:S02]  /*2f10*/  FSEL R14, R2, R14, !P0 ;  /* 0x0000000e020e7208 */ /* 0x000fe40004000000 */
[----:B------:R-:W-:Y:S02]  /*2f20*/  FSEL R15, R3, R15, !P0 ;  /* 0x0000000f030f7208 */ /* 0x000fe40004000000 */
[----:B------:R-:W-:-:S13]  /*2f30*/  ISETP.NE.AND P0, PT, R4, RZ, PT ;  /* 0x000000ff0400720c */ /* 0x000fda0003f05270 */
[----:B------:R-:W-:Y:S05]  /*2f40*/  @P0 BRA `(.L_x_202) ;  /* 0xfffffffc00dc0947 */ /* 0x000fea000383ffff */
.L_x_193:
[----:B------:R-:W-:Y:S05]  /*2f50*/  BSYNC.RECONVERGENT B1 ;  /* 0x0000000000017941 */ /* 0x000fea0003800200 */
.L_x_190:
        /* <DEDUP_REMOVED lines=43> */
[----:B------:R-:W-:-:S03]  /*3210*/  FSEL R3, R3, R5, P1 ;  /* 0x0000000503037208 */ /* 0x000fc60000800000 */
[----:B0-----:R-:W-:Y:S02]  /*3220*/  IMAD.MOV.U32 R4, RZ, RZ, R2 ;  /* 0x000000ffff047224 */ /* 0x001fe400078e0002 */
[----:B------:R-:W-:Y:S01]  /*3230*/  IMAD.MOV.U32 R5, RZ, RZ, R3 ;  /* 0x000000ffff057224 */ /* 0x000fe200078e0003 */
[----:B------:R-:W-:Y:S06]  /*3240*/  BAR.SYNC.DEFER_BLOCKING 0x0 ;  /* 0x0000000000007b1d */ /* 0x000fec0000010000 */
[----:B------:R-:W-:Y:S05]  /*3250*/  @P0 BRA `(.L_x_189) ;  /* 0x0000000000700947 */ /* 0x000fea0003800000 */
[----:B------:R-:W0:Y:S01]  /*3260*/  S2UR UR5, SR_CgaCtaId ;  /* 0x00000000000579c3 */ /* 0x000e220000008800 */
[----:B------:R-:W-:Y:S02]  /*3270*/  UMOV UR4, 0x400 ;  /* 0x0000040000047882 */ /* 0x000fe40000000000 */
[----:B0-----:R-:W-:-:S09]  /*3280*/  ULEA UR4, UR5, UR4, 0x18 ;  /* 0x0000000405047291 */ /* 0x001fd2000f8ec0ff */
[----:B------:R-:W0:Y:S04]  /*3290*/  LDS.128 R12, [UR4+0x10] ;  /* 0x00001004ff0c7984 */ /* 0x000e280008000c00 */
        /* <DEDUP_REMOVED lines=24> */
.L_x_189:
[----:B------:R-:W-:Y:S05]  /*3420*/  BSYNC.RECONVERGENT B0 ;  /* 0x0000000000007941 */ /* 0x000fea0003800200 */
.L_x_173:
[----:B------:R-:W-:Y:S05]  /*3430*/  @P0 EXIT ;  /* 0x000000000000094d */ /* 0x000fea0003800000 */
[----:B------:R-:W1:Y:S02]  /*3440*/  LDCU.64 UR4, c[0x0][0x388] ;  /* 0x00007100ff0477ac */ /* 0x000e640008000a00 */
[----:B-1----:R-:W-:-:S06]  /*3450*/  UIMAD.WIDE.U32 UR4, UR10, 0x8, UR4 ;  /* 0x000000080a0478a5 */ /* 0x002fcc000f8e0004 */
[----:B------:R-:W-:Y:S02]  /*3460*/  IMAD.U32 R2, RZ, RZ, UR4 ;  /* 0x00000004ff027e24 */ /* 0x000fe4000f8e00ff */
[----:B------:R-:W-:-:S05]  /*3470*/  IMAD.U32 R3, RZ, RZ, UR5 ;  /* 0x00000005ff037e24 */ /* 0x000fca000f8e00ff */
[----:B------:R-:W-:Y:S01]  /*3480*/  STG.E.64 desc[UR8][R2.64], R4 ;  /* 0x0000000402007986 */ /* 0x000fe2000c101b08 */
[----:B------:R-:W-:Y:S05]  /*3490*/  EXIT ;  /* 0x000000000000794d */ /* 0x000fea0003800000 */
.L_x_203:
        /* <DEDUP_REMOVED lines=14> */
.L_x_268:


//--------------------- .text._ZN3cub18CUB_300001_SM_10006detail6reduce28DeviceReduceSingleTileKernelINS2_10policy_hubIdjN4cuda3__47maximumIdEEE10Policy1000EN6thrust24THRUST_300001_SM_1000_NS10device_ptrIdEEPdjS8_ddNS5_3std3__410__identityEEEvT0_T1_T2_T3_T4_T6_ --------------------------
	.section	.text._ZN3cub18CUB_300001_SM_10006detail6reduce28DeviceReduceSingleTileKernelINS2_10policy_hubIdjN4cuda3__47maximumIdEEE10Policy1000EN6thrust24THRUST_300001_SM_1000_NS10device_ptrIdEEPdjS8_ddNS5_3std3__410__identityEEEvT0_T1_T2_T3_T4_T6_,"ax",@progbits
	.align	128
        .global         _ZN3cub18CUB_300001_SM_10006detail6reduce28DeviceReduceSingleTileKernelINS2_10policy_hubIdjN4cuda3__47maximumIdEEE10Policy1000EN6thrust24THRUST_300001_SM_1000_NS10device_ptrIdEEPdjS8_ddNS5_3std3__410__identityEEEvT0_T1_T2_T3_T4_T6_
        .type           _ZN3cub18CUB_300001_SM_10006detail6reduce28DeviceReduceSingleTileKernelINS2_10policy_hubIdjN4cuda3__47maximumIdEEE10Policy1000EN6thrust24THRUST_300001_SM_1000_NS10device_ptrIdEEPdjS8_ddNS5_3std3__410__identityEEEvT0_T1_T2_T3_T4_T6_,@function
        .size           _ZN3cub18CUB_300001_SM_10006detail6reduce28DeviceReduceSingleTileKernelINS2_10policy_hubIdjN4cuda3__47maximumIdEEE10Policy1000EN6thrust24THRUST_300001_SM_1000_NS10device_ptrIdEEPdjS8_ddNS5_3std3__410__identityEEEvT0_T1_T2_T3_T4_T6_,(.L_x_269 - _ZN3cub18CUB_300001_SM_10006detail6reduce28DeviceReduceSingleTileKernelINS2_10policy_hubIdjN4cuda3__47maximumIdEEE10Policy1000EN6thrust24THRUST_300001_SM_1000_NS10device_ptrIdEEPdjS8_ddNS5_3std3__410__identityEEEvT0_T1_T2_T3_T4_T6_)
        .other          _ZN3cub18CUB_300001_SM_10006detail6reduce28DeviceReduceSingleTileKernelINS2_10policy_hubIdjN4cuda3__47maximumIdEEE10Policy1000EN6thrust24THRUST_300001_SM_1000_NS10device_ptrIdEEPdjS8_ddNS5_3std3__410__identityEEEvT0_T1_T2_T3_T4_T6_,@"STO_CUDA_ENTRY STV_DEFAULT"
_ZN3cub18CUB_300001_SM_10006detail6reduce28DeviceReduceSingleTileKernelINS2_10policy_hubIdjN4cuda3__47maximumIdEEE10Policy1000EN6thrust24THRUST_300001_SM_1000_NS10device_ptrIdEEPdjS8_ddNS5_3std3__410__identityEEEvT0_T1_T2_T3_T4_T6_:
.text._ZN3cub18CUB_300001_SM_10006detail6reduce28DeviceReduceSingleTileKernelINS2_10policy_hubIdjN4cuda3__47maximumIdEEE10Policy1000EN6thrust24THRUST_300001_SM_1000_NS10device_ptrIdEEPdjS8_ddNS5_3std3__410__identityEEEvT0_T1_T2_T3_T4_T6_:
        /* <DEDUP_REMOVED lines=13> */
.L_x_204:
[----:B------:R-:W-:Y:S01]  /*00d0*/  ISETP.GT.U32.AND P0, PT, R2, 0x7ff, PT ;  /* 0x000007ff0200780c */ /* 0x000fe20003f04070 */
[----:B------:R-:W-:-:S12]  /*00e0*/  BSSY.RECONVERGENT B0, `(.L_x_205) ;  /* 0x00002f1000007945 */ /* 0x000fd80003800200 */
        /* <DEDUP_REMOVED lines=11> */
.L_x_208:
[----:B------:R-:W-:Y:S05]  /*01a0*/  BSYNC.RECONVERGENT B1 ;  /* 0x0000000000017941 */ /* 0x000fea0003800200 */
.L_x_207:
        /* <DEDUP_REMOVED lines=17> */
.L_x_213:
        /* <DEDUP_REMOVED lines=70> */
.L_x_212:
[----:B------:R-:W-:Y:S05]  /*0720*/  BSYNC.RECONVERGENT B2 ;  /* 0x0000000000027941 */ /* 0x000fea0003800200 */
.L_x_211:
[----:B------:R-:W-:Y:S05]  /*0730*/  @!P0 BRA `(.L_x_210) ;  /* 0x0000000400508947 */ /* 0x000fea0003800000 */
[----:B------:R-:W-:Y:S01]  /*0740*/  ISETP.GE.U32.AND P1, PT, R42, 0x8, PT ;  /* 0x000000082a00780c */ /* 0x000fe20003f26070 */
[----:B------:R-:W-:Y:S01]  /*0750*/  BSSY.RECONVERGENT B2, `(.L_x_214) ;  /* 0x0000027000027945 */ /* 0x000fe20003800200 */
[----:B------:R-:W-:-:S04]  /*0760*/  LOP3.LUT R22, R40, 0x7, RZ, 0xc0, !PT ;  /* 0x0000000728167812 */ /* 0x000fc800078ec0ff */
[----:B------:R-:W-:-:S07]  /*0770*/  ISETP.NE.AND P0, PT, R22, RZ, PT ;  /* 0x000000ff1600720c */ /* 0x000fce0003f05270 */
[----:B------:R-:W-:Y:S06]  /*0780*/  @!P1 BRA `(.L_x_215) ;  /* 0x00000000008c9947 */ /* 0x000fec0003800000 */
[----:B------:R-:W0:Y:S02]  /*0790*/  LDC.64 R4, c[0x0][0x380] ;  /* 0x0000e000ff047b82 */ /* 0x000e240000000a00 */
[----:B0-----:R-:W-:-:S05]  /*07a0*/  IMAD.WIDE.U32 R20, R41, 0x8, R4 ;  /* 0x0000000829147825 */ /* 0x001fca00078e0004 */
        /* <DEDUP_REMOVED lines=33> */
.L_x_215:
[----:B------:R-:W-:Y:S05]  /*09c0*/  BSYNC.RECONVERGENT B2 ;  /* 0x0000000000027941 */ /* 0x000fea0003800200 */
.L_x_214:
        /* <DEDUP_REMOVED lines=25> */
.L_x_217:
[----:B------:R-:W-:Y:S05]  /*0b60*/  BSYNC.RECONVERGENT B2 ;  /* 0x0000000000027941 */ /* 0x000fea0003800200 */
.L_x_216:
[----:B------:R-:W-:Y:S05]  /*0b70*/  @!P0 BRA `(.L_x_210) ;  /* 0x0000000000408947 */ /* 0x000fea0003800000 */
[----:B------:R-:W0:Y:S01]  /*0b80*/  LDC.64 R4, c[0x0][0x380] ;  /* 0x0000e000ff047b82 */ /* 0x000e220000000a00 */
[----:B------:R-:W-:Y:S02]  /*0b90*/  IMAD.MOV R0, RZ, RZ, -R0 ;  /* 0x000000ffff007224 */ /* 0x000fe400078e0a00 */
[----:B0-----:R-:W-:-:S04]  /*0ba0*/  IMAD.WIDE.U32 R4, R41, 0x8, R4 ;  /* 0x0000000829047825 */ /* 0x001fc800078e0004 */
[----:B------:R-:W-:Y:S02]  /*0bb0*/  IMAD.MOV.U32 R6, RZ, RZ, R4 ;  /* 0x000000ffff067224 */ /* 0x000fe400078e0004 */
[----:B------:R-:W-:-:S07]  /*0bc0*/  IMAD.MOV.U32 R7, RZ, RZ, R5 ;  /* 0x000000ffff077224 */ /* 0x000fce00078e0005 */
.L_x_218:
[----:B------:R-:W-:Y:S02]  /*0bd0*/  IMAD.MOV.U32 R4, RZ, RZ, R6 ;  /* 0x000000ffff047224 */ /* 0x000fe400078e0006 */
[----:B------:R-:W-:-:S06]  /*0be0*/  IMAD.MOV.U32 R5, RZ, RZ, R7 ;  /* 0x000000ffff057224 */ /* 0x000fcc00078e0007 */
[----:B------:R-:W2:Y:S01]  /*0bf0*/  LDG.E.64 R4, desc[UR6][R4.64] ;  /* 0x0000000604047981 */ /* 0x000ea2000c1e1b00 */
[----:B------:R-:W-:Y:S01]  /*0c00*/  VIADD R0, R0, 0x1 ;  /* 0x0000000100007836 */ /* 0x000fe20000000000 */
[----:B------:R-:W-:-:S04]  /*0c10*/  IADD3 R6, P2, PT, R6, 0x800, RZ ;  /* 0x0000080006067810 */ /* 0x000fc80007f5e0ff */
[----:B------:R-:W-:Y:S01]  /*0c20*/  ISETP.NE.AND P1, PT, R0, RZ, PT ;  /* 0x000000ff0000720c */ /* 0x000fe20003f25270 */
[----:B------:R-:W-:Y:S01]  /*0c30*/  IMAD.X R7, RZ, RZ, R7, P2 ;  /* 0x000000ffff077224 */ /* 0x000fe200010e0607 */
[----:B--2--5:R-:W-:-:S06]  /*0c40*/  DSETP.GEU.AND P0, PT, R36, R4, PT ;  /* 0x000000042400722a */ /* 0x024fcc0003f0e000 */
[----:B------:R-:W-:Y:S02]  /*0c50*/  FSEL R36, R4, R36, !P0 ;  /* 0x0000002404247208 */ /* 0x000fe40004000000 */
[----:B------:R-:W-:-:S03]  /*0c60*/  FSEL R37, R5, R37, !P0 ;  /* 0x0000002505257208 */ /* 0x000fc60004000000 */
[----:B------:R-:W-:Y:S05]  /*0c70*/  @P1 BRA `(.L_x_218) ;  /* 0xfffffffc00d41947 */ /* 0x000fea000383ffff */
.L_x_210:
[----:B------:R-:W-:Y:S05]  /*0c80*/  BSYNC.RECONVERGENT B1 ;  /* 0x0000000000017941 */ /* 0x000fea0003800200 */
.L_x_209:
        /* <DEDUP_REMOVED lines=85> */
.L_x_219:
        /* <DEDUP_REMOVED lines=18> */
[----:B------:R-:W-:-:S03]  /*1300*/  VIADD R0, R8, 0x4 ;  /* 0x0000000408007836 */ /* 0x000fc60000000000 */
[----:B------:R-:W0:Y:S02]  /*1310*/  SHFL.DOWN PT, R5, R7, 0x2, R9 ;  /* 0x0840000007057989 */ /* 0x000e2400000e0009 */
[----:B0-----:R-:W-:-:S06]  /*1320*/  DSETP.GEU.AND P1, PT, R6, R4, PT ;  /* 0x000000040600722a */ /* 0x001fcc0003f2e000 */
[----:B------:R-:W-:Y:S02]  /*1330*/  @!P0 FSEL R6, R4, R6, !P1 ;  /* 0x0000000604068208 */ /* 0x000fe40004800000 */
[----:B------:R-:W-:Y:S02]  /*1340*/  @!P0 FSEL R7, R5, R7, !P1 ;  /* 0x0000000705078208 */ /* 0x000fe40004800000 */
        /* <DEDUP_REMOVED lines=9> */
[C---:B------:R-:W-:Y:S01]  /*13e0*/  ISETP.NE.AND P0, PT, R8.reuse, RZ, PT ;  /* 0x000000ff0800720c */ /* 0x040fe20003f05270 */
[----:B------:R-:W-:Y:S02]  /*13f0*/  VIADD R0, R8, 0x10 ;  /* 0x0000001008007836 */ /* 0x000fe40000000000 */
[----:B------:R-:W0:Y:S10]  /*1400*/  SHFL.DOWN PT, R5, R7, 0x8, R9 ;  /* 0x0900000007057989 */ /* 0x000e3400000e0009 */
[----:B------:R-:W1:Y:S01]  /*1410*/  @!P0 S2R R11, SR_CgaCtaId ;  /* 0x00000000000b8919 */ /* 0x000e620000008800 */
[----:B------:R-:W-:Y:S01]  /*1420*/  @!P0 MOV R8, 0x400 ;  /* 0x0000040000088802 */ /* 0x000fe20000000f00 */
[----:B0-----:R-:W-:-:S06]  /*1430*/  DSETP.GEU.AND P2, PT, R6, R4, PT ;  /* 0x000000040600722a */ /* 0x001fcc0003f4e000 */
[----:B------:R-:W-:Y:S02]  /*1440*/  @!P1 FSEL R6, R4, R6, !P2 ;  /* 0x0000000604069208 */ /* 0x000fe40005000000 */
[----:B------:R-:W-:Y:S02]  /*1450*/  @!P1 FSEL R7, R5, R7, !P2 ;  /* 0x0000000705079208 */ /* 0x000fe40005000000 */
[----:B------:R-:W-:Y:S01]  /*1460*/  ISETP.GT.AND P1, PT, R0, R9, PT ;  /* 0x000000090000720c */ /* 0x000fe20003f24270 */
[----:B------:R-:W-:Y:S01]  /*1470*/  SHFL.DOWN PT, R4, R6, 0x10, R9 ;  /* 0x0a00000006047989 */ /* 0x000fe200000e0009 */
[----:B------:R-:W-:-:S03]  /*1480*/  @!P0 SHF.R.U32.HI R0, RZ, 0x2, R3 ;  /* 0x00000002ff008819 */ /* 0x000fc60000011603 */
[----:B------:R-:W0:Y:S01]  /*1490*/  SHFL.DOWN PT, R5, R7, 0x10, R9 ;  /* 0x0a00000007057989 */ /* 0x000e2200000e0009 */
[----:B------:R-:W-:Y:S02]  /*14a0*/  @!P0 LOP3.LUT R0, R0, 0xf8, RZ, 0xc0, !PT ;  /* 0x000000f800008812 */ /* 0x000fe400078ec0ff */
[----:B-1----:R-:W-:-:S05]  /*14b0*/  @!P0 LEA R11, R11, R8, 0x18 ;  /* 0x000000080b0b8211 */ /* 0x002fca00078ec0ff */
[----:B------:R-:W-:Y:S01]  /*14c0*/  @!P0 IMAD.IADD R11, R0, 0x1, R11 ;  /* 0x00000001000b8824 */ /* 0x000fe200078e020b */
[----:B0-----:R-:W-:-:S06]  /*14d0*/  DSETP.GEU.AND P2, PT, R6, R4, PT ;  /* 0x000000040600722a */ /* 0x001fcc0003f4e000 */
[----:B------:R-:W-:Y:S02]  /*14e0*/  @!P1 FSEL R6, R4, R6, !P2 ;  /* 0x0000000604069208 */ /* 0x000fe40005000000 */
[----:B------:R-:W-:-:S03]  /*14f0*/  @!P1 FSEL R7, R5, R7, !P2 ;  /* 0x0000000705079208 */ /* 0x000fc60005000000 */
[----:B------:R-:W-:Y:S02]  /*1500*/  IMAD.MOV.U32 R4, RZ, RZ, R6 ;  /* 0x000000ffff047224 */ /* 0x000fe400078e0006 */
        /* <DEDUP_REMOVED lines=14> */
[C---:B------:R-:W-:Y:S02]  /*15f0*/  ISETP.GT.U32.AND P1, PT, R2.reuse, 0x40, PT ;  /* 0x000000400200780c */ /* 0x040fe40003f24070 */
[----:B------:R-:W-:Y:S02]  /*1600*/  FSEL R12, R3, R4, P2 ;  /* 0x00000004030c7208 */ /* 0x000fe40001000000 */
[----:B------:R-:W-:Y:S02]  /*1610*/  FSEL R13, R13, R5, P2 ;  /* 0x000000050d0d7208 */ /* 0x000fe40001000000 */
[----:B------:R-:W0:Y:S01]  /*1620*/  LDS.128 R4, [UR4+0x30] ;  /* 0x00003004ff047984 */ /* 0x000e220008000c00 */
[----:B------:R-:W-:-:S03]  /*1630*/  ISETP.GT.U32.AND P2, PT, R2, 0x60, PT ;  /* 0x000000600200780c */ /* 0x000fc60003f44070 */
[----:B------:R-:W-:-:S06]  /*1640*/  DSETP.GEU.AND P3, PT, R12, R14, PT ;  /* 0x0000000e0c00722a */ /* 0x000fcc0003f6e000 */
[----:B------:R-:W-:Y:S02]  /*1650*/  @P1 FSEL R12, R14, R12, !P3 ;  /* 0x0000000c0e0c1208 */ /* 0x000fe40005800000 */
[----:B------:R-:W-:Y:S02]  /*1660*/  @P1 FSEL R13, R15, R13, !P3 ;  /* 0x0000000d0f0d1208 */ /* 0x000fe40005800000 */
[----:B------:R-:W-:-:S04]  /*1670*/  ISETP.GT.U32.AND P1, PT, R2, 0x80, PT ;  /* 0x000000800200780c */ /* 0x000fc80003f24070 */
[----:B-1----:R-:W-:-:S06]  /*1680*/  DSETP.GEU.AND P3, PT, R12, R8, PT ;  /* 0x000000080c00722a */ /* 0x002fcc0003f6e000 */
[----:B------:R-:W-:Y:S02]  /*1690*/  @P2 FSEL R12, R8, R12, !P3 ;  /* 0x0000000c080c2208 */ /* 0x000fe40005800000 */
[----:B------:R-:W-:Y:S02]  /*16a0*/  @P2 FSEL R13, R9, R13, !P3 ;  /* 0x0000000d090d2208 */ /* 0x000fe40005800000 */
[----:B------:R-:W-:Y:S01]  /*16b0*/  ISETP.GT.U32.AND P2, PT, R2, 0xa0, PT ;  /* 0x000000a00200780c */ /* 0x000fe20003f44070 */
[----:B------:R-:W1:Y:S03]  /*16c0*/  LDS.64 R8, [UR4+0x40] ;  /* 0x00004004ff087984 */ /* 0x000e660008000a00 */
        /* <DEDUP_REMOVED lines=23> */
.L_x_206:
[----:B------:R-:W0:Y:S01]  /*1840*/  S2R R0, SR_TID.X ;  /* 0x0000000000007919 */ /* 0x000e220000002100 */
[----:B------:R-:W1:Y:S02]  /*1850*/  LDCU.64 UR4, c[0x0][0x380] ;  /* 0x00007000ff0477ac */ /* 0x000e640008000a00 */
[----:B-1----:R-:W-:Y:S02]  /*1860*/  IMAD.U32 R6, RZ, RZ, UR4 ;  /* 0x00000004ff067e24 */ /* 0x002fe4000f8e00ff */
[----:B------:R-:W-:Y:S02]  /*1870*/  IMAD.U32 R7, RZ, RZ, UR5 ;  /* 0x00000005ff077e24 */ /* 0x000fe4000f8e00ff */
        /* <DEDUP_REMOVED lines=9> */
[----:B------:R-:W-:Y:S01]  /*1910*/  VIADD R24, R2, 0xfffff800 ;  /* 0xfffff80002187836 */ /* 0x000fe20000000000 */
[----:B------:R-:W-:-:S04]  /*1920*/  UMOV UR4, 0x800 ;  /* 0x0000080000047882 */ /* 0x000fc80000000000 */
[----:B------:R-:W-:Y:S01]  /*1930*/  ISETP.GE.U32.AND P1, PT, R24, 0x800, PT ;  /* 0x000008001800780c */ /* 0x000fe20003f26070 */
        /* <DEDUP_REMOVED lines=23> */
[----:B------:R-:W-:-:S07]  /*1ab0*/  UMOV UR4, 0x800 ;  /* 0x0000080000047882 */ /* 0x000fce0000000000 */
[----:B------:R-:W1:Y:S02]  /*1ac0*/  LDC.64 R6, c[0x0][0x380] ;  /* 0x0000e000ff067b82 */ /* 0x000e640000000a00 */
.L_x_223:
[----:B------:R-:W-:-:S04]  /*1ad0*/  VIADD R3, R0, UR4 ;  /* 0x0000000400037c36 */ /* 0x000fc80008000000 */
[----:B-1----:R-:W-:-:S05]  /*1ae0*/  IMAD.WIDE.U32 R2, R3, 0x8, R6 ;  /* 0x0000000803027825 */ /* 0x002fca00078e0006 */
[----:B------:R-:W2:Y:S04]  /*1af0*/  LDG.E.64 R10, desc[UR6][R2.64] ;  /* 0x00000006020a7981 */ /* 0x000ea8000c1e1b00 */
[----:B------:R-:W3:Y:S04]  /*1b00*/  LDG.E.64 R12, desc[UR6][R2.64+0x800] ;  /* 0x00080006020c7981 */ /* 0x000ee8000c1e1b00 */
[----:B------:R-:W4:Y:S04]  /*1b10*/  LDG.E.64 R14, desc[UR6][R2.64+0x1000] ;  /* 0x00100006020e7981 */ /* 0x000f28000c1e1b00 */
[----:B------:R-:W5:Y:S04]  /*1b20*/  LDG.E.64 R16, desc[UR6][R2.64+0x1800] ;  /* 0x0018000602107981 */ /* 0x000f68000c1e1b00 */
[----:B------:R-:W5:Y:S04]  /*1b30*/  LDG.E.64 R18, desc[UR6][R2.64+0x2000] ;  /* 0x0020000602127981 */ /* 0x000f68000c1e1b00 */
[----:B------:R-:W5:Y:S04]  /*1b40*/  LDG.E.64 R20, desc[UR6][R2.64+0x2800] ;  /* 0x0028000602147981 */ /* 0x000f68000c1e1b00 */
[----:B------:R-:W5:Y:S04]  /*1b50*/  LDG.E.64 R22, desc[UR6][R2.64+0x3000] ;  /* 0x0030000602167981 */ /* 0x000f68000c1e1b00 */
[----:B------:R1:W5:Y:S01]  /*1b60*/  LDG.E.64 R4, desc[UR6][R2.64+0x3800] ;  /* 0x0038000602047981 */ /* 0x000362000c1e1b00 */
        /* <DEDUP_REMOVED lines=10> */
[----:B-1----:R-:W-:Y:S02]  /*1c10*/  FSEL R2, R16, R8, !P0 ;  /* 0x0000000810027208 */ /* 0x002fe40004000000 */
        /* <DEDUP_REMOVED lines=10> */
[----:B------:R-:W-:-:S03]  /*1cc0*/  FSEL R9, R23, R3, !P0 ;  /* 0x0000000317097208 */ /* 0x000fc60004000000 */
[----:B------:R-:W-:-:S03]  /*1cd0*/  VIADD R3, R2, -UR4 ;  /* 0x8000000402037c36 */ /* 0x000fc60008000000 */
[----:B------:R-:W-:Y:S02]  /*1ce0*/  DSETP.GEU.AND P0, PT, R8, R4, PT ;  /* 0x000000040800722a */ /* 0x000fe40003f0e000 */
[----:B------:R-:W-:-:S04]  /*1cf0*/  ISETP.GE.U32.AND P1, PT, R3, 0x800, PT ;  /* 0x000008000300780c */ /* 0x000fc80003f26070 */
[----:B------:R-:W-:Y:S02]  /*1d00*/  FSEL R8, R4, R8, !P0 ;  /* 0x0000000804087208 */ /* 0x000fe40004000000 */
[----:B------:R-:W-:-:S07]  /*1d10*/  FSEL R9, R5, R9, !P0 ;  /* 0x0000000905097208 */ /* 0x000fce0004000000 */
[----:B------:R-:W-:Y:S05]  /*1d20*/  @!P1 BRA `(.L_x_222) ;  /* 0x0000000c00889947 */ /* 0x000fea0003800000 */
[----:B------:R-:W-:-:S06]  /*1d30*/  UIADD3 UR4, UPT, UPT, UR4, 0x800, URZ ;  /* 0x0000080004047890 */ /* 0x000fcc000fffe0ff */
[----:B------:R-:W-:-:S13]  /*1d40*/  ISETP.LT.U32.AND P0, PT, R24, UR4, PT ;  /* 0x0000000418007c0c */ /* 0x000fda000bf01070 */
[----:B------:R-:W-:Y:S05]  /*1d50*/  @!P0 BRA `(.L_x_223) ;  /* 0xfffffffc005c8947 */ /* 0x000fea000383ffff */
.L_x_221:
[----:B------:R-:W-:Y:S01]  /*1d60*/  VIADD R3, R2, -UR4 ;  /* 0x8000000402037c36 */ /* 0x000fe20008000000 */
[----:B------:R-:W-:Y:S04]  /*1d70*/  BSSY.RECONVERGENT B1, `(.L_x_222) ;  /* 0x00000dd000017945 */ /* 0x000fe80003800200 */
[----:B------:R-:W-:-:S04]  /*1d80*/  ISETP.GE.AND P0, PT, R0, R3, PT ;  /* 0x000000030000720c */ /* 0x000fc80003f06270 */
[----:B------:R-:W-:-:S13]  /*1d90*/  ISETP.LE.U32.OR P0, PT, R2, UR4, P0 ;  /* 0x0000000402007c0c */ /* 0x000fda0008703470 */
[----:B------:R-:W-:Y:S05]  /*1da0*/  @P0 BRA `(.L_x_224) ;  /* 0x0000000c00640947 */ /* 0x000fea0003800000 */
[----:B------:R-:W-:Y:S01]  /*1db0*/  LOP3.LUT R3, RZ, R0, RZ, 0x33, !PT ;  /* 0x00000000ff037212 */ /* 0x000fe200078e33ff */
[----:B------:R-:W-:Y:S01]  /*1dc0*/  BSSY.RECONVERGENT B2, `(.L_x_225) ;  /* 0x0000072000027945 */ /* 0x000fe20003800200 */
[----:B------:R-:W-:Y:S02]  /*1dd0*/  IMAD.MOV.U32 R5, RZ, RZ, R0 ;  /* 0x000000ffff057224 */ /* 0x000fe400078e0000 */
[----:B------:R-:W-:-:S04]  /*1de0*/  IADD3 R2, PT, PT, R2, -UR4, R3 ;  /* 0x8000000402027c10 */ /* 0x000fc8000fffe003 */
[C---:B------:R-:W-:Y:S02]  /*1df0*/  ISETP.GE.U32.AND P0, PT, R2.reuse, 0xf00, PT ;  /* 0x00000f000200780c */ /* 0x040fe40003f06070 */
[----:B------:R-:W-:-:S04]  /*1e00*/  LEA.HI R2, R2, 0x1, RZ, 0x18 ;  /* 0x0000000102027811 */ /* 0x000fc800078fc0ff */
[----:B------:R-:W-:-:S07]  /*1e10*/  LOP3.LUT R3, R2, 0xf, RZ, 0xc0, !PT ;  /* 0x0000000f02037812 */ /* 0x000fce00078ec0ff */
[----:B------:R-:W-:Y:S05]  /*1e20*/  @!P0 BRA `(.L_x_226) ;  /* 0x0000000400ac8947 */ /* 0x000fea0003800000 */
[----:B------:R-:W-:Y:S01]  /*1e30*/  LOP3.LUT R42, R2, 0x1fffff0, RZ, 0xc0, !PT ;  /* 0x01fffff0022a7812 */ /* 0x000fe200078ec0ff */
[----:B------:R-:W-:Y:S01]  /*1e40*/  BSSY.RECONVERGENT B3, `(.L_x_227) ;  /* 0x0000068000037945 */ /* 0x000fe20003800200 */
[C---:B------:R-:W-:Y:S01]  /*1e50*/  LOP3.LUT R5, R0.reuse, 0x800, RZ, 0xfc, !PT ;  /* 0x0000080000057812 */ /* 0x040fe200078efcff */
[----:B------:R-:W-:Y:S02]  /*1e60*/  VIADD R4, R0, UR4 ;  /* 0x0000000400047c36 */ /* 0x000fe40008000000 */
[----:B------:R-:W-:-:S07]  /*1e70*/  IMAD.MOV R42, RZ, RZ, -R42 ;  /* 0x000000ffff2a7224 */ /* 0x000fce00078e0a2a */
.L_x_228:
        /* <DEDUP_REMOVED lines=47> */
[----:B------:R-:W-:Y:S02]  /*2170*/  VIADD R42, R42, 0x10 ;  /* 0x000000102a2a7836 */ /* 0x000fe40000000000 */
[----:B------:R-:W-:Y:S02]  /*2180*/  VIADD R5, R5, 0x1000 ;  /* 0x0000100005057836 */ /* 0x000fe40000000000 */
[----:B------:R-:W-:Y:S01]  /*2190*/  VIADD R4, R4, 0x1000 ;  /* 0x0000100004047836 */ /* 0x000fe20000000000 */
[----:B------:R-:W-:Y:S01]  /*21a0*/  ISETP.NE.AND P1, PT, R42, RZ, PT ;  /* 0x000000ff2a00720c */ /* 0x000fe20003f25270 */
        /* <DEDUP_REMOVED lines=49> */
[----:B------:R-:W-:Y:S05]  /*24c0*/  BSYNC.RECONVERGENT B3 ;  /* 0x0000000000037941 */ /* 0x000fea0003800200 */
.L_x_227:
[----:B------:R-:W-:-:S07]  /*24d0*/  VIADD R5, R5, 0xfffff800 ;  /* 0xfffff80005057836 */ /* 0x000fce0000000000 */
.L_x_226:
[----:B------:R-:W-:Y:S05]  /*24e0*/  BSYNC.RECONVERGENT B2 ;  /* 0x0000000000027941 */ /* 0x000fea0003800200 */
.L_x_225:
        /* <DEDUP_REMOVED lines=56> */
.L_x_230:
[----:B------:R-:W-:Y:S05]  /*2870*/  BSYNC.RECONVERGENT B2 ;  /* 0x0000000000027941 */ /* 0x000fea0003800200 */
.L_x_229:
        /* <DEDUP_REMOVED lines=31> */
.L_x_232:
[----:B------:R-:W-:Y:S05]  /*2a70*/  BSYNC.RECONVERGENT B2 ;  /* 0x0000000000027941 */ /* 0x000fea0003800200 */
.L_x_231:
[----:B------:R-:W-:Y:S05]  /*2a80*/  @!P0 BRA `(.L_x_224) ;  /* 0x00000000002c8947 */ /* 0x000fea0003800000 */
[----:B------:R-:W-:Y:S02]  /*2a90*/  VIADD R5, R5, UR4 ;  /* 0x0000000405057c36 */ /* 0x000fe40008000000 */
[----:B------:R-:W-:-:S07]  /*2aa0*/  IMAD.MOV R4, RZ, RZ, -R16 ;  /* 0x000000ffff047224 */ /* 0x000fce00078e0a10 */
.L_x_233:
[----:B------:R-:W-:-:S06]  /*2ab0*/  IMAD.WIDE.U32 R2, R5, 0x8, R6 ;  /* 0x0000000805027825 */ /* 0x000fcc00078e0006 */
[----:B------:R-:W2:Y:S01]  /*2ac0*/  LDG.E.64 R2, desc[UR6][R2.64] ;  /* 0x0000000602027981 */ /* 0x000ea2000c1e1b00 */
[----:B------:R-:W-:Y:S02]  /*2ad0*/  VIADD R4, R4, 0x1 ;  /* 0x0000000104047836 */ /* 0x000fe40000000000 */
[----:B------:R-:W-:-:S03]  /*2ae0*/  VIADD R5, R5, 0x100 ;  /* 0x0000010005057836 */ /* 0x000fc60000000000 */
[----:B------:R-:W-:Y:S01]  /*2af0*/  ISETP.NE.AND P1, PT, R4, RZ, PT ;  /* 0x000000ff0400720c */ /* 0x000fe20003f25270 */
[----:B--2---:R-:W-:-:S06]  /*2b00*/  DSETP.GEU.AND P0, PT, R8, R2, PT ;  /* 0x000000020800722a */ /* 0x004fcc0003f0e000 */
[----:B------:R-:W-:Y:S02]  /*2b10*/  FSEL R8, R2, R8, !P0 ;  /* 0x0000000802087208 */ /* 0x000fe40004000000 */
[----:B------:R-:W-:-:S04]  /*2b20*/  FSEL R9, R3, R9, !P0 ;  /* 0x0000000903097208 */ /* 0x000fc80004000000 */
[----:B------:R-:W-:Y:S05]  /*2b30*/  @P1 BRA `(.L_x_233) ;  /* 0xfffffffc00dc1947 */ /* 0x000fea000383ffff */
.L_x_224:
[----:B------:R-:W-:Y:S05]  /*2b40*/  BSYNC.RECONVERGENT B1 ;  /* 0x0000000000017941 */ /* 0x000fea0003800200 */
.L_x_222:
        /* <DEDUP_REMOVED lines=50> */
[----:B------:R-:W2:Y:S01]  /*2e70*/  LDS.128 R12, [UR4+0x20] ;  /* 0x00002004ff0c7984 */ /* 0x000ea20008000c00 */
[----:B0-----:R-:W-:-:S06]  /*2e80*/  DSETP.GEU.AND P1, PT, R4, R8, PT ;  /* 0x000000080400722a */ /* 0x001fcc0003f2e000 */
[----:B-1----:R-:W-:Y:S02]  /*2e90*/  FSEL R2, R8, R4, !P1 ;  /* 0x0000000408027208 */ /* 0x002fe40004800000 */
        /* <DEDUP_REMOVED lines=21> */
.L_x_220:
[----:B------:R-:W-:Y:S05]  /*2ff0*/  BSYNC.RECONVERGENT B0 ;  /* 0x0000000000007941 */ /* 0x000fea0003800200 */
.L_x_205:
[----:B------:R-:W-:Y:S05]  /*3000*/  @P0 EXIT ;  /* 0x000000000000094d */ /* 0x000fea0003800000 */
[----:B------:R-:W2:Y:S01]  /*3010*/  LDCU.64 UR8, c[0x0][0x398] ;  /* 0x00007300ff0877ac */ /* 0x000ea20008000a00 */
[----:B01----:R-:W0:Y:S01]  /*3020*/  LDC.64 R6, c[0x0][0x388] ;  /* 0x0000e200ff067b82 */ /* 0x003e220000000a00 */
[----:B------:R-:W1:Y:S01]  /*3030*/  LDCU.64 UR4, c[0x0][0x398] ;  /* 0x00007300ff0477ac */ /* 0x000e620008000a00 */
[----:B--2---:R-:W-:-:S06]  /*3040*/  DSETP.GT.AND P0, PT, R4, UR8, PT ;  /* 0x0000000804007e2a */ /* 0x004fcc000bf04000 */
[----:B-1----:R-:W-:Y:S02]  /*3050*/  FSEL R2, R4, UR4, P0 ;  /* 0x0000000404027c08 */ /* 0x002fe40008000000 */
[----:B------:R-:W-:-:S05]  /*3060*/  FSEL R3, R5, UR5, P0 ;  /* 0x0000000505037c08 */ /* 0x000fca0008000000 */
[----:B0-----:R-:W-:Y:S01]  /*3070*/  STG.E.64 desc[UR6][R6.64], R2 ;  /* 0x0000000206007986 */ /* 0x001fe2000c101b06 */
[----:B------:R-:W-:Y:S05]  /*3080*/  EXIT ;  /* 0x000000000000794d */ /* 0x000fea0003800000 */
.L_x_234:
        /* <DEDUP_REMOVED lines=15> */
.L_x_269:


//--------------------- .text._ZN3cub18CUB_300001_SM_10006detail11EmptyKernelIvEEvv --------------------------
	.section	.text._ZN3cub18CUB_300001_SM_10006detail11EmptyKernelIvEEvv,"ax",@progbits
	.align	128
        .global         _ZN3cub18CUB_300001_SM_10006detail11EmptyKernelIvEEvv
        .type           _ZN3cub18CUB_300001_SM_10006detail11EmptyKernelIvEEvv,@function
        .size           _ZN3cub18CUB_300001_SM_10006detail11EmptyKernelIvEEvv,(.L_x_270 - _ZN3cub18CUB_300001_SM_10006detail11EmptyKernelIvEEvv)
        .other          _ZN3cub18CUB_300001_SM_10006detail11EmptyKernelIvEEvv,@"STO_CUDA_ENTRY STV_DEFAULT"
_ZN3cub18CUB_300001_SM_10006detail11EmptyKernelIvEEvv:
.text._ZN3cub18CUB_300001_SM_10006detail11EmptyKernelIvEEvv:
[----:B------:R-:W-:Y:S01]  /*0000*/  LDC R1, c[0x0][0x37c] ;  /* 0x0000df00ff017b82 */ /* 0x000fe20000000800 */
[----:B------:R-:W-:Y:S05]  /*0010*/  EXIT ;  /* 0x000000000000794d */ /* 0x000fea0003800000 */
.L_x_235:
        /* <DEDUP_REMOVED lines=14> */
.L_x_270:


//--------------------- .text._Z36compute_k_direction_kernel_32_threadPdS_ --------------------------
	.section	.text._Z36compute_k_direction_kernel_32_threadPdS_,"ax",@progbits
	.align	128
        .global         _Z36compute_k_direction_kernel_32_threadPdS_
        .type           _Z36compute_k_direction_kernel_32_threadPdS_,@function
        .size           _Z36compute_k_direction_kernel_32_threadPdS_,(.L_x_271 - _Z36compute_k_direction_kernel_32_threadPdS_)
        .other          _Z36compute_k_direction_kernel_32_threadPdS_,@"STO_CUDA_ENTRY STV_DEFAULT"
_Z36compute_k_direction_kernel_32_threadPdS_:
.text._Z36compute_k_direction_kernel_32_threadPdS_:
[----:B------:R-:W-:Y:S01]  /*0000*/  LDC R1, c[0x0][0x37c] ;  /* 0x0000df00ff017b82 */ /* 0x000fe20000000800 */
[----:B------:R-:W0:Y:S01]  /*0010*/  S2R R0, SR_CTAID.X ;  /* 0x0000000000007919 */ /* 0x000e220000002500 */
[----:B------:R-:W0:Y:S06]  /*0020*/  LDCU UR4, c[0x0][0x360] ;  /* 0x00006c00ff0477ac */ /* 0x000e2c0008000800 */
[----:B------:R-:W1:Y:S01]  /*0030*/  LDC.64 R14, c[0x0][0x380] ;  /* 0x0000e000ff0e7b82 */ /* 0x000e620000000a00 */
[----:B------:R-:W2:Y:S01]  /*0040*/  S2R R2, SR_TID.X ;  /* 0x0000000000027919 */ /* 0x000ea20000002100 */
[----:B------:R-:W3:Y:S01]  /*0050*/  LDCU.64 UR6, c[0x0][0x358] ;  /* 0x00006b00ff0677ac */ /* 0x000ee20008000a00 */
[----:B0-----:R-:W-:-:S04]  /*0060*/  IMAD R3, R0, UR4, RZ ;  /* 0x0000000400037c24 */ /* 0x001fc8000f8e02ff */
[----:B--2---:R-:W-:-:S04]  /*0070*/  IMAD.IADD R4, R3, 0x1, R2 ;  /* 0x0000000103047824 */ /* 0x004fc800078e0202 */
[----:B------:R-:W-:-:S04]  /*0080*/  IMAD R5, R4, 0x384, RZ ;  /* 0x0000038404057824 */ /* 0x000fc800078e02ff */
[----:B-1----:R-:W-:Y:S01]  /*0090*/  IMAD.WIDE R14, R5, 0x8, R14 ;  /* 0x00000008050e7825 */ /* 0x002fe200078e020e */
[----:B------:R-:W-:Y:S06]  /*00a0*/  BAR.SYNC.DEFER_BLOCKING 0x0 ;  /* 0x0000000000007b1d */ /* 0x000fec0000010000 */
[----:B---3--:R0:W5:Y:S04]  /*00b0*/  LDG.E.64 R10, desc[UR6][R14.64] ;  /* 0x000000060e0a7981 */ /* 0x008168000c1e1b00 */
[----:B------:R0:W5:Y:S01]  /*00c0*/  LDG.E.64 R12, desc[UR6][R14.64+0x8] ;  /* 0x000008060e0c7981 */ /* 0x000162000c1e1b00 */
[----:B------:R-:W-:Y:S01]  /*00d0*/  MOV R5, 0x400 ;  /* 0x0000040000057802 */ /* 0x000fe20000000f00 */
[----:B------:R-:W-:Y:S01]  /*00e0*/  IMAD.MOV.U32 R7, RZ, RZ, 0x10 ;  /* 0x00000010ff077424 */ /* 0x000fe200078e00ff */
[----:B------:R-:W-:Y:S01]  /*00f0*/  ISETP.NE.AND P2, PT, R0, 0x62e0, PT ;  /* 0x000062e00000780c */ /* 0x000fe20003f45270 */
[----:B------:R-:W1:Y:S01]  /*0100*/  S2R R6, SR_CgaCtaId ;  /* 0x0000000000067919 */ /* 0x000e620000008800 */
[C---:B------:R-:W-:Y:S01]  /*0110*/  ISETP.GT.U32.AND P0, PT, R2.reuse, 0x1, PT ;  /* 0x000000010200780c */ /* 0x040fe20003f04070 */
[----:B------:R-:W-:Y:S01]  /*0120*/  IMAD.MOV.U32 R8, RZ, RZ, RZ ;  /* 0x000000ffff087224 */ /* 0x000fe200078e00ff */
[----:B------:R-:W-:-:S02]  /*0130*/  ISETP.GT.U32.AND P1, PT, R2, 0x1, PT ;  /* 0x000000010200780c */ /* 0x000fc40003f24070 */
[----:B------:R-:W-:Y:S02]  /*0140*/  SEL R7, R7, 0x20, !P2 ;  /* 0x0000002007077807 */ /* 0x000fe40005000000 */
[----:B-1----:R-:W-:Y:S01]  /*0150*/  LEA R5, R6, R5, 0x18 ;  /* 0x0000000506057211 */ /* 0x002fe200078ec0ff */
[----:B0-----:R-:W-:-:S08]  /*0160*/  IMAD.U32 R6, RZ, RZ, UR4 ;  /* 0x00000004ff067e24 */ /* 0x001fd0000f8e00ff */
.L_x_236:
[----:B0-----:R-:W0:Y:S01]  /*0170*/  @!P0 LDC.64 R18, c[0x0][0x380] ;  /* 0x0000e000ff128b82 */ /* 0x001e220000000a00 */
[----:B------:R-:W-:-:S04]  /*0180*/  @!P0 IMAD.IADD R9, R3, 0x1, R8 ;  /* 0x0000000103098824 */ /* 0x000fc800078e0208 */
[----:B------:R-:W-:-:S05]  /*0190*/  @!P0 IMAD R9, R9, 0x384, RZ ;  /* 0x0000038409098824 */ /* 0x000fca00078e02ff */
[----:B------:R-:W-:-:S04]  /*01a0*/  @!P0 IADD3 R15, P2, PT, R9, R2, RZ ;  /* 0x00000002090f8210 */ /* 0x000fc80007f5e0ff */
[----:B------:R-:W-:Y:S02]  /*01b0*/  @!P0 LEA.HI.X.SX32 R16, R9, RZ, 0x1, P2 ;  /* 0x000000ff09108211 */ /* 0x000fe400010f0eff */
[----:B0-----:R-:W-:-:S04]  /*01c0*/  @!P0 LEA R14, P2, R15, R18, 0x3 ;  /* 0x000000120f0e8211 */ /* 0x001fc800078418ff */
[----:B------:R-:W-:-:S06]  /*01d0*/  @!P0 LEA.HI.X R15, R15, R19, R16, 0x3, P2 ;  /* 0x000000130f0f8211 */ /* 0x000fcc00010f1c10 */
[----:B------:R-:W2:Y:S01]  /*01e0*/  @!P0 LDG.E.64 R14, desc[UR6][R14.64+0x10] ;  /* 0x000010060e0e8981 */ /* 0x000ea2000c1e1b00 */
[----:B------:R-:W-:-:S04]  /*01f0*/  IMAD R16, R8, 0x21, -R2 ;  /* 0x0000002108107824 */ /* 0x000fc800078e0a02 */
[----:B------:R-:W-:-:S05]  /*0200*/  IMAD R9, R16, 0x8, R5 ;  /* 0x0000000810097824 */ /* 0x000fca00078e0205 */
[----:B--2---:R0:W-:Y:S01]  /*0210*/  @!P0 STS.64 [R9+0x8], R14 ;  /* 0x0000080e09008388 */ /* 0x0041e20000000a00 */
[----:B------:R-:W-:Y:S01]  /*0220*/  BAR.SYNC.DEFER_BLOCKING 0x0 ;  /* 0x0000000000007b1d */ /* 0x000fe20000010000 */
[----:B------:R-:W-:-:S13]  /*0230*/  PLOP3.LUT P0, PT, P1, PT, PT, 0x80, 0x8 ;  /* 0x000000000008781c */ /* 0x000fda0000f0f070 */
[----:B------:R-:W1:Y:S01]  /*0240*/  @!P0 LDC.64 R20, c[0x0][0x380] ;  /* 0x0000e000ff148b82 */ /* 0x000e620000000a00 */
[----:B------:R-:W-:Y:S02]  /*0250*/  @!P0 IMAD.IADD R16, R3, 0x1, R8 ;  /* 0x0000000103108824 */ /* 0x000fe400078e0208 */
[----:B------:R-:W-:-:S04]  /*0260*/  @!P0 IMAD.MOV.U32 R17, RZ, RZ, 0x384 ;  /* 0x00000384ff118424 */ /* 0x000fc800078e00ff */
[----:B------:R-:W-:Y:S01]  /*0270*/  @!P0 IMAD R17, R16, R17, 0x384 ;  /* 0x0000038410118424 */ /* 0x000fe200078e0211 */
[----:B0-----:R-:W0:Y:S04]  /*0280*/  @!P0 LDC.64 R14, c[0x0][0x380] ;  /* 0x0000e000ff0e8b82 */ /* 0x001e280000000a00 */
[----:B------:R-:W-:-:S04]  /*0290*/  @!P0 IADD3 R18, P2, PT, R17, R2, RZ ;  /* 0x0000000211128210 */ /* 0x000fc80007f5e0ff */
[----:B------:R-:W-:Y:S02]  /*02a0*/  @!P0 LEA.HI.X.SX32 R17, R17, RZ, 0x1, P2 ;  /* 0x000000ff11118211 */ /* 0x000fe400010f0eff */
[----:B-1----:R-:W-:-:S04]  /*02b0*/  @!P0 LEA R16, P2, R18, R20, 0x3 ;  /* 0x0000001412108211 */ /* 0x002fc800078418ff */
[----:B------:R-:W-:-:S06]  /*02c0*/  @!P0 LEA.HI.X R17, R18, R21, R17, 0x3, P2 ;  /* 0x0000001512118211 */ /* 0x000fcc00010f1c11 */
[----:B------:R-:W2:Y:S01]  /*02d0*/  @!P0 LDG.E.64 R16, desc[UR6][R16.64+0x10] ;  /* 0x0000100610108981 */ /* 0x000ea2000c1e1b00 */
[----:B------:R-:W-:Y:S02]  /*02e0*/  @!P0 IMAD.IADD R19, R3, 0x1, R8 ;  /* 0x0000000103138824 */ /* 0x000fe400078e0208 */
[----:B------:R-:W-:-:S04]  /*02f0*/  @!P0 IMAD.MOV.U32 R18, RZ, RZ, 0x384 ;  /* 0x00000384ff128424 */ /* 0x000fc800078e00ff */
[----:B------:R-:W-:-:S05]  /*0300*/  @!P0 IMAD R19, R19, R18, 0x708 ;  /* 0x0000070813138424 */ /* 0x000fca00078e0212 */
[----:B------:R-:W-:-:S04]  /*0310*/  @!P0 IADD3 R18, P2, PT, R19, R2, RZ ;  /* 0x0000000213128210 */ /* 0x000fc80007f5e0ff */
[----:B------:R-:W-:Y:S02]  /*0320*/  @!P0 LEA.HI.X.SX32 R19, R19, RZ, 0x1, P2 ;  /* 0x000000ff13138211 */ /* 0x000fe400010f0eff */
[----:B0-----:R-:W-:-:S04]  /*0330*/  @!P0 LEA R14, P2, R18, R14, 0x3 ;  /* 0x0000000e120e8211 */ /* 0x001fc800078418ff */
[----:B------:R-:W-:Y:S02]  /*0340*/  @!P0 LEA.HI.X R15, R18, R15, R19, 0x3, P2 ;  /* 0x0000000f120f8211 */ /* 0x000fe400010f1c13 */
[----:B------:R-:W0:Y:S01]  /*0350*/  @!P0 LDC.64 R18, c[0x0][0x380] ;  /* 0x0000e000ff128b82 */ /* 0x000e220000000a00 */
[----:B--2---:R1:W-:Y:S07]  /*0360*/  @!P0 STS.64 [R9+0x110], R16 ;  /* 0x0001101009008388 */ /* 0x0043ee0000000a00 */
[----:B------:R-:W-:Y:S06]  /*0370*/  BAR.SYNC.DEFER_BLOCKING 0x0 ;  /* 0x0000000000007b1d */ /* 0x000fec0000010000 */
[----:B------:R-:W2:Y:S01]  /*0380*/  @!P0 LDG.E.64 R14, desc[UR6][R14.64+0x10] ;  /* 0x000010060e0e8981 */ /* 0x000ea2000c1e1b00 */
[----:B------:R-:W-:-:S02]  /*0390*/  @!P0 IMAD.IADD R21, R3, 0x1, R8 ;  /* 0x0000000103158824 */ /* 0x000fc400078e0208 */
[----:B------:R-:W-:-:S04]  /*03a0*/  @!P0 IMAD.MOV.U32 R20, RZ, RZ, 0x384 ;  /* 0x00000384ff148424 */ /* 0x000fc800078e00ff */
[----:B------:R-:W-:-:S05]  /*03b0*/  @!P0 IMAD R21, R21, R20, 0xa8c ;  /* 0x00000a8c15158424 */ /* 0x000fca00078e0214 */
[----:B------:R-:W-:-:S04]  /*03c0*/  @!P0 IADD3 R20, P2, PT, R21, R2, RZ ;  /* 0x0000000215148210 */ /* 0x000fc80007f5e0ff */
[----:B------:R-:W-:Y:S02]  /*03d0*/  @!P0 LEA.HI.X.SX32 R21, R21, RZ, 0x1, P2 ;  /* 0x000000ff15158211 */ /* 0x000fe400010f0eff */
[----:B0-----:R-:W-:-:S04]  /*03e0*/  @!P0 LEA R18, P2, R20, R18, 0x3 ;  /* 0x0000001214128211 */ /* 0x001fc800078418ff */
[----:B------:R-:W-:Y:S01]  /*03f0*/  @!P0 LEA.HI.X R19, R20, R19, R21, 0x3, P2 ;  /* 0x0000001314138211 */ /* 0x000fe200010f1c15 */
[----:B-1----:R-:W-:-:S04]  /*0400*/  @!P0 IMAD.MOV.U32 R16, RZ, RZ, R18 ;  /* 0x000000ffff108224 */ /* 0x002fc800078e0012 */
[----:B------:R-:W-:Y:S01]  /*0410*/  @!P0 IMAD.MOV.U32 R17, RZ, RZ, R19 ;  /* 0x000000ffff118224 */ /* 0x000fe200078e0013 */
[----:B--2---:R0:W-:Y:S01]  /*0420*/  @!P0 STS.64 [R9+0x218], R14 ;  /* 0x0002180e09008388 */ /* 0x0041e20000000a00 */
[----:B------:R-:W-:Y:S06]  /*0430*/  BAR.SYNC.DEFER_BLOCKING 0x0 ;  /* 0x0000000000007b1d */ /* 0x000fec0000010000 */
[----:B------:R-:W2:Y:S01]  /*0440*/  @!P0 LDG.E.64 R16, desc[UR6][R16.64+0x10] ;  /* 0x0000100610108981 */ /* 0x000ea2000c1e1b00 */
[----:B------:R-:W-:-:S05]  /*0450*/  VIADD R8, R8, 0x4 ;  /* 0x0000000408087836 */ /* 0x000fca0000000000 */
[----:B------:R-:W-:Y:S01]  /*0460*/  ISETP.NE.AND P2, PT, R8, R7, PT ;  /* 0x000000070800720c */ /* 0x000fe20003f45270 */
[----:B--2---:R0:W-:Y:S01]  /*0470*/  @!P0 STS.64 [R9+0x320], R16 ;  /* 0x0003201009008388 */ /* 0x0041e20000000a00 */
[----:B------:R-:W-:Y:S11]  /*0480*/  BAR.SYNC.DEFER_BLOCKING 0x0 ;  /* 0x0000000000007b1d */ /* 0x000ff60000010000 */
[----:B------:R-:W-:Y:S05]  /*0490*/  @P2 BRA `(.L_x_236) ;  /* 0xfffffffc00342947 */ /* 0x000fea000383ffff */
[----:B0-----:R-:W-:Y:S01]  /*04a0*/  IMAD R9, R2, 0x108, R5 ;  /* 0x0000010802097824 */ /* 0x001fe200078e0205 */
[----:B------:R-:W0:Y:S01]  /*04b0*/  LDCU.64 UR4, c[0x0][0x380] ;  /* 0x00007000ff0477ac */ /* 0x000e220008000a00 */
[----:B------:R-:W-:-:S03]  /*04c0*/  IMAD.MOV.U32 R8, RZ, RZ, RZ ;  /* 0x000000ffff087224 */ /* 0x000fc600078e00ff */
[----:B------:R-:W1:Y:S04]  /*04d0*/  LDS.64 R14, [R9+0x8] ;  /* 0x00000800090e7984 */ /* 0x000e680000000a00 */
[----:B------:R-:W2:Y:S01]  /*04e0*/  LDS.64 R34, [R9] ;  /* 0x0000000009227984 */ /* 0x000ea20000000a00 */
[----:B-1---5:R-:W-:-:S08]  /*04f0*/  DADD R10, R10, R14 ;  /* 0x000000000a0a7229 */ /* 0x022fd0000000000e */
[----:B------:R-:W-:-:S07]  /*0500*/  DMUL R10, R10, 0.5 ;  /* 0x3fe000000a0a7828 */ /* 0x000fce0000000000 */
[----:B------:R1:W-:Y:S01]  /*0510*/  STS.64 [R9+0x10], R10 ;  /* 0x0000100a09007388 */ /* 0x0003e20000000a00 */
[----:B--2---:R-:W-:Y:S02]  /*0520*/  DADD R36, R10, R34 ;  /* 0x000000000a247229 */ /* 0x004fe40000000022 */
[----:B------:R-:W-:-:S06]  /*0530*/  DADD R12, R12, -R10 ;  /* 0x000000000c0c7229 */ /* 0x000fcc000000080a */
[----:B------:R-:W-:Y:S02]  /*0540*/  DMUL R36, R36, 0.5 ;  /* 0x3fe0000024247828 */ /* 0x000fe40000000000 */
[----:B------:R-:W-:-:S05]  /*0550*/  DADD R16, -RZ, |R12| ;  /* 0x00000000ff107229 */ /* 0x000fca000000050c */
[----:B------:R1:W-:Y:S01]  /*0560*/  STS.64 [R9+0x8], R36 ;  /* 0x0000082409007388 */ /* 0x0003e20000000a00 */
[----:B------:R-:W-:-:S08]  /*0570*/  DADD R14, R14, -R36 ;  /* 0x000000000e0e7229 */ /* 0x000fd00000000824 */
[--C-:B------:R-:W-:Y:S02]  /*0580*/  DADD R18, -RZ, |R14|.reuse ;  /* 0x00000000ff127229 */ /* 0x100fe4000000050e */
[----:B------:R-:W-:-:S08]  /*0590*/  DSETP.GT.AND P1, PT, |R12|, |R14|, PT ;  /* 0x4000000e0c00722a */ /* 0x000fd00003f24200 */
[----:B------:R-:W-:Y:S02]  /*05a0*/  FSEL R16, R16, R18, P1 ;  /* 0x0000001210107208 */ /* 0x000fe40000800000 */
[----:B01----:R-:W-:-:S07]  /*05b0*/  FSEL R17, R17, R19, P1 ;  /* 0x0000001311117208 */ /* 0x003fce0000800000 */
.L_x_245:
[----:B---3--:R-:W-:Y:S01]  /*05c0*/  IMAD R10, R8, 0x21, -R2 ;  /* 0x00000021080a7824 */ /* 0x008fe200078e0a02 */
[----:B------:R-:W-:Y:S03]  /*05d0*/  BSSY.RECONVERGENT B0, `(.L_x_237) ;  /* 0x000000b000007945 */ /* 0x000fe60003800200 */
[----:B------:R-:W-:Y:S01]  /*05e0*/  IMAD R10, R10, 0x8, R5 ;  /* 0x000000080a0a7824 */ /* 0x000fe200078e0205 */
[----:B012---:R-:W-:Y:S06]  /*05f0*/  @P0 BRA `(.L_x_238) ;  /* 0x0000000000200947 */ /* 0x007fec0003800000 */
[----:B------:R-:W0:Y:S01]  /*0600*/  LDS.64 R12, [R10+0x10] ;  /* 0x000010000a0c7984 */ /* 0x000e220000000a00 */
[----:B------:R-:W-:-:S04]  /*0610*/  IMAD.IADD R11, R3, 0x1, R8 ;  /* 0x00000001030b7824 */ /* 0x000fc800078e0208 */
[----:B------:R-:W-:-:S05]  /*0620*/  IMAD R11, R11, 0x384, RZ ;  /* 0x000003840b0b7824 */ /* 0x000fca00078e02ff */
[----:B------:R-:W-:-:S04]  /*0630*/  IADD3 R15, P0, PT, R11, R2, RZ ;  /* 0x000000020b0f7210 */ /* 0x000fc80007f1e0ff */
[----:B------:R-:W-:Y:S02]  /*0640*/  LEA.HI.X.SX32 R18, R11, RZ, 0x1, P0 ;  /* 0x000000ff0b127211 */ /* 0x000fe400000f0eff */
[----:B------:R-:W-:-:S04]  /*0650*/  LEA R14, P0, R15, UR4, 0x3 ;  /* 0x000000040f0e7c11 */ /* 0x000fc8000f8018ff */
[----:B------:R-:W-:-:S05]  /*0660*/  LEA.HI.X R15, R15, UR5, R18, 0x3, P0 ;  /* 0x000000050f0f7c11 */ /* 0x000fca00080f1c12 */
[----:B0-----:R0:W-:Y:S04]  /*0670*/  STG.E.64 desc[UR6][R14.64+0x8], R12 ;  /* 0x0000080c0e007986 */ /* 0x0011e8000c101b06 */
.L_x_238:
[----:B------:R-:W-:Y:S05]  /*0680*/  BSYNC.RECONVERGENT B0 ;  /* 0x0000000000007941 */ /* 0x000fea0003800200 */
.L_x_237:
[----:B------:R-:W-:Y:S01]  /*0690*/  BAR.SYNC.DEFER_BLOCKING 0x0 ;  /* 0x0000000000007b1d */ /* 0x000fe20000010000 */
[----:B------:R-:W-:-:S05]  /*06a0*/  ISETP.GT.U32.AND P0, PT, R2, 0x1, PT ;  /* 0x000000010200780c */ /* 0x000fca0003f04070 */
[----:B------:R-:W-:Y:S08]  /*06b0*/  BSSY.RECONVERGENT B0, `(.L_x_239) ;  /* 0x000000b000007945 */ /* 0x000ff00003800200 */
[----:B------:R-:W-:Y:S05]  /*06c0*/  @P0 BRA `(.L_x_240) ;  /* 0x0000000000240947 */ /* 0x000fea0003800000 */
[----:B0-----:R-:W0:Y:S01]  /*06d0*/  LDS.64 R12, [R10+0x118] ;  /* 0x000118000a0c7984 */ /* 0x001e220000000a00 */
[----:B------:R-:W-:Y:S02]  /*06e0*/  IMAD.IADD R11, R3, 0x1, R8 ;  /* 0x00000001030b7824 */ /* 0x000fe400078e0208 */
[----:B------:R-:W-:-:S04]  /*06f0*/  IMAD.MOV.U32 R14, RZ, RZ, 0x384 ;  /* 0x00000384ff0e7424 */ /* 0x000fc800078e00ff */
[----:B------:R-:W-:-:S05]  /*0700*/  IMAD R11, R11, R14, 0x384 ;  /* 0x000003840b0b7424 */ /* 0x000fca00078e020e */
[----:B------:R-:W-:-:S04]  /*0710*/  IADD3 R15, P1, PT, R11, R2, RZ ;  /* 0x000000020b0f7210 */ /* 0x000fc80007f3e0ff */
[----:B------:R-:W-:Y:S02]  /*0720*/  LEA.HI.X.SX32 R18, R11, RZ, 0x1, P1 ;  /* 0x000000ff0b127211 */ /* 0x000fe400008f0eff */
[----:B------:R-:W-:-:S04]  /*0730*/  LEA R14, P1, R15, UR4, 0x3 ;  /* 0x000000040f0e7c11 */ /* 0x000fc8000f8218ff */
[----:B------:R-:W-:-:S05]  /*0740*/  LEA.HI.X R15, R15, UR5, R18, 0x3, P1 ;  /* 0x000000050f0f7c11 */ /* 0x000fca00088f1c12 */
[----:B0-----:R1:W-:Y:S04]  /*0750*/  STG.E.64 desc[UR6][R14.64+0x8], R12 ;  /* 0x0000080c0e007986 */ /* 0x0013e8000c101b06 */
.L_x_240:
[----:B------:R-:W-:Y:S05]  /*0760*/  BSYNC.RECONVERGENT B0 ;  /* 0x0000000000007941 */ /* 0x000fea0003800200 */
.L_x_239:
[----:B------:R-:W-:Y:S06]  /*0770*/  BAR.SYNC.DEFER_BLOCKING 0x0 ;  /* 0x0000000000007b1d */ /* 0x000fec0000010000 */
[----:B------:R-:W-:Y:S04]  /*0780*/  BSSY.RECONVERGENT B0, `(.L_x_241) ;  /* 0x000000b000007945 */ /* 0x000fe80003800200 */
[----:B------:R-:W-:Y:S05]  /*0790*/  @P0 BRA `(.L_x_242) ;  /* 0x0000000000240947 */ /* 0x000fea0003800000 */
[----:B01----:R-:W0:Y:S01]  /*07a0*/  LDS.64 R12, [R10+0x220] ;  /* 0x000220000a0c7984 */ /* 0x003e220000000a00 */
        /* <DEDUP_REMOVED lines=8> */
.L_x_242:
[----:B------:R-:W-:Y:S05]  /*0830*/  BSYNC.RECONVERGENT B0 ;  /* 0x0000000000007941 */ /* 0x000fea0003800200 */
.L_x_241:
[----:B------:R-:W-:Y:S06]  /*0840*/  BAR.SYNC.DEFER_BLOCKING 0x0 ;  /* 0x0000000000007b1d */ /* 0x000fec0000010000 */
[----:B------:R-:W-:Y:S04]  /*0850*/  BSSY.RECONVERGENT B0, `(.L_x_243) ;  /* 0x000000b000007945 */ /* 0x000fe80003800200 */
[----:B------:R-:W-:Y:S05]  /*0860*/  @P0 BRA `(.L_x_244) ;  /* 0x0000000000240947 */ /* 0x000fea0003800000 */
[----:B------:R-:W3:Y:S01]  /*0870*/  LDS.64 R10, [R10+0x328] ;  /* 0x000328000a0a7984 */ /* 0x000ee20000000a00 */
[----:B012---:R-:W-:Y:S02]  /*0880*/  IMAD.IADD R13, R3, 0x1, R8 ;  /* 0x00000001030d7824 */ /* 0x007fe400078e0208 */
[----:B------:R-:W-:-:S04]  /*0890*/  IMAD.MOV.U32 R12, RZ, RZ, 0x384 ;  /* 0x00000384ff0c7424 */ /* 0x000fc800078e00ff */
[----:B------:R-:W-:-:S05]  /*08a0*/  IMAD R13, R13, R12, 0xa8c ;  /* 0x00000a8c0d0d7424 */ /* 0x000fca00078e020c */
[----:B------:R-:W-:-:S04]  /*08b0*/  IADD3 R14, P1, PT, R13, R2, RZ ;  /* 0x000000020d0e7210 */ /* 0x000fc80007f3e0ff */
[----:B------:R-:W-:Y:S02]  /*08c0*/  LEA.HI.X.SX32 R13, R13, RZ, 0x1, P1 ;  /* 0x000000ff0d0d7211 */ /* 0x000fe400008f0eff */
[----:B------:R-:W-:-:S04]  /*08d0*/  LEA R12, P1, R14, UR4, 0x3 ;  /* 0x000000040e0c7c11 */ /* 0x000fc8000f8218ff */
[----:B------:R-:W-:-:S05]  /*08e0*/  LEA.HI.X R13, R14, UR5, R13, 0x3, P1 ;  /* 0x000000050e0d7c11 */ /* 0x000fca00088f1c0d */
[----:B---3--:R3:W-:Y:S04]  /*08f0*/  STG.E.64 desc[UR6][R12.64+0x8], R10 ;  /* 0x0000080a0c007986 */ /* 0x0087e8000c101b06 */
.L_x_244:
[----:B------:R-:W-:Y:S05]  /*0900*/  BSYNC.RECONVERGENT B0 ;  /* 0x0000000000007941 */ /* 0x000fea0003800200 */
.L_x_243:
[----:B------:R-:W-:Y:S01]  /*0910*/  VIADD R8, R8, 0x4 ;  /* 0x0000000408087836 */ /* 0x000fe20000000000 */
[----:B------:R-:W-:Y:S04]  /*0920*/  BAR.SYNC.DEFER_BLOCKING 0x0 ;  /* 0x0000000000007b1d */ /* 0x000fe80000010000 */
[----:B------:R-:W-:-:S13]  /*0930*/  ISETP.NE.AND P1, PT, R8, R7, PT ;  /* 0x000000070800720c */ /* 0x000fda0003f25270 */
[----:B------:R-:W-:Y:S05]  /*0940*/  @P1 BRA `(.L_x_245) ;  /* 0xfffffffc001c1947 */ /* 0x000fea000383ffff */
[----:B------:R-:W-:Y:S01]  /*0950*/  BAR.SYNC.DEFER_BLOCKING 0x0 ;  /* 0x0000000000007b1d */ /* 0x000fe20000010000 */
[C---:B------:R-:W-:Y:S02]  /*0960*/  IMAD R32, R2.reuse, -0x8, R5 ;  /* 0xfffffff802207824 */ /* 0x040fe400078e0205 */
[----:B------:R-:W-:Y:S02]  /*0970*/  VIADD R30, R2, 0x4 ;  /* 0x00000004021e7836 */ /* 0x000fe40000000000 */
[----:B------:R-:W-:Y:S01]  /*0980*/  IMAD R31, R3, 0x384, R2 ;  /* 0x00000384031f7824 */ /* 0x000fe200078e0202 */
[----:B------:R-:W-:Y:S01]  /*0990*/  UMOV UR4, 0x1 ;  /* 0x0000000100047882 */ /* 0x000fe20000000000 */
[----:B------:R-:W-:Y:S02]  /*09a0*/  IMAD.MOV.U32 R33, RZ, RZ, RZ ;  /* 0x000000ffff217224 */ /* 0x000fe400078e00ff */
[----:B------:R-:W-:-:S07]  /*09b0*/  VIADD R32, R32, 0x308 ;  /* 0x0000030820207836 */ /* 0x000fce0000000000 */
.L_x_256:
[----:B------:R-:W-:-:S09]  /*09c0*/  UISETP.NE.AND UP0, UPT, UR4, 0x1, UPT ;  /* 0x000000010400788c */ /* 0x000fd2000bf05270 */
[----:B01----:R-:W-:Y:S05]  /*09d0*/  BRA.U !UP0, `(.L_x_246) ;  /* 0x0000001908ec7547 */ /* 0x003fea000b800000 */
[----:B------:R-:W-:Y:S02]  /*09e0*/  IMAD.MOV R22, RZ, RZ, -R7 ;  /* 0x000000ffff167224 */ /* 0x000fe400078e0a07 */
[----:B------:R-:W-:Y:S02]  /*09f0*/  IMAD R8, R33, 0x20, R31 ;  /* 0x0000002021087824 */ /* 0x000fe400078e021f */
[----:B------:R-:W-:Y:S01]  /*0a00*/  IMAD.MOV.U32 R23, RZ, RZ, R32 ;  /* 0x000000ffff177224 */ /* 0x000fe200078e0020 */
[----:B------:R-:W-:-:S13]  /*0a10*/  ISETP.GE.AND P0, PT, R22, RZ, PT ;  /* 0x000000ff1600720c */ /* 0x000fda0003f06270 */
[----:B------:R-:W-:Y:S05]  /*0a20*/  @P0 BRA `(.L_x_247) ;  /* 0x0000000400a40947 */ /* 0x000fea0003800000 */
[----:B---3--:R-:W-:Y:S01]  /*0a30*/  IMAD.MOV R10, RZ, RZ, -R22 ;  /* 0x000000ffff0a7224 */ /* 0x008fe200078e0a16 */
[----:B------:R-:W-:-:S04]  /*0a40*/  PLOP3.LUT P0, PT, PT, PT, PT, 0x80, 0x8 ;  /* 0x000000000008781c */ /* 0x000fc80003f0f070 */
[----:B------:R-:W-:-:S13]  /*0a50*/  ISETP.GT.AND P1, PT, R10, 0xc, PT ;  /* 0x0000000c0a00780c */ /* 0x000fda0003f24270 */
[----:B------:R-:W-:Y:S05]  /*0a60*/  @!P1 BRA `(.L_x_248) ;  /* 0x0000000000fc9947 */ /* 0x000fea0003800000 */
[----:B------:R-:W-:-:S13]  /*0a70*/  PLOP3.LUT P0, PT, PT, PT, PT, 0x8, 0x80 ;  /* 0x000000000080781c */ /* 0x000fda0003f0e170 */
.L_x_249:
[----:B------:R-:W3:Y:S01]  /*0a80*/  LDC.64 R10, c[0x0][0x380] ;  /* 0x0000e000ff0a7b82 */ /* 0x000ee20000000a00 */
[----:B------:R-:W-:-:S04]  /*0a90*/  VIADD R25, R8, 0x4 ;  /* 0x0000000408197836 */ /* 0x000fc80000000000 */
[----:B---3--:R-:W-:-:S05]  /*0aa0*/  IMAD.WIDE R24, R25, 0x8, R10 ;  /* 0x0000000819187825 */ /* 0x008fca00078e020a */
[----:B------:R-:W3:Y:S04]  /*0ab0*/  LDG.E.64 R20, desc[UR6][R24.64] ;  /* 0x0000000618147981 */ /* 0x000ee8000c1e1b00 */
[----:B---3--:R3:W-:Y:S01]  /*0ac0*/  STS.64 [R23+-0x210], R20 ;  /* 0xfffdf01417007388 */ /* 0x0087e20000000a00 */
[----:B------:R-:W-:Y:S06]  /*0ad0*/  BAR.SYNC.DEFER_BLOCKING 0x0 ;  /* 0x0000000000007b1d */ /* 0x000fec0000010000 */
[----:B------:R-:W4:Y:S04]  /*0ae0*/  LDG.E.64 R18, desc[UR6][R24.64+0x1c20] ;  /* 0x001c200618127981 */ /* 0x000f28000c1e1b00 */
[----:B----4-:R4:W-:Y:S01]  /*0af0*/  STS.64 [R23+-0x108], R18 ;  /* 0xfffef81217007388 */ /* 0x0109e20000000a00 */
[----:B------:R-:W-:Y:S06]  /*0b00*/  BAR.SYNC.DEFER_BLOCKING 0x0 ;  /* 0x0000000000007b1d */ /* 0x000fec0000010000 */
[----:B012---:R-:W2:Y:S04]  /*0b10*/  LDG.E.64 R14, desc[UR6][R24.64+0x3840] ;  /* 0x00384006180e7981 */ /* 0x007ea8000c1e1b00 */
[----:B--2---:R0:W-:Y:S01]  /*0b20*/  STS.64 [R23], R14 ;  /* 0x0000000e17007388 */ /* 0x0041e20000000a00 */
[----:B------:R-:W-:Y:S06]  /*0b30*/  BAR.SYNC.DEFER_BLOCKING 0x0 ;  /* 0x0000000000007b1d */ /* 0x000fec0000010000 */
[----:B------:R-:W2:Y:S01]  /*0b40*/  LDG.E.64 R12, desc[UR6][R24.64+0x5460] ;  /* 0x00546006180c7981 */ /* 0x000ea2000c1e1b00 */
[----:B------:R-:W-:-:S04]  /*0b50*/  VIADD R27, R8, 0xe14 ;  /* 0x00000e14081b7836 */ /* 0x000fc80000000000 */
[----:B------:R-:W-:Y:S01]  /*0b60*/  IMAD.WIDE R26, R27, 0x8, R10 ;  /* 0x000000081b1a7825 */ /* 0x000fe200078e020a */
[----:B--2---:R1:W-:Y:S01]  /*0b70*/  STS.64 [R23+0x108], R12 ;  /* 0x0001080c17007388 */ /* 0x0043e20000000a00 */
[----:B------:R-:W-:Y:S06]  /*0b80*/  BAR.SYNC.DEFER_BLOCKING 0x0 ;  /* 0x0000000000007b1d */ /* 0x000fec0000010000 */
[----:B---3--:R-:W2:Y:S04]  /*0b90*/  LDG.E.64 R20, desc[UR6][R26.64] ;  /* 0x000000061a147981 */ /* 0x008ea8000c1e1b00 */
[----:B--2---:R2:W-:Y:S01]  /*0ba0*/  STS.64 [R23+0x210], R20 ;  /* 0x0002101417007388 */ /* 0x0045e20000000a00 */
[----:B------:R-:W-:Y:S06]  /*0bb0*/  BAR.SYNC.DEFER_BLOCKING 0x0 ;  /* 0x0000000000007b1d */ /* 0x000fec0000010000 */
[----:B----4-:R-:W3:Y:S04]  /*0bc0*/  LDG.E.64 R18, desc[UR6][R26.64+0x1c20] ;  /* 0x001c20061a127981 */ /* 0x010ee8000c1e1b00 */
[----:B---3--:R3:W-:Y:S01]  /*0bd0*/  STS.64 [R23+0x318], R18 ;  /* 0x0003181217007388 */ /* 0x0087e20000000a00 */
[----:B------:R-:W-:Y:S06]  /*0be0*/  BAR.SYNC.DEFER_BLOCKING 0x0 ;  /* 0x0000000000007b1d */ /* 0x000fec0000010000 */
[----:B0-----:R-:W4:Y:S04]  /*0bf0*/  LDG.E.64 R14, desc[UR6][R26.64+0x3840] ;  /* 0x003840061a0e7981 */ /* 0x001f28000c1e1b00 */
[----:B----4-:R0:W-:Y:S01]  /*0c00*/  STS.64 [R23+0x420], R14 ;  /* 0x0004200e17007388 */ /* 0x0101e20000000a00 */
[----:B------:R-:W-:Y:S06]  /*0c10*/  BAR.SYNC.DEFER_BLOCKING 0x0 ;  /* 0x0000000000007b1d */ /* 0x000fec0000010000 */
[----:B------:R-:W4:Y:S01]  /*0c20*/  LDG.E.64 R24, desc[UR6][R26.64+0x5460] ;  /* 0x005460061a187981 */ /* 0x000f22000c1e1b00 */
[----:B-1----:R-:W-:-:S04]  /*0c30*/  VIADD R13, R8, 0x1c24 ;  /* 0x00001c24080d7836 */ /* 0x002fc80000000000 */
[----:B------:R-:W-:Y:S01]  /*0c40*/  IMAD.WIDE R12, R13, 0x8, R10 ;  /* 0x000000080d0c7825 */ /* 0x000fe200078e020a */
[----:B----4-:R1:W-:Y:S01]  /*0c50*/  STS.64 [R23+0x528], R24 ;  /* 0x0005281817007388 */ /* 0x0103e20000000a00 */
[----:B------:R-:W-:Y:S06]  /*0c60*/  BAR.SYNC.DEFER_BLOCKING 0x0 ;  /* 0x0000000000007b1d */ /* 0x000fec0000010000 */
[----:B--2---:R-:W2:Y:S04]  /*0c70*/  LDG.E.64 R20, desc[UR6][R12.64] ;  /* 0x000000060c147981 */ /* 0x004ea8000c1e1b00 */
[----:B--2---:R2:W-:Y:S01]  /*0c80*/  STS.64 [R23+0x630], R20 ;  /* 0x0006301417007388 */ /* 0x0045e20000000a00 */
[----:B------:R-:W-:Y:S06]  /*0c90*/  BAR.SYNC.DEFER_BLOCKING 0x0 ;  /* 0x0000000000007b1d */ /* 0x000fec0000010000 */
[----:B---3--:R-:W3:Y:S04]  /*0ca0*/  LDG.E.64 R18, desc[UR6][R12.64+0x1c20] ;  /* 0x001c20060c127981 */ /* 0x008ee8000c1e1b00 */
[----:B---3--:R3:W-:Y:S01]  /*0cb0*/  STS.64 [R23+0x738], R18 ;  /* 0x0007381217007388 */ /* 0x0087e20000000a00 */
[----:B------:R-:W-:Y:S06]  /*0cc0*/  BAR.SYNC.DEFER_BLOCKING 0x0 ;  /* 0x0000000000007b1d */ /* 0x000fec0000010000 */
[----:B0-----:R-:W4:Y:S04]  /*0cd0*/  LDG.E.64 R14, desc[UR6][R12.64+0x3840] ;  /* 0x003840060c0e7981 */ /* 0x001f28000c1e1b00 */
[----:B----4-:R0:W-:Y:S01]  /*0ce0*/  STS.64 [R23+0x840], R14 ;  /* 0x0008400e17007388 */ /* 0x0101e20000000a00 */
[----:B------:R-:W-:Y:S06]  /*0cf0*/  BAR.SYNC.DEFER_BLOCKING 0x0 ;  /* 0x0000000000007b1d */ /* 0x000fec0000010000 */
[----:B-1----:R-:W4:Y:S01]  /*0d00*/  LDG.E.64 R24, desc[UR6][R12.64+0x5460] ;  /* 0x005460060c187981 */ /* 0x002f22000c1e1b00 */
[----:B------:R-:W-:-:S04]  /*0d10*/  VIADD R27, R8, 0x2a34 ;  /* 0x00002a34081b7836 */ /* 0x000fc80000000000 */
[----:B------:R-:W-:Y:S01]  /*0d20*/  IMAD.WIDE R10, R27, 0x8, R10 ;  /* 0x000000081b0a7825 */ /* 0x000fe200078e020a */
[----:B----4-:R-:W-:Y:S01]  /*0d30*/  STS.64 [R23+0x948], R24 ;  /* 0x0009481817007388 */ /* 0x010fe20000000a00 */
[----:B------:R-:W-:Y:S06]  /*0d40*/  BAR.SYNC.DEFER_BLOCKING 0x0 ;  /* 0x0000000000007b1d */ /* 0x000fec0000010000 */
[----:B--2---:R-:W2:Y:S04]  /*0d50*/  LDG.E.64 R20, desc[UR6][R10.64] ;  /* 0x000000060a147981 */ /* 0x004ea8000c1e1b00 */
[----:B--2---:R-:W-:Y:S01]  /*0d60*/  STS.64 [R23+0xa50], R20 ;  /* 0x000a501417007388 */ /* 0x004fe20000000a00 */
[----:B------:R-:W-:Y:S06]  /*0d70*/  BAR.SYNC.DEFER_BLOCKING 0x0 ;  /* 0x0000000000007b1d */ /* 0x000fec0000010000 */
[----:B---3--:R-:W2:Y:S04]  /*0d80*/  LDG.E.64 R18, desc[UR6][R10.64+0x1c20] ;  /* 0x001c20060a127981 */ /* 0x008ea8000c1e1b00 */
[----:B--2---:R-:W-:Y:S01]  /*0d90*/  STS.64 [R23+0xb58], R18 ;  /* 0x000b581217007388 */ /* 0x004fe20000000a00 */
[----:B------:R-:W-:Y:S06]  /*0da0*/  BAR.SYNC.DEFER_BLOCKING 0x0 ;  /* 0x0000000000007b1d */ /* 0x000fec0000010000 */
[----:B------:R-:W2:Y:S04]  /*0db0*/  LDG.E.64 R12, desc[UR6][R10.64+0x3840] ;  /* 0x003840060a0c7981 */ /* 0x000ea8000c1e1b00 */
[----:B--2---:R-:W-:Y:S01]  /*0dc0*/  STS.64 [R23+0xc60], R12 ;  /* 0x000c600c17007388 */ /* 0x004fe20000000a00 */
[----:B------:R-:W-:Y:S06]  /*0dd0*/  BAR.SYNC.DEFER_BLOCKING 0x0 ;  /* 0x0000000000007b1d */ /* 0x000fec0000010000 */
[----:B0-----:R-:W2:Y:S01]  /*0de0*/  LDG.E.64 R14, desc[UR6][R10.64+0x5460] ;  /* 0x005460060a0e7981 */ /* 0x001ea2000c1e1b00 */
[----:B------:R-:W-:-:S02]  /*0df0*/  VIADD R22, R22, 0x10 ;  /* 0x0000001016167836 */ /* 0x000fc40000000000 */
[----:B------:R-:W-:-:S03]  /*0e00*/  VIADD R8, R8, 0x3840 ;  /* 0x0000384008087836 */ /* 0x000fc60000000000 */
[----:B------:R-:W-:Y:S01]  /*0e10*/  ISETP.GE.AND P1, PT, R22, -0xc, PT ;  /* 0xfffffff41600780c */ /* 0x000fe20003f26270 */
[----:B--2---:R0:W-:Y:S02]  /*0e20*/  STS.64 [R23+0xd68], R14 ;  /* 0x000d680e17007388 */ /* 0x0041e40000000a00 */
[----:B0-----:R-:W-:Y:S01]  /*0e30*/  VIADD R23, R23, 0x1080 ;  /* 0x0000108017177836 */ /* 0x001fe20000000000 */
[----:B------:R-:W-:Y:S09]  /*0e40*/  BAR.SYNC.DEFER_BLOCKING 0x0 ;  /* 0x0000000000007b1d */ /* 0x000ff20000010000 */
[----:B------:R-:W-:Y:S05]  /*0e50*/  @!P1 BRA `(.L_x_249) ;  /* 0xfffffffc00089947 */ /* 0x000fea000383ffff */
.L_x_248:
[----:B------:R-:W-:-:S05]  /*0e60*/  IMAD.MOV R10, RZ, RZ, -R22 ;  /* 0x000000ffff0a7224 */ /* 0x000fca00078e0a16 */
[----:B------:R-:W-:-:S13]  /*0e70*/  ISETP.GT.AND P1, PT, R10, 0x4, PT ;  /* 0x000000040a00780c */ /* 0x000fda0003f24270 */
[----:B------:R-:W-:Y:S05]  /*0e80*/  @!P1 BRA `(.L_x_250) ;  /* 0x0000000000849947 */ /* 0x000fea0003800000 */
[----:B------:R-:W3:Y:S01]  /*0e90*/  LDC.64 R10, c[0x0][0x380] ;  /* 0x0000e000ff0a7b82 */ /* 0x000ee20000000a00 */
[----:B012---:R-:W-:-:S04]  /*0ea0*/  VIADD R13, R8, 0x4 ;  /* 0x00000004080d7836 */ /* 0x007fc80000000000 */
[----:B---3--:R-:W-:-:S05]  /*0eb0*/  IMAD.WIDE R12, R13, 0x8, R10 ;  /* 0x000000080d0c7825 */ /* 0x008fca00078e020a */
[----:B------:R-:W2:Y:S04]  /*0ec0*/  LDG.E.64 R14, desc[UR6][R12.64] ;  /* 0x000000060c0e7981 */ /* 0x000ea8000c1e1b00 */
[----:B--2---:R0:W-:Y:S01]  /*0ed0*/  STS.64 [R23+-0x210], R14 ;  /* 0xfffdf00e17007388 */ /* 0x0041e20000000a00 */
[----:B------:R-:W-:Y:S06]  /*0ee0*/  BAR.SYNC.DEFER_BLOCKING 0x0 ;  /* 0x0000000000007b1d */ /* 0x000fec0000010000 */
[----:B------:R-:W2:Y:S04]  /*0ef0*/  LDG.E.64 R18, desc[UR6][R12.64+0x1c20] ;  /* 0x001c20060c127981 */ /* 0x000ea8000c1e1b00 */
[----:B--2---:R1:W-:Y:S01]  /*0f00*/  STS.64 [R23+-0x108], R18 ;  /* 0xfffef81217007388 */ /* 0x0043e20000000a00 */
[----:B------:R-:W-:Y:S06]  /*0f10*/  BAR.SYNC.DEFER_BLOCKING 0x0 ;  /* 0x0000000000007b1d */ /* 0x000fec0000010000 */
[----:B------:R-:W2:Y:S04]  /*0f20*/  LDG.E.64 R20, desc[UR6][R12.64+0x3840] ;  /* 0x003840060c147981 */ /* 0x000ea8000c1e1b00 */
[----:B--2---:R-:W-:Y:S01]  /*0f30*/  STS.64 [R23], R20 ;  /* 0x0000001417007388 */ /* 0x004fe20000000a00 */
[----:B------:R-:W-:Y:S06]  /*0f40*/  BAR.SYNC.DEFER_BLOCKING 0x0 ;  /* 0x0000000000007b1d */ /* 0x000fec0000010000 */
[----:B------:R-:W2:Y:S01]  /*0f50*/  LDG.E.64 R24, desc[UR6][R12.64+0x5460] ;  /* 0x005460060c187981 */ /* 0x000ea2000c1e1b00 */
[----:B------:R-:W-:-:S04]  /*0f60*/  VIADD R27, R8, 0xe14 ;  /* 0x00000e14081b7836 */ /* 0x000fc80000000000 */
[----:B------:R-:W-:Y:S01]  /*0f70*/  IMAD.WIDE R10, R27, 0x8, R10 ;  /* 0x000000081b0a7825 */ /* 0x000fe200078e020a */
[----:B--2---:R-:W-:Y:S01]  /*0f80*/  STS.64 [R23+0x108], R24 ;  /* 0x0001081817007388 */ /* 0x004fe20000000a00 */
[----:B------:R-:W-:Y:S06]  /*0f90*/  BAR.SYNC.DEFER_BLOCKING 0x0 ;  /* 0x0000000000007b1d */ /* 0x000fec0000010000 */
[----:B------:R-:W2:Y:S04]  /*0fa0*/  LDG.E.64 R26, desc[UR6][R10.64] ;  /* 0x000000060a1a7981 */ /* 0x000ea8000c1e1b00 */
[----:B--2---:R-:W-:Y:S01]  /*0fb0*/  STS.64 [R23+0x210], R26 ;  /* 0x0002101a17007388 */ /* 0x004fe20000000a00 */
[----:B------:R-:W-:Y:S06]  /*0fc0*/  BAR.SYNC.DEFER_BLOCKING 0x0 ;  /* 0x0000000000007b1d */ /* 0x000fec0000010000 */
[----:B0-----:R-:W2:Y:S04]  /*0fd0*/  LDG.E.64 R14, desc[UR6][R10.64+0x1c20] ;  /* 0x001c20060a0e7981 */ /* 0x001ea8000c1e1b00 */
[----:B--2---:R-:W-:Y:S01]  /*0fe0*/  STS.64 [R23+0x318], R14 ;  /* 0x0003180e17007388 */ /* 0x004fe20000000a00 */
[----:B------:R-:W-:Y:S06]  /*0ff0*/  BAR.SYNC.DEFER_BLOCKING 0x0 ;  /* 0x0000000000007b1d */ /* 0x000fec0000010000 */
[----:B------:R-:W2:Y:S04]  /*1000*/  LDG.E.64 R12, desc[UR6][R10.64+0x3840] ;  /* 0x003840060a0c7981 */ /* 0x000ea8000c1e1b00 */
[----:B--2---:R-:W-:Y:S01]  /*1010*/  STS.64 [R23+0x420], R12 ;  /* 0x0004200c17007388 */ /* 0x004fe20000000a00 */
[----:B------:R-:W-:Y:S06]  /*1020*/  BAR.SYNC.DEFER_BLOCKING 0x0 ;  /* 0x0000000000007b1d */ /* 0x000fec0000010000 */
[----:B-1----:R-:W2:Y:S01]  /*1030*/  LDG.E.64 R18, desc[UR6][R10.64+0x5460] ;  /* 0x005460060a127981 */ /* 0x002ea2000c1e1b00 */
[----:B------:R-:W-:Y:S01]  /*1040*/  PLOP3.LUT P0, PT, PT, PT, PT, 0x8, 0x80 ;  /* 0x000000000080781c */ /* 0x000fe20003f0e170 */
[----:B------:R-:W-:-:S02]  /*1050*/  VIADD R22, R22, 0x8 ;  /* 0x0000000816167836 */ /* 0x000fc40000000000 */
[----:B------:R-:W-:Y:S01]  /*1060*/  VIADD R8, R8, 0x1c20 ;  /* 0x00001c2008087836 */ /* 0x000fe20000000000 */
[----:B--2---:R0:W-:Y:S02]  /*1070*/  STS.64 [R23+0x528], R18 ;  /* 0x0005281217007388 */ /* 0x0041e40000000a00 */
[----:B0-----:R-:W-:Y:S01]  /*1080*/  VIADD R23, R23, 0x840 ;  /* 0x0000084017177836 */ /* 0x001fe20000000000 */
[----:B------:R-:W-:Y:S06]  /*1090*/  BAR.SYNC.DEFER_BLOCKING 0x0 ;  /* 0x0000000000007b1d */ /* 0x000fec0000010000 */
.L_x_250:
[----:B------:R-:W-:-:S13]  /*10a0*/  ISETP.NE.OR P0, PT, R22, RZ, P0 ;  /* 0x000000ff1600720c */ /* 0x000fda0000705670 */
[----:B------:R-:W-:Y:S05]  /*10b0*/  @!P0 BRA `(.L_x_251) ;  /* 0x0000000000508947 */ /* 0x000fea0003800000 */
.L_x_247:
[----:B---3--:R-:W3:Y:S01]  /*10c0*/  LDC.64 R10, c[0x0][0x380] ;  /* 0x0000e000ff0a7b82 */ /* 0x008ee20000000a00 */
[----:B012---:R-:W-:-:S04]  /*10d0*/  VIADD R13, R8, 0x4 ;  /* 0x00000004080d7836 */ /* 0x007fc80000000000 */
[----:B---3--:R-:W-:-:S05]  /*10e0*/  IMAD.WIDE R10, R13, 0x8, R10 ;  /* 0x000000080d0a7825 */ /* 0x008fca00078e020a */
[----:B------:R-:W2:Y:S04]  /*10f0*/  LDG.E.64 R18, desc[UR6][R10.64] ;  /* 0x000000060a127981 */ /* 0x000ea8000c1e1b00 */
[----:B--2---:R-:W-:Y:S01]  /*1100*/  STS.64 [R23+-0x210], R18 ;  /* 0xfffdf01217007388 */ /* 0x004fe20000000a00 */
[----:B------:R-:W-:Y:S06]  /*1110*/  BAR.SYNC.DEFER_BLOCKING 0x0 ;  /* 0x0000000000007b1d */ /* 0x000fec0000010000 */
[----:B------:R-:W2:Y:S04]  /*1120*/  LDG.E.64 R14, desc[UR6][R10.64+0x1c20] ;  /* 0x001c20060a0e7981 */ /* 0x000ea8000c1e1b00 */
[----:B--2---:R-:W-:Y:S01]  /*1130*/  STS.64 [R23+-0x108], R14 ;  /* 0xfffef80e17007388 */ /* 0x004fe20000000a00 */
[----:B------:R-:W-:Y:S06]  /*1140*/  BAR.SYNC.DEFER_BLOCKING 0x0 ;  /* 0x0000000000007b1d */ /* 0x000fec0000010000 */
[----:B------:R-:W2:Y:S04]  /*1150*/  LDG.E.64 R12, desc[UR6][R10.64+0x3840] ;  /* 0x003840060a0c7981 */ /* 0x000ea8000c1e1b00 */
[----:B--2---:R-:W-:Y:S01]  /*1160*/  STS.64 [R23], R12 ;  /* 0x0000000c17007388 */ /* 0x004fe20000000a00 */
[----:B------:R-:W-:Y:S06]  /*1170*/  BAR.SYNC.DEFER_BLOCKING 0x0 ;  /* 0x0000000000007b1d */ /* 0x000fec0000010000 */
[----:B------:R-:W2:Y:S01]  /*1180*/  LDG.E.64 R20, desc[UR6][R10.64+0x5460] ;  /* 0x005460060a147981 */ /* 0x000ea2000c1e1b00 */
[----:B------:R-:W-:-:S02]  /*1190*/  VIADD R22, R22, 0x4 ;  /* 0x0000000416167836 */ /* 0x000fc40000000000 */
[----:B------:R-:W-:-:S03]  /*11a0*/  VIADD R8, R8, 0xe10 ;  /* 0x00000e1008087836 */ /* 0x000fc60000000000 */
[----:B------:R-:W-:Y:S01]  /*11b0*/  ISETP.NE.AND P0, PT, R22, RZ, PT ;  /* 0x000000ff1600720c */ /* 0x000fe20003f05270 */
[----:B--2---:R0:W-:Y:S02]  /*11c0*/  STS.64 [R23+0x108], R20 ;  /* 0x0001081417007388 */ /* 0x0041e40000000a00 */
[----:B0-----:R-:W-:Y:S01]  /*11d0*/  VIADD R23, R23, 0x420 ;  /* 0x0000042017177836 */ /* 0x001fe20000000000 */
[----:B------:R-:W-:Y:S09]  /*11e0*/  BAR.SYNC.DEFER_BLOCKING 0x0 ;  /* 0x0000000000007b1d */ /* 0x000ff20000010000 */
[----:B------:R-:W-:Y:S05]  /*11f0*/  @P0 BRA `(.L_x_247) ;  /* 0xfffffffc00b00947 */ /* 0x000fea000383ffff */
.L_x_251:
[----:B012---:R-:W0:Y:S01]  /*1200*/  LDS.64 R12, [R9+0xf8] ;  /* 0x0000f800090c7984 */ /* 0x007e220000000a00 */
[----:B------:R-:W-:-:S03]  /*1210*/  IMAD.MOV.U32 R8, RZ, RZ, RZ ;  /* 0x000000ffff087224 */ /* 0x000fc600078e00ff */
[----:B------:R-:W1:Y:S04]  /*1220*/  LDS.64 R10, [R9+0xf0] ;  /* 0x0000f000090a7984 */ /* 0x000e680000000a00 */
[----:B------:R-:W2:Y:S04]  /*1230*/  LDS.64 R18, [R9+0xe8] ;  /* 0x0000e80009127984 */ /* 0x000ea80000000a00 */
[----:B------:R-:W3:Y:S01]  /*1240*/  LDS.64 R14, [R9+0xe0] ;  /* 0x0000e000090e7984 */ /* 0x000ee20000000a00 */
[----:B0-----:R-:W-:-:S08]  /*1250*/  DADD R24, R12, R36 ;  /* 0x000000000c187229 */ /* 0x001fd00000000024 */
[----:B------:R-:W-:-:S07]  /*1260*/  DMUL R24, R24, 0.5 ;  /* 0x3fe0000018187828 */ /* 0x000fce0000000000 */
[----:B------:R-:W-:Y:S01]  /*1270*/  STS.64 [R9+0x100], R24 ;  /* 0x0001001809007388 */ /* 0x000fe20000000a00 */
[C---:B-1----:R-:W-:Y:S02]  /*1280*/  DADD R28, R24.reuse, R10 ;  /* 0x00000000181c7229 */ /* 0x042fe4000000000a */
[----:B------:R-:W-:Y:S01]  /*1290*/  DADD R34, -R24, R34 ;  /* 0x0000000018227229 */ /* 0x000fe20000000122 */
[----:B------:R-:W-:Y:S05]  /*12a0*/  LDS.64 R24, [R9+0xb0] ;  /* 0x0000b00009187984 */ /* 0x000fea0000000a00 */
[----:B------:R-:W-:Y:S02]  /*12b0*/  DMUL R28, R28, 0.5 ;  /* 0x3fe000001c1c7828 */ /* 0x000fe40000000000 */
[----:B------:R-:W-:-:S02]  /*12c0*/  DADD R20, -RZ, |R34| ;  /* 0x00000000ff147229 */ /* 0x000fc40000000522 */
[----:B------:R-:W-:-:S03]  /*12d0*/  DSETP.GT.AND P0, PT, R16, |R34|, PT ;  /* 0x400000221000722a */ /* 0x000fc60003f04000 */
[----:B------:R-:W-:Y:S01]  /*12e0*/  STS.64 [R9+0xf8], R28 ;  /* 0x0000f81c09007388 */ /* 0x000fe20000000a00 */
[----:B------:R-:W-:Y:S02]  /*12f0*/  DADD R12, R12, -R28 ;  /* 0x000000000c0c7229 */ /* 0x000fe4000000081c */
[----:B--2---:R-:W-:Y:S02]  /*1300*/  DADD R34, R28, R18 ;  /* 0x000000001c227229 */ /* 0x004fe40000000012 */
[----:B------:R-:W-:Y:S01]  /*1310*/  FSEL R20, R16, R20, P0 ;  /* 0x0000001410147208 */ /* 0x000fe20000000000 */
[----:B------:R-:W-:Y:S01]  /*1320*/  LDS.64 R28, [R9+0xa8] ;  /* 0x0000a800091c7984 */ /* 0x000fe20000000a00 */
[----:B------:R-:W-:Y:S02]  /*1330*/  FSEL R21, R17, R21, P0 ;  /* 0x0000001511157208 */ /* 0x000fe40000000000 */
[----:B------:R-:W-:Y:S02]  /*1340*/  DADD R16, -RZ, |R12| ;  /* 0x00000000ff107229 */ /* 0x000fe4000000050c */
[----:B------:R-:W-:-:S02]  /*1350*/  DMUL R34, R34, 0.5 ;  /* 0x3fe0000022227828 */ /* 0x000fc40000000000 */
[----:B------:R-:W-:Y:S01]  /*1360*/  DSETP.GT.AND P0, PT, R20, |R12|, PT ;  /* 0x4000000c1400722a */ /* 0x000fe20003f04000 */
[----:B------:R-:W0:Y:S05]  /*1370*/  LDS.64 R12, [R9+0xd8] ;  /* 0x0000d800090c7984 */ /* 0x000e2a0000000a00 */
[----:B------:R-:W-:Y:S01]  /*1380*/  DADD R10, R10, -R34 ;  /* 0x000000000a0a7229 */ /* 0x000fe20000000822 */
[----:B------:R-:W-:Y:S01]  /*1390*/  FSEL R20, R20, R16, P0 ;  /* 0x0000001014147208 */ /* 0x000fe20000000000 */
[----:B---3--:R-:W-:Y:S01]  /*13a0*/  DADD R26, R34, R14 ;  /* 0x00000000221a7229 */ /* 0x008fe2000000000e */
[----:B------:R-:W-:Y:S01]  /*13b0*/  FSEL R21, R21, R17, P0 ;  /* 0x0000001115157208 */ /* 0x000fe20000000000 */
[----:B------:R-:W-:Y:S04]  /*13c0*/  STS.64 [R9+0xf0], R34 ;  /* 0x0000f02209007388 */ /* 0x000fe80000000a00 */
[----:B------:R-:W-:-:S02]  /*13d0*/  DADD R16, -RZ, |R10| ;  /* 0x00000000ff107229 */ /* 0x000fc4000000050a */
[----:B------:R-:W-:Y:S01]  /*13e0*/  DSETP.GT.AND P0, PT, R20, |R10|, PT ;  /* 0x4000000a1400722a */ /* 0x000fe20003f04000 */
[----:B------:R-:W1:Y:S01]  /*13f0*/  LDS.64 R10, [R9+0xd0] ;  /* 0x0000d000090a7984 */ /* 0x000e620000000a00 */
[----:B------:R-:W-:-:S06]  /*1400*/  DMUL R26, R26, 0.5 ;  /* 0x3fe000001a1a7828 */ /* 0x000fcc0000000000 */
[----:B------:R-:W-:Y:S02]  /*1410*/  FSEL R16, R20, R16, P0 ;  /* 0x0000001014107208 */ /* 0x000fe40000000000 */
[----:B------:R-:W-:Y:S01]  /*1420*/  FSEL R17, R21, R17, P0 ;  /* 0x0000001115117208 */ /* 0x000fe20000000000 */
[----:B------:R-:W-:Y:S01]  /*1430*/  DADD R18, R18, -R26 ;  /* 0x0000000012127229 */ /* 0x000fe2000000081a */
[----:B------:R-:W-:Y:S07]  /*1440*/  STS.64 [R9+0xe8], R26 ;  /* 0x0000e81a09007388 */ /* 0x000fee0000000a00 */
[----:B------:R-:W-:-:S02]  /*1450*/  DSETP.GT.AND P0, PT, R16, |R18|, PT ;  /* 0x400000121000722a */ /* 0x000fc40003f04000 */
[----:B------:R-:W-:Y:S02]  /*1460*/  DADD R18, -RZ, |R18| ;  /* 0x00000000ff127229 */ /* 0x000fe40000000512 */
[----:B0-----:R-:W-:Y:S01]  /*1470*/  DADD R36, R26, R12 ;  /* 0x000000001a247229 */ /* 0x001fe2000000000c */
[----:B------:R-:W-:Y:S07]  /*1480*/  LDS.64 R26, [R9+0xa0] ;  /* 0x0000a000091a7984 */ /* 0x000fee0000000a00 */
[----:B------:R-:W-:-:S02]  /*1490*/  FSEL R18, R16, R18, P0 ;  /* 0x0000001210127208 */ /* 0x000fc40000000000 */
[----:B------:R-:W-:Y:S01]  /*14a0*/  FSEL R19, R17, R19, P0 ;  /* 0x0000001311137208 */ /* 0x000fe20000000000 */
[----:B------:R-:W-:Y:S01]  /*14b0*/  DMUL R36, R36, 0.5 ;  /* 0x3fe0000024247828 */ /* 0x000fe20000000000 */
[----:B------:R-:W0:Y:S06]  /*14c0*/  LDS.64 R16, [R9+0xc8] ;  /* 0x0000c80009107984 */ /* 0x000e2c0000000a00 */
[----:B------:R-:W-:Y:S01]  /*14d0*/  STS.64 [R9+0xe0], R36 ;  /* 0x0000e02409007388 */ /* 0x000fe20000000a00 */
[----:B------:R-:W-:Y:S02]  /*14e0*/  DADD R14, R14, -R36 ;  /* 0x000000000e0e7229 */ /* 0x000fe40000000824 */
[----:B-1----:R-:W-:-:S06]  /*14f0*/  DADD R22, R36, R10 ;  /* 0x0000000024167229 */ /* 0x002fcc000000000a */
[--C-:B------:R-:W-:Y:S02]  /*1500*/  DSETP.GT.AND P0, PT, R18, |R14|.reuse, PT ;  /* 0x4000000e1200722a */ /* 0x100fe40003f04000 */
[----:B------:R-:W-:Y:S02]  /*1510*/  DADD R14, -RZ, |R14| ;  /* 0x00000000ff0e7229 */ /* 0x000fe4000000050e */
[----:B------:R-:W-:-:S07]  /*1520*/  DMUL R22, R22, 0.5 ;  /* 0x3fe0000016167828 */ /* 0x000fce0000000000 */
[----:B------:R-:W-:Y:S01]  /*1530*/  STS.64 [R9+0xd8], R22 ;  /* 0x0000d81609007388 */ /* 0x000fe20000000a00 */
[----:B------:R-:W-:Y:S01]  /*1540*/  DADD R12, R12, -R22 ;  /* 0x000000000c0c7229 */ /* 0x000fe20000000816 */
[----:B------:R-:W-:Y:S02]  /*1550*/  FSEL R14, R18, R14, P0 ;  /* 0x0000000e120e7208 */ /* 0x000fe40000000000 */
[----:B------:R-:W-:-:S06]  /*1560*/  FSEL R15, R19, R15, P0 ;  /* 0x0000000f130f7208 */ /* 0x000fcc0000000000 */
[--C-:B------:R-:W-:Y:S02]  /*1570*/  DSETP.GT.AND P0, PT, R14, |R12|.reuse, PT ;  /* 0x4000000c0e00722a */ /* 0x100fe40003f04000 */
[----:B------:R-:W-:Y:S02]  /*1580*/  DADD R12, -RZ, |R12| ;  /* 0x00000000ff0c7229 */ /* 0x000fe4000000050c */
[----:B0-----:R-:W-:Y:S01]  /*1590*/  DADD R20, R22, R16 ;  /* 0x0000000016147229 */ /* 0x001fe20000000010 */
[----:B------:R-:W-:Y:S07]  /*15a0*/  LDS.64 R22, [R9+0x90] ;  /* 0x0000900009167984 */ /* 0x000fee0000000a00 */
[----:B------:R-:W-:Y:S01]  /*15b0*/  FSEL R14, R14, R12, P0 ;  /* 0x0000000c0e0e7208 */ /* 0x000fe20000000000 */
[----:B------:R-:W-:Y:S01]  /*15c0*/  DMUL R20, R20, 0.5 ;  /* 0x3fe0000014147828 */ /* 0x000fe20000000000 */
[----:B------:R-:W-:-:S02]  /*15d0*/  FSEL R15, R15, R13, P0 ;  /* 0x0000000d0f0f7208 */ /* 0x000fc40000000000 */
[----:B------:R-:W0:Y:S04]  /*15e0*/  LDS.64 R12, [R9+0xc0] ;  /* 0x0000c000090c7984 */ /* 0x000e280000000a00 */
[----:B------:R-:W-:Y:S01]  /*15f0*/  STS.64 [R9+0xd0], R20 ;  /* 0x0000d01409007388 */ /* 0x000fe20000000a00 */
[----:B------:R-:W-:-:S08]  /*1600*/  DADD R10, R10, -R20 ;  /* 0x000000000a0a7229 */ /* 0x000fd00000000814 */
[--C-:B------:R-:W-:Y:S02]  /*1610*/  DSETP.GT.AND P0, PT, R14, |R10|.reuse, PT ;  /* 0x4000000a0e00722a */ /* 0x100fe40003f04000 */
[----:B------:R-:W-:-:S10]  /*1620*/  DADD R10, -RZ, |R10| ;  /* 0x00000000ff0a7229 */ /* 0x000fd4000000050a */
[----:B------:R-:W-:Y:S02]  /*1630*/  FSEL R10, R14, R10, P0 ;  /* 0x0000000a0e0a7208 */ /* 0x000fe40000000000 */
[----:B------:R-:W-:Y:S02]  /*1640*/  FSEL R11, R15, R11, P0 ;  /* 0x0000000b0f0b7208 */ /* 0x000fe40000000000 */
[----:B------:R-:W1:Y:S01]  /*1650*/  LDS.64 R14, [R9+0xb8] ;  /* 0x0000b800090e7984 */ /* 0x000e620000000a00 */
[----:B0-----:R-:W-:-:S03]  /*1660*/  DADD R18, R20, R12 ;  /* 0x0000000014127229 */ /* 0x001fc6000000000c */
[----:B------:R-:W-:Y:S05]  /*1670*/  LDS.64 R20, [R9+0x88] ;  /* 0x0000880009147984 */ /* 0x000fea0000000a00 */
[----:B------:R-:W-:-:S07]  /*1680*/  DMUL R18, R18, 0.5 ;  /* 0x3fe0000012127828 */ /* 0x000fce0000000000 */
[----:B------:R-:W-:Y:S01]  /*1690*/  STS.64 [R9+0xc8], R18 ;  /* 0x0000c81209007388 */ /* 0x000fe20000000a00 */
[----:B------:R-:W-:-:S08]  /*16a0*/  DADD R16, R16, -R18 ;  /* 0x0000000010107229 */ /* 0x000fd00000000812 */
[--C-:B------:R-:W-:Y:S02]  /*16b0*/  DSETP.GT.AND P0, PT, R10, |R16|.reuse, PT ;  /* 0x400000100a00722a */ /* 0x100fe40003f04000 */
[----:B------:R-:W-:-:S10]  /*16c0*/  DADD R16, -RZ, |R16| ;  /* 0x00000000ff107229 */ /* 0x000fd40000000510 */
[----:B------:R-:W-:Y:S02]  /*16d0*/  FSEL R10, R10, R16, P0 ;  /* 0x000000100a0a7208 */ /* 0x000fe40000000000 */
[----:B------:R-:W-:Y:S01]  /*16e0*/  FSEL R11, R11, R17, P0 ;  /* 0x000000110b0b7208 */ /* 0x000fe20000000000 */
[----:B-1----:R-:W-:Y:S01]  /*16f0*/  DADD R16, R18, R14 ;  /* 0x0000000012107229 */ /* 0x002fe2000000000e */
[----:B------:R-:W-:Y:S07]  /*1700*/  LDS.64 R18, [R9+0x80] ;  /* 0x0000800009127984 */ /* 0x000fee0000000a00 */
[----:B------:R-:W-:-:S07]  /*1710*/  DMUL R16, R16, 0.5 ;  /* 0x3fe0000010107828 */ /* 0x000fce0000000000 */
[----:B------:R-:W-:Y:S01]  /*1720*/  STS.64 [R9+0xc0], R16 ;  /* 0x0000c01009007388 */ /* 0x000fe20000000a00 */
[----:B------:R-:W-:-:S08]  /*1730*/  DADD R12, R12, -R16 ;  /* 0x000000000c0c7229 */ /* 0x000fd00000000810 */
[--C-:B------:R-:W-:Y:S02]  /*1740*/  DSETP.GT.AND P0, PT, R10, |R12|.reuse, PT ;  /* 0x4000000c0a00722a */ /* 0x100fe40003f04000 */
[----:B------:R-:W-:-:S10]  /*1750*/  DADD R12, -RZ, |R12| ;  /* 0x00000000ff0c7229 */ /* 0x000fd4000000050c */
[----:B------:R-:W-:Y:S02]  /*1760*/  FSEL R10, R10, R12, P0 ;  /* 0x0000000c0a0a7208 */ /* 0x000fe40000000000 */
[----:B------:R-:W-:Y:S01]  /*1770*/  FSEL R11, R11, R13, P0 ;  /* 0x0000000d0b0b7208 */ /* 0x000fe20000000000 */
[----:B------:R-:W-:Y:S01]  /*1780*/  DADD R12, R16, R24 ;  /* 0x00000000100c7229 */ /* 0x000fe20000000018 */
        /* <DEDUP_REMOVED lines=12> */
[----:B------:R-:W-:Y:S02]  /*1850*/  DADD R24, R24, -R14 ;  /* 0x0000000018187229 */ /* 0x000fe4000000080e */
[----:B------:R-:W-:Y:S01]  /*1860*/  DADD R34, R14, R26 ;  /* 0x000000000e227229 */ /* 0x000fe2000000001a */
[----:B------:R-:W-:Y:S05]  /*1870*/  LDS.64 R14, [R9+0x68] ;  /* 0x00006800090e7984 */ /* 0x000fea0000000a00 */
[--C-:B------:R-:W-:Y:S02]  /*1880*/  DSETP.GT.AND P0, PT, R10, |R24|.reuse, PT ;  /* 0x400000180a00722a */ /* 0x100fe40003f04000 */
[----:B------:R-:W-:-:S02]  /*1890*/  DADD R24, -RZ, |R24| ;  /* 0x00000000ff187229 */ /* 0x000fc40000000518 */
[----:B------:R-:W-:-:S07]  /*18a0*/  DMUL R34, R34, 0.5 ;  /* 0x3fe0000022227828 */ /* 0x000fce0000000000 */
[----:B------:R-:W-:Y:S01]  /*18b0*/  STS.64 [R9+0xa8], R34 ;  /* 0x0000a82209007388 */ /* 0x000fe20000000a00 */
[----:B------:R-:W-:Y:S01]  /*18c0*/  FSEL R10, R10, R24, P0 ;  /* 0x000000180a0a7208 */ /* 0x000fe20000000000 */
[----:B------:R-:W-:Y:S01]  /*18d0*/  DADD R28, R28, -R34 ;  /* 0x000000001c1c7229 */ /* 0x000fe20000000822 */
[----:B------:R-:W-:Y:S02]  /*18e0*/  FSEL R11, R11, R25, P0 ;  /* 0x000000190b0b7208 */ /* 0x000fe40000000000 */
[----:B------:R-:W0:Y:S05]  /*18f0*/  LDS.64 R24, [R9+0x98] ;  /* 0x0000980009187984 */ /* 0x000e2a0000000a00 */
[----:B------:R-:W-:-:S02]  /*1900*/  DSETP.GT.AND P0, PT, R10, |R28|, PT ;  /* 0x4000001c0a00722a */ /* 0x000fc40003f04000 */
[----:B------:R-:W-:-:S10]  /*1910*/  DADD R28, -RZ, |R28| ;  /* 0x00000000ff1c7229 */ /* 0x000fd4000000051c */
[----:B------:R-:W-:Y:S02]  /*1920*/  FSEL R10, R10, R28, P0 ;  /* 0x0000001c0a0a7208 */ /* 0x000fe40000000000 */
[----:B------:R-:W-:Y:S01]  /*1930*/  FSEL R11, R11, R29, P0 ;  /* 0x0000001d0b0b7208 */ /* 0x000fe20000000000 */
[----:B0-----:R-:W-:Y:S01]  /*1940*/  DADD R28, R34, R24 ;  /* 0x00000000221c7229 */ /* 0x001fe20000000018 */
        /* <DEDUP_REMOVED lines=10> */
[----:B------:R-:W-:Y:S01]  /*19f0*/  DADD R24, R24, -R36 ;  /* 0x0000000018187229 */ /* 0x000fe20000000824 */
[----:B------:R-:W-:Y:S02]  /*1a00*/  FSEL R10, R10, R26, P0 ;  /* 0x0000001a0a0a7208 */ /* 0x000fe40000000000 */
[----:B------:R-:W-:Y:S01]  /*1a10*/  FSEL R11, R11, R27, P0 ;  /* 0x0000001b0b0b7208 */ /* 0x000fe20000000000 */
[----:B------:R-:W-:-:S05]  /*1a20*/  DADD R26, R36, R20 ;  /* 0x00000000241a7229 */ /* 0x000fca0000000014 */
[--C-:B------:R-:W-:Y:S02]  /*1a30*/  DSETP.GT.AND P0, PT, R10, |R24|.reuse, PT ;  /* 0x400000180a00722a */ /* 0x100fe40003f04000 */
[----:B------:R-:W-:Y:S02]  /*1a40*/  DADD R24, -RZ, |R24| ;  /* 0x00000000ff187229 */ /* 0x000fe40000000518 */
[----:B------:R-:W-:-:S07]  /*1a50*/  DMUL R26, R26, 0.5 ;  /* 0x3fe000001a1a7828 */ /* 0x000fce0000000000 */
[----:B------:R-:W-:Y:S01]  /*1a60*/  STS.64 [R9+0x90], R26 ;  /* 0x0000901a09007388 */ /* 0x000fe20000000a00 */
[----:B------:R-:W-:Y:S01]  /*1a70*/  FSEL R10, R10, R24, P0 ;  /* 0x000000180a0a7208 */ /* 0x000fe20000000000 */
[----:B------:R-:W-:Y:S01]  /*1a80*/  DADD R22, R22, -R26 ;  /* 0x0000000016167229 */ /* 0x000fe2000000081a */
[----:B------:R-:W-:Y:S01]  /*1a90*/  FSEL R11, R11, R25, P0 ;  /* 0x000000190b0b7208 */ /* 0x000fe20000000000 */
[----:B------:R-:W-:Y:S01]  /*1aa0*/  DADD R24, R26, R18 ;  /* 0x000000001a187229 */ /* 0x000fe20000000012 */
[----:B------:R-:W-:Y:S05]  /*1ab0*/  LDS.64 R26, [R9+0x48] ;  /* 0x00004800091a7984 */ /* 0x000fea0000000a00 */
[----:B------:R-:W-:-:S02]  /*1ac0*/  DSETP.GT.AND P0, PT, R10, |R22|, PT ;  /* 0x400000160a00722a */ /* 0x000fc40003f04000 */
[----:B------:R-:W-:Y:S02]  /*1ad0*/  DADD R22, -RZ, |R22| ;  /* 0x00000000ff167229 */ /* 0x000fe40000000516 */
[----:B------:R-:W-:-:S07]  /*1ae0*/  DMUL R24, R24, 0.5 ;  /* 0x3fe0000018187828 */ /* 0x000fce0000000000 */
[----:B------:R-:W-:Y:S01]  /*1af0*/  STS.64 [R9+0x88], R24 ;  /* 0x0000881809007388 */ /* 0x000fe20000000a00 */
[----:B------:R-:W-:Y:S01]  /*1b00*/  DADD R20, R20, -R24 ;  /* 0x0000000014147229 */ /* 0x000fe20000000818 */
[----:B------:R-:W-:Y:S02]  /*1b10*/  FSEL R10, R10, R22, P0 ;  /* 0x000000160a0a7208 */ /* 0x000fe40000000000 */
[----:B------:R-:W-:Y:S01]  /*1b20*/  FSEL R11, R11, R23, P0 ;  /* 0x000000170b0b7208 */ /* 0x000fe20000000000 */
[----:B------:R-:W-:Y:S01]  /*1b30*/  DADD R22, R24, R16 ;  /* 0x0000000018167229 */ /* 0x000fe20000000010 */
[----:B------:R-:W-:Y:S04]  /*1b40*/  LDS.64 R24, [R9+0x40] ;  /* 0x0000400009187984 */ /* 0x000fe80000000a00 */
[----:B------:R-:W-:-:S02]  /*1b50*/  DSETP.GT.AND P0, PT, R10, |R20|, PT ;  /* 0x400000140a00722a */ /* 0x000fc40003f04000 */
        /* <DEDUP_REMOVED lines=30> */
[----:B------:R-:W0:Y:S07]  /*1d40*/  LDS.64 R18, [R9+0x28] ;  /* 0x0000280009127984 */ /* 0x000e2e0000000a00 */
        /* <DEDUP_REMOVED lines=8> */
[----:B------:R-:W1:Y:S07]  /*1dd0*/  LDS.64 R12, [R9+0x20] ;  /* 0x00002000090c7984 */ /* 0x000e6e0000000a00 */
        /* <DEDUP_REMOVED lines=8> */
[----:B------:R-:W2:Y:S07]  /*1e60*/  LDS.64 R14, [R9+0x18] ;  /* 0x00001800090e7984 */ /* 0x000eae0000000a00 */
[----:B------:R-:W-:-:S07]  /*1e70*/  DMUL R16, R16, 0.5 ;  /* 0x3fe0000010107828 */ /* 0x000fce0000000000 */
[----:B------:R-:W-:Y:S01]  /*1e80*/  STS.64 [R9+0x58], R16 ;  /* 0x0000581009007388 */ /* 0x000fe20000000a00 */
[----:B------:R-:W-:Y:S02]  /*1e90*/  DADD R34, R34, -R16 ;  /* 0x0000000022227229 */ /* 0x000fe40000000810 */
[----:B------:R-:W-:Y:S01]  /*1ea0*/  DADD R36, R16, R26 ;  /* 0x0000000010247229 */ /* 0x000fe2000000001a */
[----:B------:R-:W3:Y:S05]  /*1eb0*/  LDS.64 R16, [R9+0x10] ;  /* 0x0000100009107984 */ /* 0x000eea0000000a00 */
        /* <DEDUP_REMOVED lines=16> */
[----:B------:R-:W-:Y:S05]  /*1fc0*/  LDS.64 R34, [R9] ;  /* 0x0000000009227984 */ /* 0x000fea0000000a00 */
[----:B------:R-:W-:-:S02]  /*1fd0*/  DSETP.GT.AND P0, PT, R10, |R26|, PT ;  /* 0x4000001a0a00722a */ /* 0x000fc40003f04000 */
[----:B------:R-:W-:Y:S02]  /*1fe0*/  DADD R26, -RZ, |R26| ;  /* 0x00000000ff1a7229 */ /* 0x000fe4000000051a */
        /* <DEDUP_REMOVED lines=13> */
[----:B0-----:R-:W-:-:S06]  /*20c0*/  DADD R24, R26, R18 ;  /* 0x000000001a187229 */ /* 0x001fcc0000000012 */
[--C-:B------:R-:W-:Y:S02]  /*20d0*/  DSETP.GT.AND P0, PT, R10, |R22|.reuse, PT ;  /* 0x400000160a00722a */ /* 0x100fe40003f04000 */
[----:B------:R-:W-:Y:S02]  /*20e0*/  DADD R22, -RZ, |R22| ;  /* 0x00000000ff167229 */ /* 0x000fe40000000516 */
[----:B------:R-:W-:-:S07]  /*20f0*/  DMUL R24, R24, 0.5 ;  /* 0x3fe0000018187828 */ /* 0x000fce0000000000 */
[----:B------:R-:W-:Y:S01]  /*2100*/  STS.64 [R9+0x30], R24 ;  /* 0x0000301809007388 */ /* 0x000fe20000000a00 */
[----:B------:R-:W-:Y:S01]  /*2110*/  DADD R20, R20, -R24 ;  /* 0x0000000014147229 */ /* 0x000fe20000000818 */
[----:B------:R-:W-:Y:S02]  /*2120*/  FSEL R10, R10, R22, P0 ;  /* 0x000000160a0a7208 */ /* 0x000fe40000000000 */
[----:B------:R-:W-:Y:S01]  /*2130*/  FSEL R11, R11, R23, P0 ;  /* 0x000000170b0b7208 */ /* 0x000fe20000000000 */
[----:B-1----:R-:W-:-:S05]  /*2140*/  DADD R22, R24, R12 ;  /* 0x0000000018167229 */ /* 0x002fca000000000c */
[--C-:B------:R-:W-:Y:S02]  /*2150*/  DSETP.GT.AND P0, PT, R10, |R20|.reuse, PT ;  /* 0x400000140a00722a */ /* 0x100fe40003f04000 */
[----:B------:R-:W-:Y:S02]  /*2160*/  DADD R20, -RZ, |R20| ;  /* 0x00000000ff147229 */ /* 0x000fe40000000514 */
[----:B------:R-:W-:-:S07]  /*2170*/  DMUL R22, R22, 0.5 ;  /* 0x3fe0000016167828 */ /* 0x000fce0000000000 */
[----:B------:R-:W-:Y:S01]  /*2180*/  STS.64 [R9+0x28], R22 ;  /* 0x0000281609007388 */ /* 0x000fe20000000a00 */
[----:B------:R-:W-:Y:S01]  /*2190*/  FSEL R10, R10, R20, P0 ;  /* 0x000000140a0a7208 */ /* 0x000fe20000000000 */
[----:B------:R-:W-:Y:S01]  /*21a0*/  DADD R18, R18, -R22 ;  /* 0x0000000012127229 */ /* 0x000fe20000000816 */
[----:B------:R-:W-:Y:S01]  /*21b0*/  FSEL R11, R11, R21, P0 ;  /* 0x000000150b0b7208 */ /* 0x000fe20000000000 */
[----:B--2---:R-:W-:-:S06]  /*21c0*/  DADD R20, R22, R14 ;  /* 0x0000000016147229 */ /* 0x004fcc000000000e */
[--C-:B------:R-:W-:Y:S02]  /*21d0*/  DSETP.GT.AND P0, PT, R10, |R18|.reuse, PT ;  /* 0x400000120a00722a */ /* 0x100fe40003f04000 */
[----:B------:R-:W-:Y:S02]  /*21e0*/  DADD R18, -RZ, |R18| ;  /* 0x00000000ff127229 */ /* 0x000fe40000000512 */
[----:B------:R-:W-:-:S07]  /*21f0*/  DMUL R20, R20, 0.5 ;  /* 0x3fe0000014147828 */ /* 0x000fce0000000000 */
[----:B------:R-:W-:Y:S01]  /*2200*/  STS.64 [R9+0x20], R20 ;  /* 0x0000201409007388 */ /* 0x000fe20000000a00 */
[----:B------:R-:W-:Y:S01]  /*2210*/  DADD R12, R12, -R20 ;  /* 0x000000000c0c7229 */ /* 0x000fe20000000814 */
[----:B------:R-:W-:Y:S02]  /*2220*/  FSEL R10, R10, R18, P0 ;  /* 0x000000120a0a7208 */ /* 0x000fe40000000000 */
[----:B------:R-:W-:Y:S01]  /*2230*/  FSEL R11, R11, R19, P0 ;  /* 0x000000130b0b7208 */ /* 0x000fe20000000000 */
[----:B---3--:R-:W-:-:S05]  /*2240*/  DADD R18, R20, R16 ;  /* 0x0000000014127229 */ /* 0x008fca0000000010 */
[--C-:B------:R-:W-:Y:S02]  /*2250*/  DSETP.GT.AND P0, PT, R10, |R12|.reuse, PT ;  /* 0x4000000c0a00722a */ /* 0x100fe40003f04000 */
        /* <DEDUP_REMOVED lines=11> */
[----:B0-----:R-:W-:-:S08]  /*2310*/  DADD R14, R18, R10 ;  /* 0x00000000120e7229 */ /* 0x001fd0000000000a */
[----:B------:R-:W-:-:S07]  /*2320*/  DMUL R14, R14, 0.5 ;  /* 0x3fe000000e0e7828 */ /* 0x000fce0000000000 */
[----:B------:R0:W-:Y:S01]  /*2330*/  STS.64 [R9+0x10], R14 ;  /* 0x0000100e09007388 */ /* 0x0001e20000000a00 */
[----:B------:R-:W-:Y:S02]  /*2340*/  DADD R36, R14, R34 ;  /* 0x000000000e247229 */ /* 0x000fe40000000022 */
[----:B------:R-:W-:-:S06]  /*2350*/  DADD R16, R16, -R14 ;  /* 0x0000000010107229 */ /* 0x000fcc000000080e */
[----:B------:R-:W-:Y:S02]  /*2360*/  DMUL R36, R36, 0.5 ;  /* 0x3fe0000024247828 */ /* 0x000fe40000000000 */
[--C-:B------:R-:W-:Y:S02]  /*2370*/  DSETP.GT.AND P0, PT, R12, |R16|.reuse, PT ;  /* 0x400000100c00722a */ /* 0x100fe40003f04000 */
[----:B------:R-:W-:-:S03]  /*2380*/  DADD R16, -RZ, |R16| ;  /* 0x00000000ff107229 */ /* 0x000fc60000000510 */
[----:B------:R0:W-:Y:S01]  /*2390*/  STS.64 [R9+0x8], R36 ;  /* 0x0000082409007388 */ /* 0x0001e20000000a00 */
[----:B------:R-:W-:-:S06]  /*23a0*/  DADD R10, R10, -R36 ;  /* 0x000000000a0a7229 */ /* 0x000fcc0000000824 */
[----:B------:R-:W-:Y:S02]  /*23b0*/  FSEL R12, R12, R16, P0 ;  /* 0x000000100c0c7208 */ /* 0x000fe40000000000 */
[----:B------:R-:W-:Y:S01]  /*23c0*/  FSEL R13, R13, R17, P0 ;  /* 0x000000110d0d7208 */ /* 0x000fe20000000000 */
[----:B------:R-:W-:-:S05]  /*23d0*/  DADD R16, -RZ, |R10| ;  /* 0x00000000ff107229 */ /* 0x000fca000000050a */
[----:B------:R-:W-:Y:S01]  /*23e0*/  DSETP.GT.AND P0, PT, R12, |R10|, PT ;  /* 0x4000000a0c00722a */ /* 0x000fe20003f04000 */
[----:B------:R-:W-:-:S05]  /*23f0*/  IMAD R10, R33, 0x20, R30 ;  /* 0x00000020210a7824 */ /* 0x000fca00078e021e */
[----:B------:R-:W-:Y:S01]  /*2400*/  FSEL R16, R12, R16, P0 ;  /* 0x000000100c107208 */ /* 0x000fe20000000000 */
[----:B------:R-:W-:Y:S01]  /*2410*/  VIADD R22, R10, 0xffffffff ;  /* 0xffffffff0a167836 */ /* 0x000fe20000000000 */
[----:B0-----:R-:W-:-:S07]  /*2420*/  FSEL R17, R13, R17, P0 ;  /* 0x000000110d117208 */ /* 0x001fce0000000000 */
.L_x_252:
[----:B0-----:R-:W-:Y:S02]  /*2430*/  IMAD R10, R8, 0x21, -R2 ;  /* 0x00000021080a7824 */ /* 0x001fe400078e0a02 */
[----:B------:R-:W-:Y:S02]  /*2440*/  IMAD.IADD R15, R3, 0x1, R8 ;  /* 0x00000001030f7824 */ /* 0x000fe400078e0208 */
[----:B------:R-:W-:Y:S02]  /*2450*/  IMAD R23, R10, 0x8, R5 ;  /* 0x000000080a177824 */ /* 0x000fe400078e0205 */
[----:B------:R-:W0:Y:S01]  /*2460*/  LDC.64 R10, c[0x0][0x380] ;  /* 0x0000e000ff0a7b82 */ /* 0x000e220000000a00 */
[----:B------:R-:W-:Y:S02]  /*2470*/  IMAD R15, R15, 0x384, R22 ;  /* 0x000003840f0f7824 */ /* 0x000fe400078e0216 */
[----:B------:R-:W1:Y:S01]  /*2480*/  LDS.64 R12, [R23+0x100] ;  /* 0x00010000170c7984 */ /* 0x000e620000000a00 */
[----:B------:R-:W-:-:S05]  /*2490*/  VIADD R8, R8, 0x4 ;  /* 0x0000000408087836 */ /* 0x000fca0000000000 */
[----:B------:R-:W-:Y:S01]  /*24a0*/  ISETP.NE.AND P0, PT, R8, R7, PT ;  /* 0x000000070800720c */ /* 0x000fe20003f05270 */
[----:B0-----:R-:W-:-:S05]  /*24b0*/  IMAD.WIDE R10, R15, 0x8, R10 ;  /* 0x000000080f0a7825 */ /* 0x001fca00078e020a */
[----:B-1----:R-:W-:Y:S01]  /*24c0*/  STG.E.64 desc[UR6][R10.64], R12 ;  /* 0x0000000c0a007986 */ /* 0x002fe2000c101b06 */
[----:B------:R-:W-:Y:S06]  /*24d0*/  BAR.SYNC.DEFER_BLOCKING 0x0 ;  /* 0x0000000000007b1d */ /* 0x000fec0000010000 */
[----:B------:R-:W0:Y:S04]  /*24e0*/  LDS.64 R14, [R23+0x208] ;  /* 0x00020800170e7984 */ /* 0x000e280000000a00 */
[----:B0-----:R-:W-:Y:S01]  /*24f0*/  STG.E.64 desc[UR6][R10.64+0x1c20], R14 ;  /* 0x001c200e0a007986 */ /* 0x001fe2000c101b06 */
[----:B------:R-:W-:Y:S06]  /*2500*/  BAR.SYNC.DEFER_BLOCKING 0x0 ;  /* 0x0000000000007b1d */ /* 0x000fec0000010000 */
[----:B------:R-:W0:Y:S04]  /*2510*/  LDS.64 R18, [R23+0x310] ;  /* 0x0003100017127984 */ /* 0x000e280000000a00 */
[----:B0-----:R-:W-:Y:S01]  /*2520*/  STG.E.64 desc[UR6][R10.64+0x3840], R18 ;  /* 0x003840120a007986 */ /* 0x001fe2000c101b06 */
[----:B------:R-:W-:Y:S06]  /*2530*/  BAR.SYNC.DEFER_BLOCKING 0x0 ;  /* 0x0000000000007b1d */ /* 0x000fec0000010000 */
[----:B------:R-:W0:Y:S04]  /*2540*/  LDS.64 R20, [R23+0x418] ;  /* 0x0004180017147984 */ /* 0x000e280000000a00 */
[----:B0-----:R0:W-:Y:S01]  /*2550*/  STG.E.64 desc[UR6][R10.64+0x5460], R20 ;  /* 0x005460140a007986 */ /* 0x0011e2000c101b06 */
[----:B------:R-:W-:Y:S06]  /*2560*/  BAR.SYNC.DEFER_BLOCKING 0x0 ;  /* 0x0000000000007b1d */ /* 0x000fec0000010000 */
[----:B------:R-:W-:Y:S05]  /*2570*/  @P0 BRA `(.L_x_252) ;  /* 0xfffffffc00ac0947 */ /* 0x000fea000383ffff */
[----:B------:R-:W-:Y:S05]  /*2580*/  BRA `(.L_x_253) ;  /* 0x0000001400387947 */ /* 0x000fea0003800000 */
.L_x_246:
[----:B------:R-:W-:Y:S02]  /*2590*/  IMAD R8, R33, 0x20, R30 ;  /* 0x0000002021087824 */ /* 0x000fe400078e021e */
[----:B------:R-:W-:-:S07]  /*25a0*/  IMAD.MOV.U32 R24, RZ, RZ, RZ ;  /* 0x000000ffff187224 */ /* 0x000fce00078e00ff */
.L_x_254:
[----:B0123--:R-:W0:Y:S01]  /*25b0*/  LDC.64 R12, c[0x0][0x380] ;  /* 0x0000e000ff0c7b82 */ /* 0x00fe220000000a00 */
[----:B----4-:R-:W-:-:S04]  /*25c0*/  IMAD.IADD R11, R3, 0x1, R24 ;  /* 0x00000001030b7824 */ /* 0x010fc800078e0218 */
[----:B------:R-:W-:-:S04]  /*25d0*/  IMAD R11, R11, 0x384, R8 ;  /* 0x000003840b0b7824 */ /* 0x000fc800078e0208 */
[----:B0-----:R-:W-:-:S05]  /*25e0*/  IMAD.WIDE R14, R11, 0x8, R12 ;  /* 0x000000080b0e7825 */ /* 0x001fca00078e020c */
[----:B------:R-:W2:Y:S01]  /*25f0*/  LDG.E.64 R20, desc[UR6][R14.64] ;  /* 0x000000060e147981 */ /* 0x000ea2000c1e1b00 */
[----:B------:R-:W-:-:S04]  /*2600*/  IMAD R10, R24, 0x21, R2 ;  /* 0x00000021180a7824 */ /* 0x000fc800078e0202 */
[----:B------:R-:W-:-:S05]  /*2610*/  IMAD R25, R10, 0x8, R5 ;  /* 0x000000080a197824 */ /* 0x000fca00078e0205 */
[----:B--2---:R4:W-:Y:S01]  /*2620*/  STS.64 [R25+0x8], R20 ;  /* 0x0000081419007388 */ /* 0x0049e20000000a00 */
[----:B------:R-:W-:Y:S06]  /*2630*/  BAR.SYNC.DEFER_BLOCKING 0x0 ;  /* 0x0000000000007b1d */ /* 0x000fec0000010000 */
[----:B------:R-:W2:Y:S04]  /*2640*/  LDG.E.64 R18, desc[UR6][R14.64+0x1c20] ;  /* 0x001c20060e127981 */ /* 0x000ea8000c1e1b00 */
[----:B--2---:R4:W-:Y:S01]  /*2650*/  STS.64 [R25+0x110], R18 ;  /* 0x0001101219007388 */ /* 0x0049e20000000a00 */
[----:B------:R-:W-:Y:S06]  /*2660*/  BAR.SYNC.DEFER_BLOCKING 0x0 ;  /* 0x0000000000007b1d */ /* 0x000fec0000010000 */
[----:B------:R-:W2:Y:S04]  /*2670*/  LDG.E.64 R10, desc[UR6][R14.64+0x3840] ;  /* 0x003840060e0a7981 */ /* 0x000ea8000c1e1b00 */
[----:B--2---:R4:W-:Y:S01]  /*2680*/  STS.64 [R25+0x218], R10 ;  /* 0x0002180a19007388 */ /* 0x0049e20000000a00 */
[----:B------:R-:W-:Y:S06]  /*2690*/  BAR.SYNC.DEFER_BLOCKING 0x0 ;  /* 0x0000000000007b1d */ /* 0x000fec0000010000 */
[----:B------:R-:W2:Y:S01]  /*26a0*/  LDG.E.64 R22, desc[UR6][R14.64+0x5460] ;  /* 0x005460060e167981 */ /* 0x000ea2000c1e1b00 */
[----:B------:R-:W-:-:S05]  /*26b0*/  VIADD R24, R24, 0x4 ;  /* 0x0000000418187836 */ /* 0x000fca0000000000 */
[----:B------:R-:W-:Y:S01]  /*26c0*/  ISETP.NE.AND P0, PT, R24, R7, PT ;  /* 0x000000071800720c */ /* 0x000fe20003f05270 */
[----:B--2---:R4:W-:Y:S01]  /*26d0*/  STS.64 [R25+0x320], R22 ;  /* 0x0003201619007388 */ /* 0x0049e20000000a00 */
[----:B------:R-:W-:Y:S11]  /*26e0*/  BAR.SYNC.DEFER_BLOCKING 0x0 ;  /* 0x0000000000007b1d */ /* 0x000ff60000010000 */
[----:B------:R-:W-:Y:S05]  /*26f0*/  @P0 BRA `(.L_x_254) ;  /* 0xfffffffc00ac0947 */ /* 0x000fea000383ffff */
[----:B----4-:R-:W0:Y:S04]  /*2700*/  LDS.64 R22, [R9+0x8] ;  /* 0x0000080009167984 */ /* 0x010e280000000a00 */
[----:B------:R-:W1:Y:S04]  /*2710*/  LDS.64 R18, [R9+0x10] ;  /* 0x0000100009127984 */ /* 0x000e680000000a00 */
[----:B------:R-:W2:Y:S04]  /*2720*/  LDS.64 R14, [R9+0x18] ;  /* 0x00001800090e7984 */ /* 0x000ea80000000a00 */
[----:B------:R-:W3:Y:S01]  /*2730*/  LDS.64 R10, [R9+0x20] ;  /* 0x00002000090a7984 */ /* 0x000ee20000000a00 */
[----:B0-----:R-:W-:-:S08]  /*2740*/  DADD R20, R22, R36 ;  /* 0x0000000016147229 */ /* 0x001fd00000000024 */
[----:B------:R-:W-:-:S07]  /*2750*/  DMUL R20, R20, 0.5 ;  /* 0x3fe0000014147828 */ /* 0x000fce0000000000 */
[----:B------:R-:W-:Y:S01]  /*2760*/  STS.64 [R9], R20 ;  /* 0x0000001409007388 */ /* 0x000fe20000000a00 */
[C---:B------:R-:W-:Y:S02]  /*2770*/  DADD R34, -R20.reuse, R34 ;  /* 0x0000000014227229 */ /* 0x040fe40000000122 */
[----:B-1----:R-:W-:-:S06]  /*2780*/  DADD R28, R20, R18 ;  /* 0x00000000141c7229 */ /* 0x002fcc0000000012 */
[--C-:B------:R-:W-:Y:S02]  /*2790*/  DADD R24, -RZ, |R34|.reuse ;  /* 0x00000000ff187229 */ /* 0x100fe40000000522 */
[----:B------:R-:W-:Y:S02]  /*27a0*/  DMUL R28, R28, 0.5 ;  /* 0x3fe000001c1c7828 */ /* 0x000fe40000000000 */
[----:B------:R-:W-:-:S05]  /*27b0*/  DSETP.GT.AND P0, PT, R16, |R34|, PT ;  /* 0x400000221000722a */ /* 0x000fca0003f04000 */
[----:B------:R-:W-:Y:S01]  /*27c0*/  STS.64 [R9+0x8], R28 ;  /* 0x0000081c09007388 */ /* 0x000fe20000000a00 */
[----:B------:R-:W-:Y:S01]  /*27d0*/  DADD R22, R22, -R28 ;  /* 0x0000000016167229 */ /* 0x000fe2000000081c */
[----:B------:R-:W-:Y:S02]  /*27e0*/  FSEL R26, R16, R24, P0 ;  /* 0x00000018101a7208 */ /* 0x000fe40000000000 */
[----:B------:R-:W-:Y:S01]  /*27f0*/  FSEL R27, R17, R25, P0 ;  /* 0x00000019111b7208 */ /* 0x000fe20000000000 */
[----:B--2---:R-:W-:Y:S01]  /*2800*/  DADD R24, R28, R14 ;  /* 0x000000001c187229 */ /* 0x004fe2000000000e */
[----:B------:R-:W0:Y:S04]  /*2810*/  LDS.64 R16, [R9+0x28] ;  /* 0x0000280009107984 */ /* 0x000e280000000a00 */
[----:B------:R-:W-:-:S02]  /*2820*/  DSETP.GT.AND P0, PT, R26, |R22|, PT ;  /* 0x400000161a00722a */ /* 0x000fc40003f04000 */
[----:B------:R-:W-:Y:S02]  /*2830*/  DADD R22, -RZ, |R22| ;  /* 0x00000000ff167229 */ /* 0x000fe40000000516 */
[----:B------:R-:W-:-:S07]  /*2840*/  DMUL R24, R24, 0.5 ;  /* 0x3fe0000018187828 */ /* 0x000fce0000000000 */
[----:B------:R-:W-:Y:S01]  /*2850*/  STS.64 [R9+0x10], R24 ;  /* 0x0000101809007388 */ /* 0x000fe20000000a00 */
[----:B------:R-:W-:Y:S01]  /*2860*/  DADD R18, R18, -R24 ;  /* 0x0000000012127229 */ /* 0x000fe20000000818 */
[----:B------:R-:W-:Y:S01]  /*2870*/  FSEL R22, R26, R22, P0 ;  /* 0x000000161a167208 */ /* 0x000fe20000000000 */
[----:B---3--:R-:W-:Y:S01]  /*2880*/  DADD R34, R24, R10 ;  /* 0x0000000018227229 */ /* 0x008fe2000000000a */
[----:B------:R-:W-:-:S06]  /*2890*/  FSEL R23, R27, R23, P0 ;  /* 0x000000171b177208 */ /* 0x000fcc0000000000 */
[--C-:B------:R-:W-:Y:S02]  /*28a0*/  DSETP.GT.AND P0, PT, R22, |R18|.reuse, PT ;  /* 0x400000121600722a */ /* 0x100fe40003f04000 */
[----:B------:R-:W-:Y:S02]  /*28b0*/  DADD R18, -RZ, |R18| ;  /* 0x00000000ff127229 */ /* 0x000fe40000000512 */
[----:B------:R-:W-:-:S07]  /*28c0*/  DMUL R34, R34, 0.5 ;  /* 0x3fe0000022227828 */ /* 0x000fce0000000000 */
[----:B------:R-:W-:Y:S01]  /*28d0*/  STS.64 [R9+0x18], R34 ;  /* 0x0000182209007388 */ /* 0x000fe20000000a00 */
[----:B------:R-:W-:Y:S01]  /*28e0*/  DADD R14, R14, -R34 ;  /* 0x000000000e0e7229 */ /* 0x000fe20000000822 */
[----:B------:R-:W-:Y:S02]  /*28f0*/  FSEL R18, R22, R18, P0 ;  /* 0x0000001216127208 */ /* 0x000fe40000000000 */
[----:B------:R-:W-:Y:S01]  /*2900*/  FSEL R19, R23, R19, P0 ;  /* 0x0000001317137208 */ /* 0x000fe20000000000 */
[----:B0-----:R-:W-:-:S05]  /*2910*/  DADD R26, R34, R16 ;  /* 0x00000000221a7229 */ /* 0x001fca0000000010 */
        /* <DEDUP_REMOVED lines=11> */
[----:B------:R-:W-:Y:S02]  /*29d0*/  FSEL R11, R15, R11, P0 ;  /* 0x0000000b0f0b7208 */ /* 0x000fe40000000000 */
[----:B------:R-:W1:Y:S01]  /*29e0*/  LDS.64 R14, [R9+0x38] ;  /* 0x00003800090e7984 */ /* 0x000e620000000a00 */
[----:B0-----:R-:W-:-:S08]  /*29f0*/  DADD R36, R26, R18 ;  /* 0x000000001a247229 */ /* 0x001fd00000000012 */
[----:B------:R-:W-:-:S07]  /*2a00*/  DMUL R36, R36, 0.5 ;  /* 0x3fe0000024247828 */ /* 0x000fce0000000000 */
[----:B------:R-:W-:Y:S01]  /*2a10*/  STS.64 [R9+0x28], R36 ;  /* 0x0000282409007388 */ /* 0x000fe20000000a00 */
[----:B------:R-:W-:Y:S02]  /*2a20*/  DADD R16, R16, -R36 ;  /* 0x0000000010107229 */ /* 0x000fe40000000824 */
[----:B-1----:R-:W-:-:S06]  /*2a30*/  DADD R22, R36, R14 ;  /* 0x0000000024167229 */ /* 0x002fcc000000000e */
[--C-:B------:R-:W-:Y:S02]  /*2a40*/  DSETP.GT.AND P0, PT, R10, |R16|.reuse, PT ;  /* 0x400000100a00722a */ /* 0x100fe40003f04000 */
[----:B------:R-:W-:Y:S02]  /*2a50*/  DADD R16, -RZ, |R16| ;  /* 0x00000000ff107229 */ /* 0x000fe40000000510 */
[----:B------:R-:W-:-:S08]  /*2a60*/  DMUL R22, R22, 0.5 ;  /* 0x3fe0000016167828 */ /* 0x000fd00000000000 */
[----:B------:R-:W-:Y:S01]  /*2a70*/  FSEL R10, R10, R16, P0 ;  /* 0x000000100a0a7208 */ /* 0x000fe20000000000 */
[----:B------:R-:W-:Y:S01]  /*2a80*/  DADD R18, R18, -R22 ;  /* 0x0000000012127229 */ /* 0x000fe20000000816 */
[----:B------:R-:W-:Y:S01]  /*2a90*/  FSEL R11, R11, R17, P0 ;  /* 0x000000110b0b7208 */ /* 0x000fe20000000000 */
[----:B------:R-:W-:Y:S04]  /*2aa0*/  STS.64 [R9+0x30], R22 ;  /* 0x0000301609007388 */ /* 0x000fe80000000a00 */
[----:B------:R-:W0:Y:S02]  /*2ab0*/  LDS.64 R16, [R9+0x40] ;  /* 0x0000400009107984 */ /* 0x000e240000000a00 */
[--C-:B------:R-:W-:Y:S02]  /*2ac0*/  DSETP.GT.AND P0, PT, R10, |R18|.reuse, PT ;  /* 0x400000120a00722a */ /* 0x100fe40003f04000 */
        /* <DEDUP_REMOVED lines=134> */
[----:B------:R-:W-:Y:S02]  /*3330*/  DADD R18, R18, -R20 ;  /* 0x0000000012127229 */ /* 0x000fe40000000814 */
[----:B-1----:R-:W-:Y:S01]  /*3340*/  DADD R28, R20, R16 ;  /* 0x00000000141c7229 */ /* 0x002fe20000000010 */
[----:B------:R-:W-:Y:S05]  /*3350*/  LDS.64 R20, [R9+0xe8] ;  /* 0x0000e80009147984 */ /* 0x000fea0000000a00 */
[--C-:B------:R-:W-:Y:S02]  /*3360*/  DSETP.GT.AND P0, PT, R10, |R18|.reuse, PT ;  /* 0x400000120a00722a */ /* 0x100fe40003f04000 */
[----:B------:R-:W-:-:S02]  /*3370*/  DADD R18, -RZ, |R18| ;  /* 0x00000000ff127229 */ /* 0x000fc40000000512 */
        /* <DEDUP_REMOVED lines=32> */
[----:B------:R-:W0:Y:S05]  /*3580*/  LDS.64 R34, [R9+0x100] ;  /* 0x0001000009227984 */ /* 0x000e2a0000000a00 */
[----:B------:R-:W-:-:S07]  /*3590*/  DMUL R26, R26, 0.5 ;  /* 0x3fe000001a1a7828 */ /* 0x000fce0000000000 */
[----:B------:R-:W-:Y:S01]  /*35a0*/  STS.64 [R9+0xc8], R26 ;  /* 0x0000c81a09007388 */ /* 0x000fe20000000a00 */
[----:B------:R-:W-:-:S08]  /*35b0*/  DADD R14, R14, -R26 ;  /* 0x000000000e0e7229 */ /* 0x000fd0000000081a */
[--C-:B------:R-:W-:Y:S02]  /*35c0*/  DSETP.GT.AND P0, PT, R10, |R14|.reuse, PT ;  /* 0x4000000e0a00722a */ /* 0x100fe40003f04000 */
[----:B------:R-:W-:-:S10]  /*35d0*/  DADD R14, -RZ, |R14| ;  /* 0x00000000ff0e7229 */ /* 0x000fd4000000050e */
[----:B------:R-:W-:Y:S02]  /*35e0*/  FSEL R14, R10, R14, P0 ;  /* 0x0000000e0a0e7208 */ /* 0x000fe40000000000 */
[----:B------:R-:W-:Y:S01]  /*35f0*/  FSEL R15, R11, R15, P0 ;  /* 0x0000000f0b0f7208 */ /* 0x000fe20000000000 */
[----:B-1----:R-:W-:-:S08]  /*3600*/  DADD R10, R26, R18 ;  /* 0x000000001a0a7229 */ /* 0x002fd00000000012 */
[----:B------:R-:W-:-:S07]  /*3610*/  DMUL R10, R10, 0.5 ;  /* 0x3fe000000a0a7828 */ /* 0x000fce0000000000 */
[----:B------:R1:W-:Y:S01]  /*3620*/  STS.64 [R9+0xd0], R10 ;  /* 0x0000d00a09007388 */ /* 0x0003e20000000a00 */
[----:B------:R-:W-:-:S08]  /*3630*/  DADD R16, R16, -R10 ;  /* 0x0000000010107229 */ /* 0x000fd0000000080a */
[--C-:B------:R-:W-:Y:S02]  /*3640*/  DSETP.GT.AND P0, PT, R14, |R16|.reuse, PT ;  /* 0x400000100e00722a */ /* 0x100fe40003f04000 */
[----:B------:R-:W-:-:S10]  /*3650*/  DADD R16, -RZ, |R16| ;  /* 0x00000000ff107229 */ /* 0x000fd40000000510 */
[----:B------:R-:W-:Y:S02]  /*3660*/  FSEL R14, R14, R16, P0 ;  /* 0x000000100e0e7208 */ /* 0x000fe40000000000 */
[----:B------:R-:W-:Y:S01]  /*3670*/  FSEL R15, R15, R17, P0 ;  /* 0x000000110f0f7208 */ /* 0x000fe20000000000 */
[----:B------:R-:W-:-:S08]  /*3680*/  DADD R16, R10, R22 ;  /* 0x000000000a107229 */ /* 0x000fd00000000016 */
        /* <DEDUP_REMOVED lines=26> */
[----:B0-----:R-:W-:Y:S02]  /*3830*/  DADD R36, R20, R34 ;  /* 0x0000000014247229 */ /* 0x001fe40000000022 */
        /* <DEDUP_REMOVED lines=8> */
[----:B-1----:R-:W-:-:S05]  /*38c0*/  DADD R10, -RZ, |R24| ;  /* 0x00000000ff0a7229 */ /* 0x002fca0000000518 */
[----:B------:R-:W-:Y:S01]  /*38d0*/  DSETP.GT.AND P0, PT, R18, |R24|, PT ;  /* 0x400000181200722a */ /* 0x000fe20003f04000 */
[----:B------:R-:W-:Y:S02]  /*38e0*/  VIADD R24, R8, 0xffffffff ;  /* 0xffffffff08187836 */ /* 0x000fe40000000000 */
[----:B------:R-:W-:-:S03]  /*38f0*/  IMAD.MOV.U32 R8, RZ, RZ, RZ ;  /* 0x000000ffff087224 */ /* 0x000fc600078e00ff */
[----:B------:R-:W-:Y:S02]  /*3900*/  FSEL R10, R18, R10, P0 ;  /* 0x0000000a120a7208 */ /* 0x000fe40000000000 */
[----:B--2---:R-:W-:-:S03]  /*3910*/  FSEL R17, R19, R11, P0 ;  /* 0x0000000b13117208 */ /* 0x004fc60000000000 */
[----:B---3--:R-:W-:-:S07]  /*3920*/  IMAD.MOV.U32 R16, RZ, RZ, R10 ;  /* 0x000000ffff107224 */ /* 0x008fce00078e000a */
.L_x_255:
[----:B-1----:R-:W-:Y:S02]  /*3930*/  IMAD R10, R8, 0x21, R2 ;  /* 0x00000021080a7824 */ /* 0x002fe400078e0202 */
[----:B------:R-:W-:Y:S02]  /*3940*/  IMAD.IADD R11, R3, 0x1, R8 ;  /* 0x00000001030b7824 */ /* 0x000fe400078e0208 */
[----:B------:R-:W-:Y:S02]  /*3950*/  IMAD R25, R10, 0x8, R5 ;  /* 0x000000080a197824 */ /* 0x000fe400078e0205 */
[----:B------:R-:W-:Y:S02]  /*3960*/  IMAD R11, R11, 0x384, R24 ;  /* 0x000003840b0b7824 */ /* 0x000fe400078e0218 */
[----:B------:R-:W-:Y:S01]  /*3970*/  VIADD R8, R8, 0x4 ;  /* 0x0000000408087836 */ /* 0x000fe20000000000 */
[----:B------:R-:W0:Y:S01]  /*3980*/  LDS.64 R14, [R25] ;  /* 0x00000000190e7984 */ /* 0x000e220000000a00 */
[----:B------:R-:W-:-:S03]  /*3990*/  IMAD.WIDE R10, R11, 0x8, R12 ;  /* 0x000000080b0a7825 */ /* 0x000fc600078e020c */
[----:B------:R-:W-:Y:S02]  /*39a0*/  ISETP.NE.AND P0, PT, R8, R7, PT ;  /* 0x000000070800720c */ /* 0x000fe40003f05270 */
[----:B0-----:R-:W-:Y:S01]  /*39b0*/  STG.E.64 desc[UR6][R10.64], R14 ;  /* 0x0000000e0a007986 */ /* 0x001fe2000c101b06 */
        /* <DEDUP_REMOVED lines=11> */
.L_x_253:
[----:B------:R-:W-:Y:S01]  /*3a70*/  VIADD R33, R33, 0x1 ;  /* 0x0000000121217836 */ /* 0x000fe20000000000 */
[----:B------:R-:W-:-:S04]  /*3a80*/  UIADD3 UR4, UPT, UPT, -UR4, URZ, URZ ;  /* 0x000000ff04047290 */ /* 0x000fc8000fffe1ff */
[----:B------:R-:W-:-:S13]  /*3a90*/  ISETP.NE.AND P0, PT, R33, 0x1c, PT ;  /* 0x0000001c2100780c */ /* 0x000fda0003f05270 */
[----:B------:R-:W-:Y:S05]  /*3aa0*/  @P0 BRA `(.L_x_256) ;  /* 0xffffffcc00c40947 */ /* 0x000fea000383ffff */
[----:B------:R-:W-:Y:S01]  /*3ab0*/  ISETP.GE.U32.AND P1, PT, R6, 0x2, PT ;  /* 0x000000020600780c */ /* 0x000fe20003f26070 */
[----:B------:R-:W-:Y:S01]  /*3ac0*/  IMAD R3, R2, -0x100, R9 ;  /* 0xffffff0002037824 */ /* 0x000fe200078e0209 */
[----:B------:R-:W-:-:S04]  /*3ad0*/  ISETP.GT.AND P0, PT, R4, 0xc5c0f, PT ;  /* 0x000c5c0f0400780c */ /* 0x000fc80003f04270 */
[----:B------:R-:W-:Y:S02]  /*3ae0*/  FSEL R4, R16, RZ, !P0 ;  /* 0x000000ff10047208 */ /* 0x000fe40004000000 */
[----:B------:R-:W-:Y:S02]  /*3af0*/  FSEL R5, R17, RZ, !P0 ;  /* 0x000000ff11057208 */ /* 0x000fe40004000000 */
[----:B------:R-:W-:-:S03]  /*3b00*/  ISETP.NE.AND P0, PT, R2, RZ, PT ;  /* 0x000000ff0200720c */ /* 0x000fc60003f05270 */
[----:B------:R2:W-:Y:S01]  /*3b10*/  STS.64 [R3], R4 ;  /* 0x0000000403007388 */ /* 0x0005e20000000a00 */
[----:B------:R-:W-:Y:S06]  /*3b20*/  BAR.SYNC.DEFER_BLOCKING 0x0 ;  /* 0x0000000000007b1d */ /* 0x000fec0000010000 */
[----:B------:R-:W-:Y:S05]  /*3b30*/  @!P1 BRA `(.L_x_257) ;  /* 0x0000000000349947 */ /* 0x000fea0003800000 */
.L_x_258:
[----:B------:R-:W-:-:S04]  /*3b40*/  SHF.R.U32.HI R7, RZ, 0x1, R6 ;  /* 0x00000001ff077819 */ /* 0x000fc80000011606 */
[----:B------:R-:W-:-:S13]  /*3b50*/  ISETP.GE.U32.AND P2, PT, R2, R7, PT ;  /* 0x000000070200720c */ /* 0x000fda0003f46070 */
[----:B------:R-:W-:Y:S01]  /*3b60*/  @!P2 IMAD R8, R7, 0x8, R3 ;  /* 0x000000080708a824 */ /* 0x000fe200078e0203 */
[----:B--23--:R-:W-:Y:S05]  /*3b70*/  @!P2 LDS.64 R4, [R3] ;  /* 0x000000000304a984 */ /* 0x00cfea0000000a00 */
[----:B------:R-:W2:Y:S02]  /*3b80*/  @!P2 LDS.64 R8, [R8] ;  /* 0x000000000808a984 */ /* 0x000ea40000000a00 */
[----:B--2---:R-:W-:-:S06]  /*3b90*/  @!P2 DSETP.GT.AND P1, PT, R4, R8, PT ;  /* 0x000000080400a22a */ /* 0x004fcc0003f24000 */
[----:B------:R-:W-:Y:S02]  /*3ba0*/  @!P2 FSEL R4, R4, R8, P1 ;  /* 0x000000080404a208 */ /* 0x000fe40000800000 */
[----:B------:R-:W-:Y:S02]  /*3bb0*/  @!P2 FSEL R5, R5, R9, P1 ;  /* 0x000000090505a208 */ /* 0x000fe40000800000 */
[----:B------:R-:W-:Y:S01]  /*3bc0*/  ISETP.GT.U32.AND P1, PT, R6, 0x3, PT ;  /* 0x000000030600780c */ /* 0x000fe20003f24070 */
[----:B------:R-:W-:Y:S02]  /*3bd0*/  IMAD.MOV.U32 R6, RZ, RZ, R7 ;  /* 0x000000ffff067224 */ /* 0x000fe400078e0007 */
[----:B------:R3:W-:Y:S01]  /*3be0*/  @!P2 STS.64 [R3], R4 ;  /* 0x000000040300a388 */ /* 0x0007e20000000a00 */
[----:B------:R-:W-:Y:S09]  /*3bf0*/  BAR.SYNC.DEFER_BLOCKING 0x0 ;  /* 0x0000000000007b1d */ /* 0x000ff20000010000 */
[----:B------:R-:W-:Y:S05]  /*3c00*/  @P1 BRA `(.L_x_258) ;  /* 0xfffffffc00cc1947 */ /* 0x000fea000383ffff */
.L_x_257:
[----:B------:R-:W-:Y:S05]  /*3c10*/  @P0 EXIT ;  /* 0x000000000000094d */ /* 0x000fea0003800000 */
[----:B------:R-:W4:Y:S01]  /*3c20*/  S2UR UR5, SR_CgaCtaId ;  /* 0x00000000000579c3 */ /* 0x000f220000008800 */
[----:B------:R-:W-:-:S07]  /*3c30*/  UMOV UR4, 0x400 ;  /* 0x0000040000047882 */ /* 0x000fce0000000000 */
[----:B--23--:R-:W2:Y:S01]  /*3c40*/  LDC.64 R4, c[0x0][0x388] ;  /* 0x0000e200ff047b82 */ /* 0x00cea20000000a00 */
[----:B----4-:R-:W-:Y:S01]  /*3c50*/  ULEA UR4, UR5, UR4, 0x18 ;  /* 0x0000000405047291 */ /* 0x010fe2000f8ec0ff */
[----:B--2---:R-:W-:-:S08]  /*3c60*/  IMAD.WIDE.U32 R4, R0, 0x8, R4 ;  /* 0x0000000800047825 */ /* 0x004fd000078e0004 */
[----:B------:R-:W2:Y:S04]  /*3c70*/  LDS.64 R2, [UR4] ;  /* 0x00000004ff027984 */ /* 0x000ea80008000a00 */
[----:B--2---:R-:W-:Y:S01]  /*3c80*/  STG.E.64 desc[UR6][R4.64], R2 ;  /* 0x0000000204007986 */ /* 0x004fe2000c101b06 */
[----:B------:R-:W-:Y:S05]  /*3c90*/  EXIT ;  /* 0x000000000000794d */ /* 0x000fea0003800000 */
.L_x_259:
        /* <DEDUP_REMOVED lines=14> */
.L_x_271:


//--------------------- .text._Z36compute_j_direction_kernel_32_threadPd --------------------------
	.section	.text._Z36compute_j_direction_kernel_32_threadPd,"ax",@progbits
	.align	128
        .global         _Z36compute_j_direction_kernel_32_threadPd
        .type           _Z36compute_j_direction_kernel_32_threadPd,@function
        .size           _Z36compute_j_direction_kernel_32_threadPd,(.L_x_272 - _Z36compute_j_direction_kernel_32_threadPd)
        .other          _Z36compute_j_direction_kernel_32_threadPd,@"STO_CUDA_ENTRY STV_DEFAULT"
_Z36compute_j_direction_kernel_32_threadPd:
.text._Z36compute_j_direction_kernel_32_threadPd:
[----:B------:R-:W-:Y:S01]  /*0000*/  LDC R1, c[0x0][0x37c] ;  /* 0x0000df00ff017b82 */ /* 0x000fe20000000800 */
[----:B------:R-:W0:Y:S07]  /*0010*/  S2R R4, SR_TID.X ;  /* 0x0000000000047919 */ /* 0x000e2e0000002100 */
[----:B------:R-:W0:Y:S08]  /*0020*/  S2UR UR4, SR_CTAID.X ;  /* 0x00000000000479c3 */ /* 0x000e300000002500 */
[----:B------:R-:W0:Y:S02]  /*0030*/  LDC R5, c[0x0][0x360] ;  /* 0x0000d800ff057b82 */ /* 0x000e240000000800 */
[----:B0-----:R-:W-:-:S05]  /*0040*/  IMAD R5, R5, UR4, R4 ;  /* 0x0000000405057c24 */ /* 0x001fca000f8e0204 */
[----:B------:R-:W-:-:S13]  /*0050*/  ISETP.GT.AND P0, PT, R5, 0xc5c0f, PT ;  /* 0x000c5c0f0500780c */ /* 0x000fda0003f04270 */
[----:B------:R-:W-:Y:S05]  /*0060*/  @P0 EXIT ;  /* 0x000000000000094d */ /* 0x000fea0003800000 */
[----:B------:R-:W-:Y:S01]  /*0070*/  HFMA2 R4, -RZ, RZ, 0, 0 ;  /* 0x00000000ff047431 */ /* 0x000fe200000001ff */
[----:B------:R-:W0:Y:S01]  /*0080*/  LDC.64 R2, c[0x0][0x380] ;  /* 0x0000e000ff027b82 */ /* 0x000e220000000a00 */
[----:B------:R-:W1:Y:S03]  /*0090*/  LDCU.64 UR6, c[0x0][0x358] ;  /* 0x00006b00ff0677ac */ /* 0x000e660008000a00 */
[----:B------:R-:W-:-:S05]  /*00a0*/  IMAD.HI R0, R5, -0x6e5d4c3b, R4 ;  /* 0x91a2b3c505007827 */ /* 0x000fca00078e0204 */
[----:B------:R-:W-:-:S04]  /*00b0*/  SHF.R.U32.HI R7, RZ, 0x1f, R0 ;  /* 0x0000001fff077819 */ /* 0x000fc80000011600 */
[----:B------:R-:W-:-:S05]  /*00c0*/  LEA.HI.SX32 R7, R0, R7, 0x17 ;  /* 0x0000000700077211 */ /* 0x000fca00078fbaff */
[----:B------:R-:W-:-:S04]  /*00d0*/  IMAD R5, R7, 0xc588c, R5 ;  /* 0x000c588c07057824 */ /* 0x000fc800078e0205 */
[C---:B0-----:R-:W-:Y:S01]  /*00e0*/  IMAD.WIDE R6, R5.reuse, 0x8, R2 ;  /* 0x0000000805067825 */ /* 0x041fe200078e0202 */
[----:B------:R-:W-:-:S05]  /*00f0*/  IADD3 R9, PT, PT, R5, 0x708, RZ ;  /* 0x0000070805097810 */ /* 0x000fca0007ffe0ff */
[----:B------:R-:W-:Y:S01]  /*0100*/  IMAD.WIDE R8, R9, 0x8, R2 ;  /* 0x0000000809087825 */ /* 0x000fe200078e0202 */
[----:B-1----:R-:W2:Y:S04]  /*0110*/  LDG.E.64 R6, desc[UR6][R6.64] ;  /* 0x0000000606067981 */ /* 0x002ea8000c1e1b00 */
[----:B------:R-:W2:Y:S04]  /*0120*/  LDG.E.64 R10, desc[UR6][R8.64] ;  /* 0x00000006080a7981 */ /* 0x000ea8000c1e1b00 */
[----:B------:R-:W3:Y:S01]  /*0130*/  LDG.E.64 R12, desc[UR6][R8.64+0x1c20] ;  /* 0x001c2006080c7981 */ /* 0x000ee2000c1e1b00 */
[----:B------:R-:W-:-:S05]  /*0140*/  IADD3 R15, PT, PT, R5, 0xe10, RZ ;  /* 0x00000e10050f7810 */ /* 0x000fca0007ffe0ff */
[----:B------:R-:W-:Y:S01]  /*0150*/  IMAD.WIDE R14, R15, 0x8, R2 ;  /* 0x000000080f0e7825 */ /* 0x000fe200078e0202 */
[----:B--2---:R-:W-:-:S08]  /*0160*/  DADD R10, R6, R10 ;  /* 0x00000000060a7229 */ /* 0x004fd0000000000a */
[----:B------:R-:W-:-:S07]  /*0170*/  DMUL R10, R10, 0.5 ;  /* 0x3fe000000a0a7828 */ /* 0x000fce0000000000 */
[----:B------:R-:W-:Y:S01]  /*0180*/  STG.E.64 desc[UR6][R8.64+-0x1c20], R10 ;  /* 0xffe3e00a08007986 */ /* 0x000fe2000c101b06 */
[----:B---3--:R-:W-:-:S08]  /*0190*/  DADD R12, R10, R12 ;  /* 0x000000000a0c7229 */ /* 0x008fd0000000000c */
[----:B------:R-:W-:-:S07]  /*01a0*/  DMUL R12, R12, 0.5 ;  /* 0x3fe000000c0c7828 */ /* 0x000fce0000000000 */
[----:B------:R0:W-:Y:S04]  /*01b0*/  STG.E.64 desc[UR6][R8.64], R12 ;  /* 0x0000000c08007986 */ /* 0x0001e8000c101b06 */
[----:B------:R-:W2:Y:S04]  /*01c0*/  LDG.E.64 R6, desc[UR6][R14.64] ;  /* 0x000000060e067981 */ /* 0x000ea8000c1e1b00 */
[----:B------:R-:W3:Y:S01]  /*01d0*/  LDG.E.64 R16, desc[UR6][R14.64+0x1c20] ;  /* 0x001c20060e107981 */ /* 0x000ee2000c1e1b00 */
[----:B------:R-:W-:-:S05]  /*01e0*/  IADD3 R19, PT, PT, R5, 0x1518, RZ ;  /* 0x0000151805137810 */ /* 0x000fca0007ffe0ff */
[----:B------:R-:W-:Y:S01]  /*01f0*/  IMAD.WIDE R18, R19, 0x8, R2 ;  /* 0x0000000813127825 */ /* 0x000fe200078e0202 */
[----:B--2---:R-:W-:-:S08]  /*0200*/  DADD R6, R12, R6 ;  /* 0x000000000c067229 */ /* 0x004fd00000000006 */
[----:B------:R-:W-:-:S07]  /*0210*/  DMUL R6, R6, 0.5 ;  /* 0x3fe0000006067828 */ /* 0x000fce0000000000 */
[----:B------:R1:W-:Y:S01]  /*0220*/  STG.E.64 desc[UR6][R14.64+-0x1c20], R6 ;  /* 0xffe3e0060e007986 */ /* 0x0003e2000c101b06 */
[----:B---3--:R-:W-:-:S08]  /*0230*/  DADD R16, R6, R16 ;  /* 0x0000000006107229 */ /* 0x008fd00000000010 */
[----:B------:R-:W-:-:S07]  /*0240*/  DMUL R16, R16, 0.5 ;  /* 0x3fe0000010107828 */ /* 0x000fce0000000000 */
[----:B------:R2:W-:Y:S04]  /*0250*/  STG.E.64 desc[UR6][R14.64], R16 ;  /* 0x000000100e007986 */ /* 0x0005e8000c101b06 */
[----:B0-----:R-:W3:Y:S04]  /*0260*/  LDG.E.64 R8, desc[UR6][R18.64] ;  /* 0x0000000612087981 */ /* 0x001ee8000c1e1b00 */
[----:B------:R-:W4:Y:S01]  /*0270*/  LDG.E.64 R10, desc[UR6][R18.64+0x1c20] ;  /* 0x001c2006120a7981 */ /* 0x000f22000c1e1b00 */
[----:B------:R-:W-:-:S05]  /*0280*/  IADD3 R13, PT, PT, R5, 0x1c20, RZ ;  /* 0x00001c20050d7810 */ /* 0x000fca0007ffe0ff */
[----:B------:R-:W-:Y:S01]  /*0290*/  IMAD.WIDE R12, R13, 0x8, R2 ;  /* 0x000000080d0c7825 */ /* 0x000fe200078e0202 */
[----:B---3--:R-:W-:-:S08]  /*02a0*/  DADD R8, R16, R8 ;  /* 0x0000000010087229 */ /* 0x008fd00000000008 */
[----:B------:R-:W-:-:S07]  /*02b0*/  DMUL R8, R8, 0.5 ;  /* 0x3fe0000008087828 */ /* 0x000fce0000000000 */
[----:B------:R0:W-:Y:S01]  /*02c0*/  STG.E.64 desc[UR6][R18.64+-0x1c20], R8 ;  /* 0xffe3e00812007986 */ /* 0x0001e2000c101b06 */
[----:B----4-:R-:W-:-:S08]  /*02d0*/  DADD R10, R8, R10 ;  /* 0x00000000080a7229 */ /* 0x010fd0000000000a */
[----:B------:R-:W-:-:S07]  /*02e0*/  DMUL R10, R10, 0.5 ;  /* 0x3fe000000a0a7828 */ /* 0x000fce0000000000 */
[----:B------:R3:W-:Y:S04]  /*02f0*/  STG.E.64 desc[UR6][R18.64], R10 ;  /* 0x0000000a12007986 */ /* 0x0007e8000c101b06 */
[----:B-1----:R-:W4:Y:S04]  /*0300*/  LDG.E.64 R6, desc[UR6][R12.64] ;  /* 0x000000060c067981 */ /* 0x002f28000c1e1b00 */
[----:B--2---:R-:W2:Y:S01]  /*0310*/  LDG.E.64 R14, desc[UR6][R12.64+0x1c20] ;  /* 0x001c20060c0e7981 */ /* 0x004ea2000c1e1b00 */
[----:B------:R-:W-:-:S05]  /*0320*/  IADD3 R17, PT, PT, R5, 0x2328, RZ ;  /* 0x0000232805117810 */ /* 0x000fca0007ffe0ff */
[----:B------:R-:W-:Y:S01]  /*0330*/  IMAD.WIDE R16, R17, 0x8, R2 ;  /* 0x0000000811107825 */ /* 0x000fe200078e0202 */
[----:B----4-:R-:W-:-:S08]  /*0340*/  DADD R6, R10, R6 ;  /* 0x000000000a067229 */ /* 0x010fd00000000006 */
[----:B------:R-:W-:-:S07]  /*0350*/  DMUL R6, R6, 0.5 ;  /* 0x3fe0000006067828 */ /* 0x000fce0000000000 */
[----:B------:R1:W-:Y:S01]  /*0360*/  STG.E.64 desc[UR6][R12.64+-0x1c20], R6 ;  /* 0xffe3e0060c007986 */ /* 0x0003e2000c101b06 */
[----:B--2---:R-:W-:-:S08]  /*0370*/  DADD R14, R6, R14 ;  /* 0x00000000060e7229 */ /* 0x004fd0000000000e */
[----:B------:R-:W-:-:S07]  /*0380*/  DMUL R14, R14, 0.5 ;  /* 0x3fe000000e0e7828 */ /* 0x000fce0000000000 */
[----:B------:R2:W-:Y:S04]  /*0390*/  STG.E.64 desc[UR6][R12.64], R14 ;  /* 0x0000000e0c007986 */ /* 0x0005e8000c101b06 */
[----:B0-----:R-:W4:Y:S04]  /*03a0*/  LDG.E.64 R8, desc[UR6][R16.64] ;  /* 0x0000000610087981 */ /* 0x001f28000c1e1b00 */
[----:B---3--:R-:W3:Y:S01]  /*03b0*/  LDG.E.64 R10, desc[UR6][R16.64+0x1c20] ;  /* 0x001c2006100a7981 */ /* 0x008ee2000c1e1b00 */
[----:B------:R-:W-:-:S05]  /*03c0*/  IADD3 R19, PT, PT, R5, 0x2a30, RZ ;  /* 0x00002a3005137810 */ /* 0x000fca0007ffe0ff */
[----:B------:R-:W-:Y:S01]  /*03d0*/  IMAD.WIDE R18, R19, 0x8, R2 ;  /* 0x0000000813127825 */ /* 0x000fe200078e0202 */
[----:B----4-:R-:W-:-:S08]  /*03e0*/  DADD R8, R14, R8 ;  /* 0x000000000e087229 */ /* 0x010fd00000000008 */
[----:B------:R-:W-:-:S07]  /*03f0*/  DMUL R8, R8, 0.5 ;  /* 0x3fe0000008087828 */ /* 0x000fce0000000000 */
[----:B------:R-:W-:Y:S01]  /*0400*/  STG.E.64 desc[UR6][R16.64+-0x1c20], R8 ;  /* 0xffe3e00810007986 */ /* 0x000fe2000c101b06 */
[----:B---3--:R-:W-:-:S08]  /*0410*/  DADD R10, R8, R10 ;  /* 0x00000000080a7229 */ /* 0x008fd0000000000a */
[----:B------:R-:W-:-:S07]  /*0420*/  DMUL R10, R10, 0.5 ;  /* 0x3fe000000a0a7828 */ /* 0x000fce0000000000 */
[----:B------:R0:W-:Y:S04]  /*0430*/  STG.E.64 desc[UR6][R16.64], R10 ;  /* 0x0000000a10007986 */ /* 0x0001e8000c101b06 */
[----:B-1----:R-:W3:Y:S04]  /*0440*/  LDG.E.64 R6, desc[UR6][R18.64] ;  /* 0x0000000612067981 */ /* 0x002ee8000c1e1b00 */
[----:B--2---:R-:W2:Y:S01]  /*0450*/  LDG.E.64 R14, desc[UR6][R18.64+0x1c20] ;  /* 0x001c2006120e7981 */ /* 0x004ea2000c1e1b00 */
[----:B------:R-:W-:-:S05]  /*0460*/  IADD3 R21, PT, PT, R5, 0x3138, RZ ;  /* 0x0000313805157810 */ /* 0x000fca0007ffe0ff */
[----:B------:R-:W-:Y:S01]  /*0470*/  IMAD.WIDE R20, R21, 0x8, R2 ;  /* 0x0000000815147825 */ /* 0x000fe200078e0202 */
[----:B---3--:R-:W-:-:S08]  /*0480*/  DADD R6, R10, R6 ;  /* 0x000000000a067229 */ /* 0x008fd00000000006 */
[----:B------:R-:W-:-:S07]  /*0490*/  DMUL R12, R6, 0.5 ;  /* 0x3fe00000060c7828 */ /* 0x000fce0000000000 */
[----:B------:R1:W-:Y:S01]  /*04a0*/  STG.E.64 desc[UR6][R18.64+-0x1c20], R12 ;  /* 0xffe3e00c12007986 */ /* 0x0003e2000c101b06 */
[----:B--2---:R-:W-:-:S08]  /*04b0*/  DADD R14, R12, R14 ;  /* 0x000000000c0e7229 */ /* 0x004fd0000000000e */
[----:B------:R-:W-:-:S07]  /*04c0*/  DMUL R14, R14, 0.5 ;  /* 0x3fe000000e0e7828 */ /* 0x000fce0000000000 */
[----:B------:R1:W-:Y:S04]  /*04d0*/  STG.E.64 desc[UR6][R18.64], R14 ;  /* 0x0000000e12007986 */ /* 0x0003e8000c101b06 */
[----:B------:R-:W2:Y:S04]  /*04e0*/  LDG.E.64 R6, desc[UR6][R20.64] ;  /* 0x0000000614067981 */ /* 0x000ea8000c1e1b00 */
[----:B0-----:R-:W3:Y:S01]  /*04f0*/  LDG.E.64 R10, desc[UR6][R20.64+0x1c20] ;  /* 0x001c2006140a7981 */ /* 0x001ee2000c1e1b00 */
[----:B------:R-:W-:Y:S01]  /*0500*/  IADD3 R5, PT, PT, R5, 0x3840, RZ ;  /* 0x0000384005057810 */ /* 0x000fe20007ffe0ff */
[----:B------:R-:W-:Y:S01]  /*0510*/  UMOV UR4, 0xe ;  /* 0x0000000e00047882 */ /* 0x000fe20000000000 */
[----:B--2---:R-:W-:-:S08]  /*0520*/  DADD R6, R14, R6 ;  /* 0x000000000e067229 */ /* 0x004fd00000000006 */
[----:B------:R-:W-:-:S07]  /*0530*/  DMUL R8, R6, 0.5 ;  /* 0x3fe0000006087828 */ /* 0x000fce0000000000 */
[----:B------:R1:W-:Y:S01]  /*0540*/  STG.E.64 desc[UR6][R20.64+-0x1c20], R8 ;  /* 0xffe3e00814007986 */ /* 0x0003e2000c101b06 */
[----:B---3--:R-:W-:-:S08]  /*0550*/  DADD R10, R8, R10 ;  /* 0x00000000080a7229 */ /* 0x008fd0000000000a */
[----:B------:R-:W-:-:S07]  /*0560*/  DMUL R6, R10, 0.5 ;  /* 0x3fe000000a067828 */ /* 0x000fce0000000000 */
[----:B------:R1:W-:Y:S04]  /*0570*/  STG.E.64 desc[UR6][R20.64], R6 ;  /* 0x0000000614007986 */ /* 0x0003e8000c101b06 */
.L_x_260:
[----:B-12---:R-:W-:-:S05]  /*0580*/  IMAD.WIDE R8, R5, 0x8, R2 ;  /* 0x0000000805087825 */ /* 0x006fca00078e0202 */
[----:B------:R-:W2:Y:S04]  /*0590*/  LDG.E.64 R10, desc[UR6][R8.64] ;  /* 0x00000006080a7981 */ /* 0x000ea8000c1e1b00 */
[----:B------:R-:W3:Y:S01]  /*05a0*/  LDG.E.64 R12, desc[UR6][R8.64+0x1c20] ;  /* 0x001c2006080c7981 */ /* 0x000ee2000c1e1b00 */
[----:B--2---:R-:W-:Y:S01]  /*05b0*/  DADD R10, R10, R6 ;  /* 0x000000000a0a7229 */ /* 0x004fe20000000006 */
[----:B------:R-:W-:-:S05]  /*05c0*/  IADD3 R7, PT, PT, R5, 0x708, RZ ;  /* 0x0000070805077810 */ /* 0x000fca0007ffe0ff */
[----:B------:R-:W-:Y:S02]  /*05d0*/  IMAD.WIDE R6, R7, 0x8, R2 ;  /* 0x0000000807067825 */ /* 0x000fe400078e0202 */
        /* <DEDUP_REMOVED lines=15> */
[----:B0-----:R-:W2:Y:S04]  /*06d0*/  LDG.E.64 R8, desc[UR6][R18.64] ;  /* 0x0000000612087981 */ /* 0x001ea8000c1e1b00 */
        /* <DEDUP_REMOVED lines=9> */
[----:B-1----:R-:W3:Y:S04]  /*0770*/  LDG.E.64 R6, desc[UR6][R12.64] ;  /* 0x000000060c067981 */ /* 0x002ee8000c1e1b00 */
        /* <DEDUP_REMOVED lines=9> */
[----:B0-----:R-:W4:Y:S04]  /*0810*/  LDG.E.64 R8, desc[UR6][R16.64] ;  /* 0x0000000610087981 */ /* 0x001f28000c1e1b00 */
        /* <DEDUP_REMOVED lines=9> */
[----:B-1----:R-:W4:Y:S04]  /*08b0*/  LDG.E.64 R6, desc[UR6][R18.64] ;  /* 0x0000000612067981 */ /* 0x002f28000c1e1b00 */
[----:B---3--:R-:W3:Y:S01]  /*08c0*/  LDG.E.64 R12, desc[UR6][R18.64+0x1c20] ;  /* 0x001c2006120c7981 */ /* 0x008ee2000c1e1b00 */
[----:B------:R-:W-:-:S05]  /*08d0*/  IADD3 R15, PT, PT, R5, 0x2a30, RZ ;  /* 0x00002a30050f7810 */ /* 0x000fca0007ffe0ff */
[----:B------:R-:W-:Y:S01]  /*08e0*/  IMAD.WIDE R14, R15, 0x8, R2 ;  /* 0x000000080f0e7825 */ /* 0x000fe200078e0202 */
[----:B----4-:R-:W-:-:S08]  /*08f0*/  DADD R6, R10, R6 ;  /* 0x000000000a067229 */ /* 0x010fd00000000006 */
[----:B------:R-:W-:-:S07]  /*0900*/  DMUL R6, R6, 0.5 ;  /* 0x3fe0000006067828 */ /* 0x000fce0000000000 */
[----:B------:R1:W-:Y:S01]  /*0910*/  STG.E.64 desc[UR6][R18.64+-0x1c20], R6 ;  /* 0xffe3e00612007986 */ /* 0x0003e2000c101b06 */
[----:B---3--:R-:W-:-:S08]  /*0920*/  DADD R12, R6, R12 ;  /* 0x00000000060c7229 */ /* 0x008fd0000000000c */
        /* <DEDUP_REMOVED lines=93> */
[----:B------:R-:W5:Y:S01]  /*0f00*/  LDG.E.64 R8, desc[UR6][R20.64+0x1c20] ;  /* 0x001c200614087981 */ /* 0x000f62000c1e1b00 */
[----:B----4-:R-:W-:-:S08]  /*0f10*/  DADD R6, R14, R6 ;  /* 0x000000000e067229 */ /* 0x010fd00000000006 */
[----:B---3--:R-:W-:Y:S01]  /*0f20*/  DMUL R16, R6, 0.5 ;  /* 0x3fe0000006107828 */ /* 0x008fe20000000000 */
[----:B------:R-:W-:-:S06]  /*0f30*/  IADD3 R7, PT, PT, R5, 0x7080, RZ ;  /* 0x0000708005077810 */ /* 0x000fcc0007ffe0ff */
[----:B------:R2:W-:Y:S01]  /*0f40*/  STG.E.64 desc[UR6][R20.64+-0x1c20], R16 ;  /* 0xffe3e01014007986 */ /* 0x0005e2000c101b06 */
[----:B-----5:R-:W-:-:S08]  /*0f50*/  DADD R8, R16, R8 ;  /* 0x0000000010087229 */ /* 0x020fd00000000008 */
[----:B------:R-:W-:Y:S01]  /*0f60*/  DMUL R22, R8, 0.5 ;  /* 0x3fe0000008167828 */ /* 0x000fe20000000000 */
[----:B------:R-:W-:-:S06]  /*0f70*/  IMAD.WIDE R8, R7, 0x8, R2 ;  /* 0x0000000807087825 */ /* 0x000fcc00078e0202 */
[----:B------:R2:W-:Y:S04]  /*0f80*/  STG.E.64 desc[UR6][R20.64], R22 ;  /* 0x0000001614007986 */ /* 0x0005e8000c101b06 */
[----:B------:R-:W3:Y:S04]  /*0f90*/  LDG.E.64 R6, desc[UR6][R8.64] ;  /* 0x0000000608067981 */ /* 0x000ee8000c1e1b00 */
[----:B------:R-:W4:Y:S01]  /*0fa0*/  LDG.E.64 R12, desc[UR6][R8.64+0x1c20] ;  /* 0x001c2006080c7981 */ /* 0x000f22000c1e1b00 */
[----:B------:R-:W-:Y:S01]  /*0fb0*/  UIADD3 UR4, UPT, UPT, UR4, 0x22, URZ ;  /* 0x0000002204047890 */ /* 0x000fe2000fffe0ff */
[----:B------:R-:W-:-:S03]  /*0fc0*/  IADD3 R5, PT, PT, R5, 0x7788, RZ ;  /* 0x0000778805057810 */ /* 0x000fc60007ffe0ff */
[----:B------:R-:W-:Y:S01]  /*0fd0*/  UISETP.NE.AND UP0, UPT, UR4, 0x382, UPT ;  /* 0x000003820400788c */ /* 0x000fe2000bf05270 */
[----:B---3--:R-:W-:-:S08]  /*0fe0*/  DADD R6, R6, R22 ;  /* 0x0000000006067229 */ /* 0x008fd00000000016 */
[----:B0-----:R-:W-:-:S07]  /*0ff0*/  DMUL R10, R6, 0.5 ;  /* 0x3fe00000060a7828 */ /* 0x001fce0000000000 */
[----:B------:R2:W-:Y:S01]  /*1000*/  STG.E.64 desc[UR6][R8.64+-0x1c20], R10 ;  /* 0xffe3e00a08007986 */ /* 0x0005e2000c101b06 */
[----:B----4-:R-:W-:-:S08]  /*1010*/  DADD R12, R10, R12 ;  /* 0x000000000a0c7229 */ /* 0x010fd0000000000c */
[----:B------:R-:W-:-:S07]  /*1020*/  DMUL R6, R12, 0.5 ;  /* 0x3fe000000c067828 */ /* 0x000fce0000000000 */
[----:B------:R2:W-:Y:S01]  /*1030*/  STG.E.64 desc[UR6][R8.64], R6 ;  /* 0x0000000608007986 */ /* 0x0005e2000c101b06 */
[----:B------:R-:W-:Y:S05]  /*1040*/  BRA.U UP0, `(.L_x_260) ;  /* 0xfffffff5004c7547 */ /* 0x000fea000b83ffff */
[----:B------:R-:W-:Y:S05]  /*1050*/  EXIT ;  /* 0x000000000000794d */ /* 0x000fea0003800000 */
.L_x_261:
        /* <DEDUP_REMOVED lines=10> */
.L_x_272:


//--------------------- .text._Z36compute_i_direction_kernel_32_threadPd --------------------------
	.section	.text._Z36compute_i_direction_kernel_32_threadPd,"ax",@progbits
	.align	128
        .global         _Z36compute_i_direction_kernel_32_threadPd
        .type           _Z36compute_i_direction_kernel_32_threadPd,@function
        .size           _Z36compute_i_direction_kernel_32_threadPd,(.L_x_273 - _Z36compute_i_direction_kernel_32_threadPd)
        .other          _Z36compute_i_direction_kernel_32_threadPd,@"STO_CUDA_ENTRY STV_DEFAULT"
_Z36compute_i_direction_kernel_32_threadPd:
.text._Z36compute_i_direction_kernel_32_threadPd:
[----:B------:R-:W-:Y:S01]  /*0000*/  LDC R1, c[0x0][0x37c] ;  /* 0x0000df00ff017b82 */ /* 0x000fe20000000800 */
[----:B------:R-:W0:Y:S07]  /*0010*/  S2R R5, SR_TID.X ;  /* 0x0000000000057919 */ /* 0x000e2e0000002100 */
[----:B------:R-:W0:Y:S08]  /*0020*/  S2UR UR4, SR_CTAID.X ;  /* 0x00000000000479c3 */ /* 0x000e300000002500 */
[----:B------:R-:W0:Y:S02]  /*0030*/  LDC R0, c[0x0][0x360] ;  /* 0x0000d800ff007b82 */ /* 0x000e240000000800 */
[----:B0-----:R-:W-:-:S05]  /*0040*/  IMAD R5, R0, UR4, R5 ;  /* 0x0000000400057c24 */ /* 0x001fca000f8e0205 */
[----:B------:R-:W-:-:S13]  /*0050*/  ISETP.GT.AND P0, PT, R5, 0xc5c0f, PT ;  /* 0x000c5c0f0500780c */ /* 0x000fda0003f04270 */
[----:B------:R-:W-:Y:S05]  /*0060*/  @P0 EXIT ;  /* 0x000000000000094d */ /* 0x000fea0003800000 */
[----:B------:R-:W0:Y:S01]  /*0070*/  LDC.64 R2, c[0x0][0x380] ;  /* 0x0000e000ff027b82 */ /* 0x000e220000000a00 */
[----:B------:R-:W1:Y:S01]  /*0080*/  LDCU.64 UR6, c[0x0][0x358] ;  /* 0x00006b00ff0677ac */ /* 0x000e620008000a00 */
[C---:B------:R-:W-:Y:S01]  /*0090*/  IADD3 R9, PT, PT, R5.reuse, 0x18b820, RZ ;  /* 0x0018b82005097810 */ /* 0x040fe20007ffe0ff */
[----:B0-----:R-:W-:-:S04]  /*00a0*/  IMAD.WIDE R6, R5, 0x8, R2 ;  /* 0x0000000805067825 */ /* 0x001fc800078e0202 */
[----:B------:R-:W-:Y:S02]  /*00b0*/  IMAD.WIDE R8, R9, 0x8, R2 ;  /* 0x0000000809087825 */ /* 0x000fe400078e0202 */
        /* <DEDUP_REMOVED lines=71> */
.L_x_262:
        /* <DEDUP_REMOVED lines=174> */
.L_x_263:
        /* <DEDUP_REMOVED lines=15> */
.L_x_273:


//--------------------- .nv.shared._ZN3cub18CUB_300001_SM_10006detail6reduce28DeviceReduceSingleTileKernelINS2_10policy_hubIdyN4cuda3__47maximumIdEEE10Policy1000EPdSB_iS8_ddNS5_3std3__410__identityEEEvT0_T1_T2_T3_T4_T6_ --------------------------
	.section	.nv.shared._ZN3cub18CUB_300001_SM_10006detail6reduce28DeviceReduceSingleTileKernelINS2_10policy_hubIdyN4cuda3__47maximumIdEEE10Policy1000EPdSB_iS8_ddNS5_3std3__410__identityEEEvT0_T1_T2_T3_T4_T6_,"aw",@nobits
	.sectionflags	@""
	.align	8
.nv.shared._ZN3cub18CUB_300001_SM_10006detail6reduce28DeviceReduceSingleTileKernelINS2_10policy_hubIdyN4cuda3__47maximumIdEEE10Policy1000EPdSB_iS8_ddNS5_3std3__410__identityEEEvT0_T1_T2_T3_T4_T6_:
	.zero		1104


//--------------------- .nv.shared.reserved.0     --------------------------
	.section	.nv.shared.reserved.0,"aw",@nobits
	.weak		__nv_reservedSMEM_offset_0_alias
	.size		__nv_reservedSMEM_offset_0_alias, 0, 64
	.other		__nv_reservedSMEM_offset_0_alias,@"STO_CUDA_RESERVED_SHARED STV_DEFAULT"
__nv_reservedSMEM_offset_0_alias:
	.zero		0
	.zero		64


//--------------------- .nv.global                --------------------------
	.section	.nv.global,"aw",@nobits
.nv.global:
	.type		_ZN34_INTERNAL_7f624df3_4_k_cu_3f63e3e86thrust24THRUST_300001_SM_1000_NS3seqE,@object
	.size		_ZN34_INTERNAL_7f624df3_4_k_cu_3f63e3e86thrust24THRUST_300001_SM_1000_NS3seqE,(_ZN34_INTERNAL_7f624df3_4_k_cu_3f63e3e84cuda3std3__48in_placeE - _ZN34_INTERNAL_7f624df3_4_k_cu_3f63e3e86thrust24THRUST_300001_SM_1000_NS3seqE)
_ZN34_INTERNAL_7f624df3_4_k_cu_3f63e3e86thrust24THRUST_300001_SM_1000_NS3seqE:
	.zero		1
	.type		_ZN34_INTERNAL_7f624df3_4_k_cu_3f63e3e84cuda3std3__48in_placeE,@object
	.size		_ZN34_INTERNAL_7f624df3_4_k_cu_3f63e3e84cuda3std3__48in_placeE,(_ZN34_INTERNAL_7f624df3_4_k_cu_3f63e3e84cuda3std6ranges3__45__cpo4sizeE - _ZN34_INTERNAL_7f624df3_4_k_cu_3f63e3e84cuda3std3__48in_placeE)
_ZN34_INTERNAL_7f624df3_4_k_cu_3f63e3e84cuda3std3__48in_placeE:
	.zero		1
	.type		_ZN34_INTERNAL_7f624df3_4_k_cu_3f63e3e84cuda3std6ranges3__45__cpo4sizeE,@object
	.size		_ZN34_INTERNAL_7f624df3_4_k_cu_3f63e3e84cuda3std6ranges3__45__cpo4sizeE,(_ZN34_INTERNAL_7f624df3_4_k_cu_3f63e3e86thrust24THRUST_300001_SM_1000_NS12placeholders2_3E - _ZN34_INTERNAL_7f624df3_4_k_cu_3f63e3e84cuda3std6ranges3__45__cpo4sizeE)
_ZN34_INTERNAL_7f624df3_4_k_cu_3f63e3e84cuda3std6ranges3__45__cpo4sizeE:
	.zero		1
	.type		_ZN34_INTERNAL_7f624df3_4_k_cu_3f63e3e86thrust24THRUST_300001_SM_1000_NS12placeholders2_3E,@object
	.size		_ZN34_INTERNAL_7f624df3_4_k_cu_3f63e3e86thrust24THRUST_300001_SM_1000_NS12placeholders2_3E,(_ZN34_INTERNAL_7f624df3_4_k_cu_3f63e3e84cuda3std3__45__cpo6cbeginE - _ZN34_INTERNAL_7f624df3_4_k_cu_3f63e3e86thrust24THRUST_300001_SM_1000_NS12placeholders2_3E)
_ZN34_INTERNAL_7f624df3_4_k_cu_3f63e3e86thrust24THRUST_300001_SM_1000_NS12placeholders2_3E:
	.zero		1
	.type		_ZN34_INTERNAL_7f624df3_4_k_cu_3f63e3e84cuda3std3__45__cpo6cbeginE,@object
	.size		_ZN34_INTERNAL_7f624df3_4_k_cu_3f63e3e84cuda3std3__45__cpo6cbeginE,(_ZN34_INTERNAL_7f624df3_4_k_cu_3f63e3e84cuda3std6ranges3__45__cpo6cbeginE - _ZN34_INTERNAL_7f624df3_4_k_cu_3f63e3e84cuda3std3__45__cpo6cbeginE)
_ZN34_INTERNAL_7f624df3_4_k_cu_3f63e3e84cuda3std3__45__cpo6cbeginE:
	.zero		1
	.type		_ZN34_INTERNAL_7f624df3_4_k_cu_3f63e3e84cuda3std6ranges3__45__cpo6cbeginE,@object
	.size		_ZN34_INTERNAL_7f624df3_4_k_cu_3f63e3e84cuda3std6ranges3__45__cpo6cbeginE,(_ZN34_INTERNAL_7f624df3_4_k_cu_3f63e3e86thrust24THRUST_300001_SM_1000_NS12placeholders2_7E - _ZN34_INTERNAL_7f624df3_4_k_cu_3f63e3e84cuda3std6ranges3__45__cpo6cbeginE)
_ZN34_INTERNAL_7f624df3_4_k_cu_3f63e3e84cuda3std6ranges3__45__cpo6cbeginE:
	.zero		1
	.type		_ZN34_INTERNAL_7f624df3_4_k_cu_3f63e3e86thrust24THRUST_300001_SM_1000_NS12placeholders2_7E,@object
	.size		_ZN34_INTERNAL_7f624df3_4_k_cu_3f63e3e86thrust24THRUST_300001_SM_1000_NS12placeholders2_7E,(_ZN34_INTERNAL_7f624df3_4_k_cu_3f63e3e84cuda3std3__45__cpo7crbeginE - _ZN34_INTERNAL_7f624df3_4_k_cu_3f63e3e86thrust24THRUST_300001_SM_1000_NS12placeholders2_7E)
_ZN34_INTERNAL_7f624df3_4_k_cu_3f63e3e86thrust24THRUST_300001_SM_1000_NS12placeholders2_7E:
	.zero		1
	.type		_ZN34_INTERNAL_7f624df3_4_k_cu_3f63e3e84cuda3std3__45__cpo7crbeginE,@object
	.size		_ZN34_INTERNAL_7f624df3_4_k_cu_3f63e3e84cuda3std3__45__cpo7crbeginE,(_ZN34_INTERNAL_7f624df3_4_k_cu_3f63e3e84cuda3std6ranges3__45__cpo4nextE - _ZN34_INTERNAL_7f624df3_4_k_cu_3f63e3e84cuda3std3__45__cpo7crbeginE)
_ZN34_INTERNAL_7f624df3_4_k_cu_3f63e3e84cuda3std3__45__cpo7crbeginE:
	.zero		1
	.type		_ZN34_INTERNAL_7f624df3_4_k_cu_3f63e3e84cuda3std6ranges3__45__cpo4nextE,@object
	.size		_ZN34_INTERNAL_7f624df3_4_k_cu_3f63e3e84cuda3std6ranges3__45__cpo4nextE,(_ZN34_INTERNAL_7f624df3_4_k_cu_3f63e3e84cuda3std6ranges3__45__cpo4swapE - _ZN34_INTERNAL_7f624df3_4_k_cu_3f63e3e84cuda3std6ranges3__45__cpo4nextE)
_ZN34_INTERNAL_7f624df3_4_k_cu_3f63e3e84cuda3std6ranges3__45__cpo4nextE:
	.zero		1
	.type		_ZN34_INTERNAL_7f624df3_4_k_cu_3f63e3e84cuda3std6ranges3__45__cpo4swapE,@object
	.size		_ZN34_INTERNAL_7f624df3_4_k_cu_3f63e3e84cuda3std6ranges3__45__cpo4swapE,(_ZN34_INTERNAL_7f624df3_4_k_cu_3f63e3e86thrust24THRUST_300001_SM_1000_NS8cuda_cub10par_nosyncE - _ZN34_INTERNAL_7f624df3_4_k_cu_3f63e3e84cuda3std6ranges3__45__cpo4swapE)
_ZN34_INTERNAL_7f624df3_4_k_cu_3f63e3e84cuda3std6ranges3__45__cpo4swapE:
	.zero		1
	.type		_ZN34_INTERNAL_7f624df3_4_k_cu_3f63e3e86thrust24THRUST_300001_SM_1000_NS8cuda_cub10par_nosyncE,@object
	.size		_ZN34_INTERNAL_7f624df3_4_k_cu_3f63e3e86thrust24THRUST_300001_SM_1000_NS8cuda_cub10par_nosyncE,(_ZN34_INTERNAL_7f624df3_4_k_cu_3f63e3e86thrust24THRUST_300001_SM_1000_NS12placeholders2_9E - _ZN34_INTERNAL_7f624df3_4_k_cu_3f63e3e86thrust24THRUST_300001_SM_1000_NS8cuda_cub10par_nosyncE)
_ZN34_INTERNAL_7f624df3_4_k_cu_3f63e3e86thrust24THRUST_300001_SM_1000_NS8cuda_cub10par_nosyncE:
	.zero		1
	.type		_ZN34_INTERNAL_7f624df3_4_k_cu_3f63e3e86thrust24THRUST_300001_SM_1000_NS12placeholders2_9E,@object
	.size		_ZN34_INTERNAL_7f624df3_4_k_cu_3f63e3e86thrust24THRUST_300001_SM_1000_NS12placeholders2_9E,(_ZN34_INTERNAL_7f624df3_4_k_cu_3f63e3e84cuda3std3__436_GLOBAL__N__7f624df3_4_k_cu_3f63e3e86ignoreE - _ZN34_INTERNAL_7f624df3_4_k_cu_3f63e3e86thrust24THRUST_300001_SM_1000_NS12placeholders2_9E)
_ZN34_INTERNAL_7f624df3_4_k_cu_3f63e3e86thrust24THRUST_300001_SM_1000_NS12placeholders2_9E:
	.zero		1
	.type		_ZN34_INTERNAL_7f624df3_4_k_cu_3f63e3e84cuda3std3__436_GLOBAL__N__7f624df3_4_k_cu_3f63e3e86ignoreE,@object
	.size		_ZN34_INTERNAL_7f624df3_4_k_cu_3f63e3e84cuda3std3__436_GLOBAL__N__7f624df3_4_k_cu_3f63e3e86ignoreE,(_ZN34_INTERNAL_7f624df3_4_k_cu_3f63e3e84cuda3std6ranges3__45__cpo4dataE - _ZN34_INTERNAL_7f624df3_4_k_cu_3f63e3e84cuda3std3__436_GLOBAL__N__7f624df3_4_k_cu_3f63e3e86ignoreE)
_ZN34_INTERNAL_7f624df3_4_k_cu_3f63e3e84cuda3std3__436_GLOBAL__N__7f624df3_4_k_cu_3f63e3e86ignoreE:
	.zero		1
	.type		_ZN34_INTERNAL_7f624df3_4_k_cu_3f63e3e84cuda3std6ranges3__45__cpo4dataE,@object
	.size		_ZN34_INTERNAL_7f624df3_4_k_cu_3f63e3e84cuda3std6ranges3__45__cpo4dataE,(_ZN34_INTERNAL_7f624df3_4_k_cu_3f63e3e86thrust24THRUST_300001_SM_1000_NS12placeholders2_1E - _ZN34_INTERNAL_7f624df3_4_k_cu_3f63e3e84cuda3std6ranges3__45__cpo4dataE)
_ZN34_INTERNAL_7f624df3_4_k_cu_3f63e3e84cuda3std6ranges3__45__cpo4dataE:
	.zero		1
	.type		_ZN34_INTERNAL_7f624df3_4_k_cu_3f63e3e86thrust24THRUST_300001_SM_1000_NS12placeholders2_1E,@object
	.size		_ZN34_INTERNAL_7f624df3_4_k_cu_3f63e3e86thrust24THRUST_300001_SM_1000_NS12placeholders2_1E,(_ZN34_INTERNAL_7f624df3_4_k_cu_3f63e3e84cuda3std3__45__cpo5beginE - _ZN34_INTERNAL_7f624df3_4_k_cu_3f63e3e86thrust24THRUST_300001_SM_1000_NS12placeholders2_1E)
_ZN34_INTERNAL_7f624df3_4_k_cu_3f63e3e86thrust24THRUST_300001_SM_1000_NS12placeholders2_1E:
	.zero		1
	.type		_ZN34_INTERNAL_7f624df3_4_k_cu_3f63e3e84cuda3std3__45__cpo5beginE,@object
	.size		_ZN34_INTERNAL_7f624df3_4_k_cu_3f63e3e84cuda3std3__45__cpo5beginE,(_ZN34_INTERNAL_7f624df3_4_k_cu_3f63e3e84cuda3std6ranges3__45__cpo5beginE - _ZN34_INTERNAL_7f624df3_4_k_cu_3f63e3e84cuda3std3__45__cpo5beginE)
_ZN34_INTERNAL_7f624df3_4_k_cu_3f63e3e84cuda3std3__45__cpo5beginE:
	.zero		1
	.type		_ZN34_INTERNAL_7f624df3_4_k_cu_3f63e3e84cuda3std6ranges3__45__cpo5beginE,@object
	.size		_ZN34_INTERNAL_7f624df3_4_k_cu_3f63e3e84cuda3std6ranges3__45__cpo5beginE,(_ZN34_INTERNAL_7f624df3_4_k_cu_3f63e3e86thrust24THRUST_300001_SM_1000_NS12placeholders2_5E - _ZN34_INTERNAL_7f624df3_4_k_cu_3f63e3e84cuda3std6ranges3__45__cpo5beginE)
_ZN34_INTERNAL_7f624df3_4_k_cu_3f63e3e84cuda3std6ranges3__45__cpo5beginE:
	.zero		1
	.type		_ZN34_INTERNAL_7f624df3_4_k_cu_3f63e3e86thrust24THRUST_300001_SM_1000_NS12placeholders2_5E,@object
	.size		_ZN34_INTERNAL_7f624df3_4_k_cu_3f63e3e86thrust24THRUST_300001_SM_1000_NS12placeholders2_5E,(_ZN34_INTERNAL_7f624df3_4_k_cu_3f63e3e84cuda3std3__45__cpo6rbeginE - _ZN34_INTERNAL_7f624df3_4_k_cu_3f63e3e86thrust24THRUST_300001_SM_1000_NS12placeholders2_5E)
_ZN34_INTERNAL_7f624df3_4_k_cu_3f63e3e86thrust24THRUST_300001_SM_1000_NS12placeholders2_5E:
	.zero		1
	.type		_ZN34_INTERNAL_7f624df3_4_k_cu_3f63e3e84cuda3std3__45__cpo6rbeginE,@object
	.size		_ZN34_INTERNAL_7f624df3_4_k_cu_3f63e3e84cuda3std3__45__cpo6rbeginE,(_ZN34_INTERNAL_7f624df3_4_k_cu_3f63e3e84cuda3std6ranges3__45__cpo7advanceE - _ZN34_INTERNAL_7f624df3_4_k_cu_3f63e3e84cuda3std3__45__cpo6rbeginE)
_ZN34_INTERNAL_7f624df3_4_k_cu_3f63e3e84cuda3std3__45__cpo6rbeginE:
	.zero		1
	.type		_ZN34_INTERNAL_7f624df3_4_k_cu_3f63e3e84cuda3std6ranges3__45__cpo7advanceE,@object
	.size		_ZN34_INTERNAL_7f624df3_4_k_cu_3f63e3e84cuda3std6ranges3__45__cpo7advanceE,(_ZN34_INTERNAL_7f624df3_4_k_cu_3f63e3e84cuda3std3__47nulloptE - _ZN34_INTERNAL_7f624df3_4_k_cu_3f63e3e84cuda3std6ranges3__45__cpo7advanceE)
_ZN34_INTERNAL_7f624df3_4_k_cu_3f63e3e84cuda3std6ranges3__45__cpo7advanceE:
	.zero		1
	.type		_ZN34_INTERNAL_7f624df3_4_k_cu_3f63e3e84cuda3std3__47nulloptE,@object
	.size		_ZN34_INTERNAL_7f624df3_4_k_cu_3f63e3e84cuda3std3__47nulloptE,(_ZN34_INTERNAL_7f624df3_4_k_cu_3f63e3e84cuda3std6ranges3__45__cpo8distanceE - _ZN34_INTERNAL_7f624df3_4_k_cu_3f63e3e84cuda3std3__47nulloptE)
_ZN34_INTERNAL_7f624df3_4_k_cu_3f63e3e84cuda3std3__47nulloptE:
	.zero		1
	.type		_ZN34_INTERNAL_7f624df3_4_k_cu_3f63e3e84cuda3std6ranges3__45__cpo8distanceE,@object
	.size		_ZN34_INTERNAL_7f624df3_4_k_cu_3f63e3e84cuda3std6ranges3__45__cpo8distanceE,(_ZN34_INTERNAL_7f624df3_4_k_cu_3f63e3e86thrust24THRUST_300001_SM_1000_NS12placeholders3_10E - _ZN34_INTERNAL_7f624df3_4_k_cu_3f63e3e84cuda3std6ranges3__45__cpo8distanceE)
_ZN34_INTERNAL_7f624df3_4_k_cu_3f63e3e84cuda3std6ranges3__45__cpo8distanceE:
	.zero		1
	.type		_ZN34_INTERNAL_7f624df3_4_k_cu_3f63e3e86thrust24THRUST_300001_SM_1000_NS12placeholders3_10E,@object
	.size		_ZN34_INTERNAL_7f624df3_4_k_cu_3f63e3e86thrust24THRUST_300001_SM_1000_NS12placeholders3_10E,(_ZN34_INTERNAL_7f624df3_4_k_cu_3f63e3e84cuda3std3__419piecewise_constructE - _ZN34_INTERNAL_7f624df3_4_k_cu_3f63e3e86thrust24THRUST_300001_SM_1000_NS12placeholders3_10E)
_ZN34_INTERNAL_7f624df3_4_k_cu_3f63e3e86thrust24THRUST_300001_SM_1000_NS12placeholders3_10E:
	.zero		1
	.type		_ZN34_INTERNAL_7f624df3_4_k_cu_3f63e3e84cuda3std3__419piecewise_constructE,@object
	.size		_ZN34_INTERNAL_7f624df3_4_k_cu_3f63e3e84cuda3std3__419piecewise_constructE,(_ZN34_INTERNAL_7f624df3_4_k_cu_3f63e3e84cuda3std6ranges3__45__cpo5cdataE - _ZN34_INTERNAL_7f624df3_4_k_cu_3f63e3e84cuda3std3__419piecewise_constructE)
_ZN34_INTERNAL_7f624df3_4_k_cu_3f63e3e84cuda3std3__419piecewise_constructE:
	.zero		1
	.type		_ZN34_INTERNAL_7f624df3_4_k_cu_3f63e3e84cuda3std6ranges3__45__cpo5cdataE,@object
	.size		_ZN34_INTERNAL_7f624df3_4_k_cu_3f63e3e84cuda3std6ranges3__45__cpo5cdataE,(_ZN34_INTERNAL_7f624df3_4_k_cu_3f63e3e86thrust24THRUST_300001_SM_1000_NS12placeholders2_2E - _ZN34_INTERNAL_7f624df3_4_k_cu_3f63e3e84cuda3std6ranges3__45__cpo5cdataE)
_ZN34_INTERNAL_7f624df3_4_k_cu_3f63e3e84cuda3std6ranges3__45__cpo5cdataE:
	.zero		1
	.type		_ZN34_INTERNAL_7f624df3_4_k_cu_3f63e3e86thrust24THRUST_300001_SM_1000_NS12placeholders2_2E,@object
	.size		_ZN34_INTERNAL_7f624df3_4_k_cu_3f63e3e86thrust24THRUST_300001_SM_1000_NS12placeholders2_2E,(_ZN34_INTERNAL_7f624df3_4_k_cu_3f63e3e84cuda3std3__45__cpo3endE - _ZN34_INTERNAL_7f624df3_4_k_cu_3f63e3e86thrust24THRUST_300001_SM_1000_NS12placeholders2_2E)
_ZN34_INTERNAL_7f624df3_4_k_cu_3f63e3e86thrust24THRUST_300001_SM_1000_NS12placeholders2_2E:
	.zero		1
	.type		_ZN34_INTERNAL_7f624df3_4_k_cu_3f63e3e84cuda3std3__45__cpo3endE,@object
	.size		_ZN34_INTERNAL_7f624df3_4_k_cu_3f63e3e84cuda3std3__45__cpo3endE,(_ZN34_INTERNAL_7f624df3_4_k_cu_3f63e3e84cuda3std6ranges3__45__cpo3endE - _ZN34_INTERNAL_7f624df3_4_k_cu_3f63e3e84cuda3std3__45__cpo3endE)
_ZN34_INTERNAL_7f624df3_4_k_cu_3f63e3e84cuda3std3__45__cpo3endE:
	.zero		1
	.type		_ZN34_INTERNAL_7f624df3_4_k_cu_3f63e3e84cuda3std6ranges3__45__cpo3endE,@object
	.size		_ZN34_INTERNAL_7f624df3_4_k_cu_3f63e3e84cuda3std6ranges3__45__cpo3endE,(_ZN34_INTERNAL_7f624df3_4_k_cu_3f63e3e86thrust24THRUST_300001_SM_1000_NS12placeholders2_6E - _ZN34_INTERNAL_7f624df3_4_k_cu_3f63e3e84cuda3std6ranges3__45__cpo3endE)
_ZN34_INTERNAL_7f624df3_4_k_cu_3f63e3e84cuda3std6ranges3__45__cpo3endE:
	.zero		1
	.type		_ZN34_INTERNAL_7f624df3_4_k_cu_3f63e3e86thrust24THRUST_300001_SM_1000_NS12placeholders2_6E,@object
	.size		_ZN34_INTERNAL_7f624df3_4_k_cu_3f63e3e86thrust24THRUST_300001_SM_1000_NS12placeholders2_6E,(_ZN34_INTERNAL_7f624df3_4_k_cu_3f63e3e84cuda3std3__45__cpo4rendE - _ZN34_INTERNAL_7f624df3_4_k_cu_3f63e3e86thrust24THRUST_300001_SM_1000_NS12placeholders2_6E)
_ZN34_INTERNAL_7f624df3_4_k_cu_3f63e3e86thrust24THRUST_300001_SM_1000_NS12placeholders2_6E:
	.zero		1
	.type		_ZN34_INTERNAL_7f624df3_4_k_cu_3f63e3e84cuda3std3__45__cpo4rendE,@object
	.size		_ZN34_INTERNAL_7f624df3_4_k_cu_3f63e3e84cuda3std3__45__cpo4rendE,(_ZN34_INTERNAL_7f624df3_4_k_cu_3f63e3e84cuda3std6ranges3__45__cpo9iter_swapE - _ZN34_INTERNAL_7f624df3_4_k_cu_3f63e3e84cuda3std3__45__cpo4rendE)
_ZN34_INTERNAL_7f624df3_4_k_cu_3f63e3e84cuda3std3__45__cpo4rendE:
	.zero		1
	.type		_ZN34_INTERNAL_7f624df3_4_k_cu_3f63e3e84cuda3std6ranges3__45__cpo9iter_swapE,@object
	.size		_ZN34_INTERNAL_7f624df3_4_k_cu_3f63e3e84cuda3std6ranges3__45__cpo9iter_swapE,(_ZN34_INTERNAL_7f624df3_4_k_cu_3f63e3e84cuda3std3__48unexpectE - _ZN34_INTERNAL_7f624df3_4_k_cu_3f63e3e84cuda3std6ranges3__45__cpo9iter_swapE)
_ZN34_INTERNAL_7f624df3_4_k_cu_3f63e3e84cuda3std6ranges3__45__cpo9iter_swapE:
	.zero		1
	.type		_ZN34_INTERNAL_7f624df3_4_k_cu_3f63e3e84cuda3std3__48unexpectE,@object
	.size		_ZN34_INTERNAL_7f624df3_4_k_cu_3f63e3e84cuda3std3__48unexpectE,(_ZN34_INTERNAL_7f624df3_4_k_cu_3f63e3e86thrust24THRUST_300001_SM_1000_NS8cuda_cub3parE - _ZN34_INTERNAL_7f624df3_4_k_cu_3f63e3e84cuda3std3__48unexpectE)
_ZN34_INTERNAL_7f624df3_4_k_cu_3f63e3e84cuda3std3__48unexpectE:
	.zero		1
	.type		_ZN34_INTERNAL_7f624df3_4_k_cu_3f63e3e86thrust24THRUST_300001_SM_1000_NS8cuda_cub3parE,@object
	.size		_ZN34_INTERNAL_7f624df3_4_k_cu_3f63e3e86thrust24THRUST_300001_SM_1000_NS8cuda_cub3parE,(_ZN34_INTERNAL_7f624df3_4_k_cu_3f63e3e86thrust24THRUST_300001_SM_1000_NS12placeholders2_4E - _ZN34_INTERNAL_7f624df3_4_k_cu_3f63e3e86thrust24THRUST_300001_SM_1000_NS8cuda_cub3parE)
_ZN34_INTERNAL_7f624df3_4_k_cu_3f63e3e86thrust24THRUST_300001_SM_1000_NS8cuda_cub3parE:
	.zero		1
	.type		_ZN34_INTERNAL_7f624df3_4_k_cu_3f63e3e86thrust24THRUST_300001_SM_1000_NS12placeholders2_4E,@object
	.size		_ZN34_INTERNAL_7f624df3_4_k_cu_3f63e3e86thrust24THRUST_300001_SM_1000_NS12placeholders2_4E,(_ZN34_INTERNAL_7f624df3_4_k_cu_3f63e3e84cuda3std3__45__cpo4cendE - _ZN34_INTERNAL_7f624df3_4_k_cu_3f63e3e86thrust24THRUST_300001_SM_1000_NS12placeholders2_4E)
_ZN34_INTERNAL_7f624df3_4_k_cu_3f63e3e86thrust24THRUST_300001_SM_1000_NS12placeholders2_4E:
	.zero		1
	.type		_ZN34_INTERNAL_7f624df3_4_k_cu_3f63e3e84cuda3std3__45__cpo4cendE,@object
	.size		_ZN34_INTERNAL_7f624df3_4_k_cu_3f63e3e84cuda3std3__45__cpo4cendE,(_ZN34_INTERNAL_7f624df3_4_k_cu_3f63e3e84cuda3std6ranges3__45__cpo4cendE - _ZN34_INTERNAL_7f624df3_4_k_cu_3f63e3e84cuda3std3__45__cpo4cendE)
_ZN34_INTERNAL_7f624df3_4_k_cu_3f63e3e84cuda3std3__45__cpo4cendE:
	.zero		1
	.type		_ZN34_INTERNAL_7f624df3_4_k_cu_3f63e3e84cuda3std6ranges3__45__cpo4cendE,@object
	.size		_ZN34_INTERNAL_7f624df3_4_k_cu_3f63e3e84cuda3std6ranges3__45__cpo4cendE,(_ZN34_INTERNAL_7f624df3_4_k_cu_3f63e3e84cuda3std3__420unreachable_sentinelE - _ZN34_INTERNAL_7f624df3_4_k_cu_3f63e3e84cuda3std6ranges3__45__cpo4cendE)
_ZN34_INTERNAL_7f624df3_4_k_cu_3f63e3e84cuda3std6ranges3__45__cpo4cendE:
	.zero		1
	.type		_ZN34_INTERNAL_7f624df3_4_k_cu_3f63e3e84cuda3std3__420unreachable_sentinelE,@object
	.size		_ZN34_INTERNAL_7f624df3_4_k_cu_3f63e3e84cuda3std3__420unreachable_sentinelE,(_ZN34_INTERNAL_7f624df3_4_k_cu_3f63e3e84cuda3std6ranges3__45__cpo5ssizeE - _ZN34_INTERNAL_7f624df3_4_k_cu_3f63e3e84cuda3std3__420unreachable_sentinelE)
_ZN34_INTERNAL_7f624df3_4_k_cu_3f63e3e84cuda3std3__420unreachable_sentinelE:
	.zero		1
	.type		_ZN34_INTERNAL_7f624df3_4_k_cu_3f63e3e84cuda3std6ranges3__45__cpo5ssizeE,@object
	.size		_ZN34_INTERNAL_7f624df3_4_k_cu_3f63e3e84cuda3std6ranges3__45__cpo5ssizeE,(_ZN34_INTERNAL_7f624df3_4_k_cu_3f63e3e86thrust24THRUST_300001_SM_1000_NS12placeholders2_8E - _ZN34_INTERNAL_7f624df3_4_k_cu_3f63e3e84cuda3std6ranges3__45__cpo5ssizeE)
_ZN34_INTERNAL_7f624df3_4_k_cu_3f63e3e84cuda3std6ranges3__45__cpo5ssizeE:
	.zero		1
	.type		_ZN34_INTERNAL_7f624df3_4_k_cu_3f63e3e86thrust24THRUST_300001_SM_1000_NS12placeholders2_8E,@object
	.size		_ZN34_INTERNAL_7f624df3_4_k_cu_3f63e3e86thrust24THRUST_300001_SM_1000_NS12placeholders2_8E,(_ZN34_INTERNAL_7f624df3_4_k_cu_3f63e3e84cuda3std3__45__cpo5crendE - _ZN34_INTERNAL_7f624df3_4_k_cu_3f63e3e86thrust24THRUST_300001_SM_1000_NS12placeholders2_8E)
_ZN34_INTERNAL_7f624df3_4_k_cu_3f63e3e86thrust24THRUST_300001_SM_1000_NS12placeholders2_8E:
	.zero		1
	.type		_ZN34_INTERNAL_7f624df3_4_k_cu_3f63e3e84cuda3std3__45__cpo5crendE,@object
	.size		_ZN34_INTERNAL_7f624df3_4_k_cu_3f63e3e84cuda3std3__45__cpo5crendE,(_ZN34_INTERNAL_7f624df3_4_k_cu_3f63e3e84cuda3std6ranges3__45__cpo4prevE - _ZN34_INTERNAL_7f624df3_4_k_cu_3f63e3e84cuda3std3__45__cpo5crendE)
_ZN34_INTERNAL_7f624df3_4_k_cu_3f63e3e84cuda3std3__45__cpo5crendE:
	.zero		1
	.type		_ZN34_INTERNAL_7f624df3_4_k_cu_3f63e3e84cuda3std6ranges3__45__cpo4prevE,@object
	.size		_ZN34_INTERNAL_7f624df3_4_k_cu_3f63e3e84cuda3std6ranges3__45__cpo4prevE,(_ZN34_INTERNAL_7f624df3_4_k_cu_3f63e3e84cuda3std6ranges3__45__cpo9iter_moveE - _ZN34_INTERNAL_7f624df3_4_k_cu_3f63e3e84cuda3std6ranges3__45__cpo4prevE)
_ZN34_INTERNAL_7f624df3_4_k_cu_3f63e3e84cuda3std6ranges3__45__cpo4prevE:
	.zero		1
	.type		_ZN34_INTERNAL_7f624df3_4_k_cu_3f63e3e84cuda3std6ranges3__45__cpo9iter_moveE,@object
	.size		_ZN34_INTERNAL_7f624df3_4_k_cu_3f63e3e84cuda3std6ranges3__45__cpo9iter_moveE,(_ZN34_INTERNAL_7f624df3_4_k_cu_3f63e3e86thrust24THRUST_300001_SM_1000_NS6system6detail10sequential3seqE - _ZN34_INTERNAL_7f624df3_4_k_cu_3f63e3e84cuda3std6ranges3__45__cpo9iter_moveE)
_ZN34_INTERNAL_7f624df3_4_k_cu_3f63e3e84cuda3std6ranges3__45__cpo9iter_moveE:
	.zero		1
	.type		_ZN34_INTERNAL_7f624df3_4_k_cu_3f63e3e86thrust24THRUST_300001_SM_1000_NS6system6detail10sequential3seqE,@object
	.size		_ZN34_INTERNAL_7f624df3_4_k_cu_3f63e3e86thrust24THRUST_300001_SM_1000_NS6system6detail10sequential3seqE,(.L_31 - _ZN34_INTERNAL_7f624df3_4_k_cu_3f63e3e86thrust24THRUST_300001_SM_1000_NS6system6detail10sequential3seqE)
_ZN34_INTERNAL_7f624df3_4_k_cu_3f63e3e86thrust24THRUST_300001_SM_1000_NS6system6detail10sequential3seqE:
	.zero		1
.L_31:


//--------------------- .nv.shared._ZN3cub18CUB_300001_SM_10006detail6reduce18DeviceReduceKernelINS2_10policy_hubIdyN4cuda3__47maximumIdEEE10Policy1000EN6thrust24THRUST_300001_SM_1000_NS10device_ptrIdEEyS8_dNS5_3std3__410__identityEEEvT0_PT3_T1_NS0_13GridEvenShareISL_EET2_T4_ --------------------------
	.section	.nv.shared._ZN3cub18CUB_300001_SM_10006detail6reduce18DeviceReduceKernelINS2_10policy_hubIdyN4cuda3__47maximumIdEEE10Policy1000EN6thrust24THRUST_300001_SM_1000_NS10device_ptrIdEEyS8_dNS5_3std3__410__identityEEEvT0_PT3_T1_NS0_13GridEvenShareISL_EET2_T4_,"aw",@nobits
	.sectionflags	@""
	.align	8
.nv.shared._ZN3cub18CUB_300001_SM_10006detail6reduce18DeviceReduceKernelINS2_10policy_hubIdyN4cuda3__47maximumIdEEE10Policy1000EN6thrust24THRUST_300001_SM_1000_NS10device_ptrIdEEyS8_dNS5_3std3__410__identityEEEvT0_PT3_T1_NS0_13GridEvenShareISL_EET2_T4_:
	.zero		1104


//--------------------- .nv.shared._ZN3cub18CUB_300001_SM_10006detail6reduce28DeviceReduceSingleTileKernelINS2_10policy_hubIdyN4cuda3__47maximumIdEEE10Policy1000EN6thrust24THRUST_300001_SM_1000_NS10device_ptrIdEEPdyS8_ddNS5_3std3__410__identityEEEvT0_T1_T2_T3_T4_T6_ --------------------------
	.section	.nv.shared._ZN3cub18CUB_300001_SM_10006detail6reduce28DeviceReduceSingleTileKernelINS2_10policy_hubIdyN4cuda3__47maximumIdEEE10Policy1000EN6thrust24THRUST_300001_SM_1000_NS10device_ptrIdEEPdyS8_ddNS5_3std3__410__identityEEEvT0_T1_T2_T3_T4_T6_,"aw",@nobits
	.sectionflags	@""
	.align	8
.nv.shared._ZN3cub18CUB_300001_SM_10006detail6reduce28DeviceReduceSingleTileKernelINS2_10policy_hubIdyN4cuda3__47maximumIdEEE10Policy1000EN6thrust24THRUST_300001_SM_1000_NS10device_ptrIdEEPdyS8_ddNS5_3std3__410__identityEEEvT0_T1_T2_T3_T4_T6_:
	.zero		1104


//--------------------- .nv.shared._ZN3cub18CUB_300001_SM_10006detail6reduce28DeviceReduceSingleTileKernelINS2_10policy_hubIdjN4cuda3__47maximumIdEEE10Policy1000EPdSB_iS8_ddNS5_3std3__410__identityEEEvT0_T1_T2_T3_T4_T6_ --------------------------
	.section	.nv.shared._ZN3cub18CUB_300001_SM_10006detail6reduce28DeviceReduceSingleTileKernelINS2_10policy_hubIdjN4cuda3__47maximumIdEEE10Policy1000EPdSB_iS8_ddNS5_3std3__410__identityEEEvT0_T1_T2_T3_T4_T6_,"aw",@nobits
	.sectionflags	@""
	.align	8
.nv.shared._ZN3cub18CUB_300001_SM_10006detail6reduce28DeviceReduceSingleTileKernelINS2_10policy_hubIdjN4cuda3__47maximumIdEEE10Policy1000EPdSB_iS8_ddNS5_3std3__410__identityEEEvT0_T1_T2_T3_T4_T6_:
	.zero		1104


//--------------------- .nv.shared._ZN3cub18CUB_300001_SM_10006detail6reduce18DeviceReduceKernelINS2_10policy_hubIdjN4cuda3__47maximumIdEEE10Policy1000EN6thrust24THRUST_300001_SM_1000_NS10device_ptrIdEEjS8_dNS5_3std3__410__identityEEEvT0_PT3_T1_NS0_13GridEvenShareISL_EET2_T4_ --------------------------
	.section	.nv.shared._ZN3cub18CUB_300001_SM_10006detail6reduce18DeviceReduceKernelINS2_10policy_hubIdjN4cuda3__47maximumIdEEE10Policy1000EN6thrust24THRUST_300001_SM_1000_NS10device_ptrIdEEjS8_dNS5_3std3__410__identityEEEvT0_PT3_T1_NS0_13GridEvenShareISL_EET2_T4_,"aw",@nobits
	.sectionflags	@""
	.align	8
.nv.shared._ZN3cub18CUB_300001_SM_10006detail6reduce18DeviceReduceKernelINS2_10policy_hubIdjN4cuda3__47maximumIdEEE10Policy1000EN6thrust24THRUST_300001_SM_1000_NS10device_ptrIdEEjS8_dNS5_3std3__410__identityEEEvT0_PT3_T1_NS0_13GridEvenShareISL_EET2_T4_:
	.zero		1104


//--------------------- .nv.shared._ZN3cub18CUB_300001_SM_10006detail6reduce28DeviceReduceSingleTileKernelINS2_10policy_hubIdjN4cuda3__47maximumIdEEE10Policy1000EN6thrust24THRUST_300001_SM_1000_NS10device_ptrIdEEPdjS8_ddNS5_3std3__410__identityEEEvT0_T1_T2_T3_T4_T6_ --------------------------
	.section	.nv.shared._ZN3cub18CUB_300001_SM_10006detail6reduce28DeviceReduceSingleTileKernelINS2_10policy_hubIdjN4cuda3__47maximumIdEEE10Policy1000EN6thrust24THRUST_300001_SM_1000_NS10device_ptrIdEEPdjS8_ddNS5_3std3__410__identityEEEvT0_T1_T2_T3_T4_T6_,"aw",@nobits
	.sectionflags	@""
	.align	8
.nv.shared._ZN3cub18CUB_300001_SM_10006detail6reduce28DeviceReduceSingleTileKernelINS2_10policy_hubIdjN4cuda3__47maximumIdEEE10Policy1000EN6thrust24THRUST_300001_SM_1000_NS10device_ptrIdEEPdjS8_ddNS5_3std3__410__identityEEEvT0_T1_T2_T3_T4_T6_:
	.zero		1104


//--------------------- .nv.shared._Z36compute_k_direction_kernel_32_threadPdS_ --------------------------
	.section	.nv.shared._Z36compute_k_direction_kernel_32_threadPdS_,"aw",@nobits
	.sectionflags	@""
	.align	8
.nv.shared._Z36compute_k_direction_kernel_32_threadPdS_:
	.zero		9472


//--------------------- .nv.constant0._ZN3cub18CUB_300001_SM_10006detail6reduce28DeviceReduceSingleTileKernelINS2_10policy_hubIdyN4cuda3__47maximumIdEEE10Policy1000EPdSB_iS8_ddNS5_3std3__410__identityEEEvT0_T1_T2_T3_T4_T6_ --------------------------
	.section	.nv.constant0._ZN3cub18CUB_300001_SM_10006detail6reduce28DeviceReduceSingleTileKernelINS2_10policy_hubIdyN4cuda3__47maximumIdEEE10Policy1000EPdSB_iS8_ddNS5_3std3__410__identityEEEvT0_T1_T2_T3_T4_T6_,"a",@progbits
	.sectionflags	@""
	.align	4
.nv.constant0._ZN3cub18CUB_300001_SM_10006detail6reduce28DeviceReduceSingleTileKernelINS2_10policy_hubIdyN4cuda3__47maximumIdEEE10Policy1000EPdSB_iS8_ddNS5_3std3__410__identityEEEvT0_T1_T2_T3_T4_T6_:
	.zero		929


//--------------------- .nv.constant0._ZN3cub18CUB_300001_SM_10006detail6reduce18DeviceReduceKernelINS2_10policy_hubIdyN4cuda3__47maximumIdEEE10Policy1000EN6thrust24THRUST_300001_SM_1000_NS10device_ptrIdEEyS8_dNS5_3std3__410__identityEEEvT0_PT3_T1_NS0_13GridEvenShareISL_EET2_T4_ --------------------------
	.section	.nv.constant0._ZN3cub18CUB_300001_SM_10006detail6reduce18DeviceReduceKernelINS2_10policy_hubIdyN4cuda3__47maximumIdEEE10Policy1000EN6thrust24THRUST_300001_SM_1000_NS10device_ptrIdEEyS8_dNS5_3std3__410__identityEEEvT0_PT3_T1_NS0_13GridEvenShareISL_EET2_T4_,"a",@progbits
	.sectionflags	@""
	.align	4
.nv.constant0._ZN3cub18CUB_300001_SM_10006detail6reduce18DeviceReduceKernelINS2_10policy_hubIdyN4cuda3__47maximumIdEEE10Policy1000EN6thrust24THRUST_300001_SM_1000_NS10device_ptrIdEEyS8_dNS5_3std3__410__identityEEEvT0_PT3_T1_NS0_13GridEvenShareISL_EET2_T4_:
	.zero		994


//--------------------- .nv.constant0._ZN3cub18CUB_300001_SM_10006detail6reduce28DeviceReduceSingleTileKernelINS2_10policy_hubIdyN4cuda3__47maximumIdEEE10Policy1000EN6thrust24THRUST_300001_SM_1000_NS10device_ptrIdEEPdyS8_ddNS5_3std3__410__identityEEEvT0_T1_T2_T3_T4_T6_ --------------------------
	.section	.nv.constant0._ZN3cub18CUB_300001_SM_10006detail6reduce28DeviceReduceSingleTileKernelINS2_10policy_hubIdyN4cuda3__47maximumIdEEE10Policy1000EN6thrust24THRUST_300001_SM_1000_NS10device_ptrIdEEPdyS8_ddNS5_3std3__410__identityEEEvT0_T1_T2_T3_T4_T6_,"a",@progbits
	.sectionflags	@""
	.align	4
.nv.constant0._ZN3cub18CUB_300001_SM_10006detail6reduce28DeviceReduceSingleTileKernelINS2_10policy_hubIdyN4cuda3__47maximumIdEEE10Policy1000EN6thrust24THRUST_300001_SM_1000_NS10device_ptrIdEEPdyS8_ddNS5_3std3__410__identityEEEvT0_T1_T2_T3_T4_T6_:
	.zero		937


//--------------------- .nv.constant0._ZN3cub18CUB_300001_SM_10006detail6reduce28DeviceReduceSingleTileKernelINS2_10policy_hubIdjN4cuda3__47maximumIdEEE10Policy1000EPdSB_iS8_ddNS5_3std3__410__identityEEEvT0_T1_T2_T3_T4_T6_ --------------------------
	.section	.nv.constant0._ZN3cub18CUB_300001_SM_10006detail6reduce28DeviceReduceSingleTileKernelINS2_10policy_hubIdjN4cuda3__47maximumIdEEE10Policy1000EPdSB_iS8_ddNS5_3std3__410__identityEEEvT0_T1_T2_T3_T4_T6_,"a",@progbits
	.sectionflags	@""
	.align	4
.nv.constant0._ZN3cub18CUB_300001_SM_10006detail6reduce28DeviceReduceSingleTileKernelINS2_10policy_hubIdjN4cuda3__47maximumIdEEE10Policy1000EPdSB_iS8_ddNS5_3std3__410__identityEEEvT0_T1_T2_T3_T4_T6_:
	.zero		929


//--------------------- .nv.constant0._ZN3cub18CUB_300001_SM_10006detail6reduce18DeviceReduceKernelINS2_10policy_hubIdjN4cuda3__47maximumIdEEE10Policy1000EN6thrust24THRUST_300001_SM_1000_NS10device_ptrIdEEjS8_dNS5_3std3__410__identityEEEvT0_PT3_T1_NS0_13GridEvenShareISL_EET2_T4_ --------------------------
	.section	.nv.constant0._ZN3cub18CUB_300001_SM_10006detail6reduce18DeviceReduceKernelINS2_10policy_hubIdjN4cuda3__47maximumIdEEE10Policy1000EN6thrust24THRUST_300001_SM_1000_NS10device_ptrIdEEjS8_dNS5_3std3__410__identityEEEvT0_PT3_T1_NS0_13GridEvenShareISL_EET2_T4_,"a",@progbits
	.sectionflags	@""
	.align	4
.nv.constant0._ZN3cub18CUB_300001_SM_10006detail6reduce18DeviceReduceKernelINS2_10policy_hubIdjN4cuda3__47maximumIdEEE10Policy1000EN6thrust24THRUST_300001_SM_1000_NS10device_ptrIdEEjS8_dNS5_3std3__410__identityEEEvT0_PT3_T1_NS0_13GridEvenShareISL_EET2_T4_:
	.zero		958


//--------------------- .nv.constant0._ZN3cub18CUB_300001_SM_10006detail6reduce28DeviceReduceSingleTileKernelINS2_10policy_hubIdjN4cuda3__47maximumIdEEE10Policy1000EN6thrust24THRUST_300001_SM_1000_NS10device_ptrIdEEPdjS8_ddNS5_3std3__410__identityEEEvT0_T1_T2_T3_T4_T6_ --------------------------
	.section	.nv.constant0._ZN3cub18CUB_300001_SM_10006detail6reduce28DeviceReduceSingleTileKernelINS2_10policy_hubIdjN4cuda3__47maximumIdEEE10Policy1000EN6thrust24THRUST_300001_SM_1000_NS10device_ptrIdEEPdjS8_ddNS5_3std3__410__identityEEEvT0_T1_T2_T3_T4_T6_,"a",@progbits
	.sectionflags	@""
	.align	4
.nv.constant0._ZN3cub18CUB_300001_SM_10006detail6reduce28DeviceReduceSingleTileKernelINS2_10policy_hubIdjN4cuda3__47maximumIdEEE10Policy1000EN6thrust24THRUST_300001_SM_1000_NS10device_ptrIdEEPdjS8_ddNS5_3std3__410__identityEEEvT0_T1_T2_T3_T4_T6_:
	.zero		929


//--------------------- .nv.constant0._ZN3cub18CUB_300001_SM_10006detail11EmptyKernelIvEEvv --------------------------
	.section	.nv.constant0._ZN3cub18CUB_300001_SM_10006detail11EmptyKernelIvEEvv,"a",@progbits
	.sectionflags	@""
	.align	4
.nv.constant0._ZN3cub18CUB_300001_SM_10006detail11EmptyKernelIvEEvv:
	.zero		896


//--------------------- .nv.constant0._Z36compute_k_direction_kernel_32_threadPdS_ --------------------------
	.section	.nv.constant0._Z36compute_k_direction_kernel_32_threadPdS_,"a",@progbits
	.sectionflags	@""
	.align	4
.nv.constant0._Z36compute_k_direction_kernel_32_threadPdS_:
	.zero		912


//--------------------- .nv.constant0._Z36compute_j_direction_kernel_32_threadPd --------------------------
	.section	.nv.constant0._Z36compute_j_direction_kernel_32_threadPd,"a",@progbits
	.sectionflags	@""
	.align	4
.nv.constant0._Z36compute_j_direction_kernel_32_threadPd:
	.zero		904


//--------------------- .nv.constant0._Z36compute_i_direction_kernel_32_threadPd --------------------------
	.section	.nv.constant0._Z36compute_i_direction_kernel_32_threadPd,"a",@progbits
	.sectionflags	@""
	.align	4
.nv.constant0._Z36compute_i_direction_kernel_32_threadPd:
	.zero		904


//--------------------- SYMBOLS --------------------------

	.type		.nv.reservedSmem.offset0,@object
	.size		.nv.reservedSmem.offset0,0x4
	.type		.nv.reservedSmem.cap,@object
	.size		.nv.reservedSmem.cap,0x4
